	.target	sm_80

	.elftype	@"ET_EXEC"


//--------------------- .note.nv.tkinfo           --------------------------
	.section	.note.nv.tkinfo,"",@"SHT_NOTE"
	.sectionflags	@"SHF_NOTE_NV_TKINFO"
	.tkinfo
        /*0018*/ 	.word	0x00000002
        /*0030*/ 	.string	""
        /*0030*/ 	.string	"ptxas"
        /*0030*/ 	.string	"Cuda compilation tools, release 13.0, V13.0.88"
        /*0030*/ 	.string	"Build cuda_13.0.r13.0/compiler.36424714_0"
        /*0030*/ 	.string	"-v  -suppress-debug-info  -lineinfo  -arch sm_80 "



//--------------------- .note.nv.cuinfo           --------------------------
	.section	.note.nv.cuinfo,"",@"SHT_NOTE"
	.sectionflags	@"SHF_NOTE_NV_CUINFO"
        /*0018*/ 	.short	0x0002
        /*001a*/ 	.short	0x0050
        /*001c*/ 	.short	0x0082
	.zero		2


//--------------------- .nv.info                  --------------------------
	.section	.nv.info,"",@"SHT_CUDA_INFO"
	.align	4


	//----- nvinfo : EIATTR_REGCOUNT
	.align		4
        /*0000*/ 	.byte	0x04, 0x2f
        /*0002*/ 	.short	(.L_1 - .L_0)
	.align		4
.L_0:
        /*0004*/ 	.word	index@(matmul_kernel)
        /*0008*/ 	.word	0x00000020


	//----- nvinfo : EIATTR_FRAME_SIZE
	.align		4
.L_1:
        /*000c*/ 	.byte	0x04, 0x11
        /*000e*/ 	.short	(.L_3 - .L_2)
	.align		4
.L_2:
        /*0010*/ 	.word	index@(matmul_kernel)
        /*0014*/ 	.word	0x00002558


	//----- nvinfo : EIATTR_MIN_STACK_SIZE
	.align		4
.L_3:
        /*0018*/ 	.byte	0x04, 0x12
        /*001a*/ 	.short	(.L_5 - .L_4)
	.align		4
.L_4:
        /*001c*/ 	.word	index@(matmul_kernel)
        /*0020*/ 	.word	0x00002558
.L_5:


//--------------------- .nv.info.matmul_kernel    --------------------------
	.section	.nv.info.matmul_kernel,"",@"SHT_CUDA_INFO"
	.sectionflags	@""
	.align	4


	//----- nvinfo : EIATTR_CUDA_API_VERSION
	.align		4
        /*0000*/ 	.byte	0x04, 0x37
        /*0002*/ 	.short	(.L_7 - .L_6)
.L_6:
        /*0004*/ 	.word	0x00000082


	//----- nvinfo : EIATTR_SW2861232_WAR
	.align		4
.L_7:
        /*0008*/ 	.byte	0x01, 0x35
	.zero		2


	//----- nvinfo : EIATTR_PARAM_CBANK
	.align		4
        /*000c*/ 	.byte	0x04, 0x0a
        /*000e*/ 	.short	(.L_9 - .L_8)
	.align		4
.L_8:
        /*0010*/ 	.word	index@(.nv.constant0.matmul_kernel)
        /*0014*/ 	.short	0x0160
        /*0016*/ 	.short	0x0050


	//----- nvinfo : EIATTR_CBANK_PARAM_SIZE
	.align		4
.L_9:
        /*0018*/ 	.byte	0x03, 0x19
        /*001a*/ 	.short	0x0050


	//----- nvinfo : EIATTR_KPARAM_INFO
	.align		4
        /*001c*/ 	.byte	0x04, 0x17
        /*001e*/ 	.short	(.L_11 - .L_10)
.L_10:
        /*0020*/ 	.word	0x00000000
        /*0024*/ 	.short	0x000d
        /*0026*/ 	.short	0x0048
        /*0028*/ 	.byte	0x00, 0xf4, 0x21, 0x00


	//----- nvinfo : EIATTR_KPARAM_INFO
	.align		4
.L_11:
        /*002c*/ 	.byte	0x04, 0x17
        /*002e*/ 	.short	(.L_13 - .L_12)
.L_12:
        /*0030*/ 	.word	0x00000000
        /*0034*/ 	.short	0x000c
        /*0036*/ 	.short	0x0040
        /*0038*/ 	.byte	0x00, 0xf4, 0x21, 0x00


	//----- nvinfo : EIATTR_KPARAM_INFO
	.align		4
.L_13:
        /*003c*/ 	.byte	0x04, 0x17
        /*003e*/ 	.short	(.L_15 - .L_14)
.L_14:
        /*0040*/ 	.word	0x00000000
        /*0044*/ 	.short	0x000b
        /*0046*/ 	.short	0x0038
        /*0048*/ 	.byte	0x00, 0xf0, 0x11, 0x00


	//----- nvinfo : EIATTR_KPARAM_INFO
	.align		4
.L_15:
        /*004c*/ 	.byte	0x04, 0x17
        /*004e*/ 	.short	(.L_17 - .L_16)
.L_16:
        /*0050*/ 	.word	0x00000000
        /*0054*/ 	.short	0x000a
        /*0056*/ 	.short	0x0034
        /*0058*/ 	.byte	0x00, 0xf0, 0x11, 0x00


	//----- nvinfo : EIATTR_KPARAM_INFO
	.align		4
.L_17:
        /*005c*/ 	.byte	0x04, 0x17
        /*005e*/ 	.short	(.L_19 - .L_18)
.L_18:
        /*0060*/ 	.word	0x00000000
        /*0064*/ 	.short	0x0009
        /*0066*/ 	.short	0x0030
        /*0068*/ 	.byte	0x00, 0xf0, 0x11, 0x00


	//----- nvinfo : EIATTR_KPARAM_INFO
	.align		4
.L_19:
        /*006c*/ 	.byte	0x04, 0x17
        /*006e*/ 	.short	(.L_21 - .L_20)
.L_20:
        /*0070*/ 	.word	0x00000000
        /*0074*/ 	.short	0x0008
        /*0076*/ 	.short	0x002c
        /*0078*/ 	.byte	0x00, 0xf0, 0x11, 0x00


	//----- nvinfo : EIATTR_KPARAM_INFO
	.align		4
.L_21:
        /*007c*/ 	.byte	0x04, 0x17
        /*007e*/ 	.short	(.L_23 - .L_22)
.L_22:
        /*0080*/ 	.word	0x00000000
        /*0084*/ 	.short	0x0007
        /*0086*/ 	.short	0x0028
        /*0088*/ 	.byte	0x00, 0xf0, 0x11, 0x00


	//----- nvinfo : EIATTR_KPARAM_INFO
	.align		4
.L_23:
        /*008c*/ 	.byte	0x04, 0x17
        /*008e*/ 	.short	(.L_25 - .L_24)
.L_24:
        /*0090*/ 	.word	0x00000000
        /*0094*/ 	.short	0x0006
        /*0096*/ 	.short	0x0024
        /*0098*/ 	.byte	0x00, 0xf0, 0x11, 0x00


	//----- nvinfo : EIATTR_KPARAM_INFO
	.align		4
.L_25:
        /*009c*/ 	.byte	0x04, 0x17
        /*009e*/ 	.short	(.L_27 - .L_26)
.L_26:
        /*00a0*/ 	.word	0x00000000
        /*00a4*/ 	.short	0x0005
        /*00a6*/ 	.short	0x0020
        /*00a8*/ 	.byte	0x00, 0xf0, 0x11, 0x00


	//----- nvinfo : EIATTR_KPARAM_INFO
	.align		4
.L_27:
        /*00ac*/ 	.byte	0x04, 0x17
        /*00ae*/ 	.short	(.L_29 - .L_28)
.L_28:
        /*00b0*/ 	.word	0x00000000
        /*00b4*/ 	.short	0x0004
        /*00b6*/ 	.short	0x001c
        /*00b8*/ 	.byte	0x00, 0xf0, 0x11, 0x00


	//----- nvinfo : EIATTR_KPARAM_INFO
	.align		4
.L_29:
        /*00bc*/ 	.byte	0x04, 0x17
        /*00be*/ 	.short	(.L_31 - .L_30)
.L_30:
        /*00c0*/ 	.word	0x00000000
        /*00c4*/ 	.short	0x0003
        /*00c6*/ 	.short	0x0018
        /*00c8*/ 	.byte	0x00, 0xf0, 0x11, 0x00


	//----- nvinfo : EIATTR_KPARAM_INFO
	.align		4
.L_31:
        /*00cc*/ 	.byte	0x04, 0x17
        /*00ce*/ 	.short	(.L_33 - .L_32)
.L_32:
        /*00d0*/ 	.word	0x00000000
        /*00d4*/ 	.short	0x0002
        /*00d6*/ 	.short	0x0010
        /*00d8*/ 	.byte	0x00, 0xf4, 0x21, 0x00


	//----- nvinfo : EIATTR_KPARAM_INFO
	.align		4
.L_33:
        /*00dc*/ 	.byte	0x04, 0x17
        /*00de*/ 	.short	(.L_35 - .L_34)
.L_34:
        /*00e0*/ 	.word	0x00000000
        /*00e4*/ 	.short	0x0001
        /*00e6*/ 	.short	0x0008
        /*00e8*/ 	.byte	0x00, 0xf4, 0x21, 0x00


	//----- nvinfo : EIATTR_KPARAM_INFO
	.align		4
.L_35:
        /*00ec*/ 	.byte	0x04, 0x17
        /*00ee*/ 	.short	(.L_37 - .L_36)
.L_36:
        /*00f0*/ 	.word	0x00000000
        /*00f4*/ 	.short	0x0000
        /*00f6*/ 	.short	0x0000
        /*00f8*/ 	.byte	0x00, 0xf4, 0x21, 0x00


	//----- nvinfo : EIATTR_MAXREG_COUNT
	.align		4
.L_37:
        /*00fc*/ 	.byte	0x03, 0x1b
        /*00fe*/ 	.short	0x00ff


	//----- nvinfo : EIATTR_NUM_BARRIERS
	.align		4
        /*0100*/ 	.byte	0x02, 0x4c
        /*0102*/ 	.byte	0x01
	.zero		1


	//----- nvinfo : EIATTR_ANNOTATIONS
	.align		4
        /*0104*/ 	.byte	0x04, 0x55
        /*0106*/ 	.short	(.L_39 - .L_38)


	//   ....[0]....
.L_38:
        /*0108*/ 	.word	0x00000001
        /*010c*/ 	.byte	0x60, 0x06, 0x00, 0x00, 0x01, 0x00, 0x00, 0x00, 0x90, 0x06, 0x00, 0x00, 0x01, 0x00, 0x00, 0x00
        /* <DEDUP_REMOVED lines=336> */
        /*161c*/ 	.byte	0xf0, 0x02, 0x01, 0x00


	//----- nvinfo : EIATTR_MERCURY_ISA_VERSION
	.align		4
.L_39:
        /*1620*/ 	.byte	0x03, 0x5f
        /*1622*/ 	.short	0x0000


	//----- nvinfo : EIATTR_EXIT_INSTR_OFFSETS
	.align		4
        /*1624*/ 	.byte	0x04, 0x1c
        /*1626*/ 	.short	(.L_41 - .L_40)


	//   ....[0]....
.L_40:
        /*1628*/ 	.word	0x000472e0


	//   ....[1]....
        /*162c*/ 	.word	0x00047310


	//----- nvinfo : EIATTR_REQNTID
	.align		4
.L_41:
        /*1630*/ 	.byte	0x04, 0x10
        /*1632*/ 	.short	(.L_43 - .L_42)
.L_42:
        /*1634*/ 	.word	0x00000080
        /*1638*/ 	.word	0x00000001
        /*163c*/ 	.word	0x00000001
.L_43:


//--------------------- .nv.callgraph             --------------------------
	.section	.nv.callgraph,"",@"SHT_CUDA_CALLGRAPH"
	.align	4
	.sectionentsize	8
	.align		4
        /*0000*/ 	.word	0x00000000
	.align		4
        /*0004*/ 	.word	0xffffffff
	.align		4
        /*0008*/ 	.word	0x00000000
	.align		4
        /*000c*/ 	.word	0xfffffffe
	.align		4
        /*0010*/ 	.word	0x00000000
	.align		4
        /*0014*/ 	.word	0xfffffffd
	.align		4
        /*0018*/ 	.word	0x00000000
	.align		4
        /*001c*/ 	.word	0xfffffffc


//--------------------- .nv.rel.action            --------------------------
	.section	.nv.rel.action,"",@"SHT_CUDA_RELOCINFO"
	.align	8
	.sectionentsize	8
        /*0000*/ 	.byte	0x73, 0x00, 0x00, 0x00, 0x00, 0x00, 0x00, 0x00, 0x00, 0x00, 0x00, 0x11, 0x25, 0x00, 0x05, 0x36


//--------------------- .nv.constant0.matmul_kernel --------------------------
	.section	.nv.constant0.matmul_kernel,"a",@progbits
	.sectionflags	@""
	.align	4
.nv.constant0.matmul_kernel:
	.zero		432


//--------------------- .text.matmul_kernel       --------------------------
	.section	.text.matmul_kernel,"ax",@progbits
	.sectioninfo	@"SHI_REGISTERS=32"
	.align	128
        .global         matmul_kernel
        .type           matmul_kernel,@function
        .size           matmul_kernel,(.L_x_5 - matmul_kernel)
        .other          matmul_kernel,@"STO_CUDA_ENTRY STV_DEFAULT"
matmul_kernel:
.text.matmul_kernel:
[----:B------:R-:W-:-:S03]  /*0000*/  IMAD.MOV.U32 R1, RZ, RZ, c[0x0][0x28] ;  /* 0x00000a00ff017624 */ /* 0x000fc600078e00ff */
[----:B------:R-:W-:Y:S01]  /*0010*/  IMAD.MOV.U32 R0, RZ, RZ, c[0x0][0x17c] ;  /* 0x00005f00ff007624 */ /* 0x000fe200078e00ff */
[----:B------:R-:W0:Y:S01]  /*0020*/  S2R R12, SR_TID.X ;  /* 0x00000000000c7919 */ /* 0x000e220000002100 */
[----:B------:R-:W-:Y:S01]  /*0030*/  IADD3 R1, R1, -0x2558, RZ ;  /* 0xffffdaa801017810 */ /* 0x000fe20007ffe0ff */
[----:B------:R-:W-:Y:S02]  /*0040*/  ULDC.64 UR10, c[0x0][0x118] ;  /* 0x00004600000a7ab9 */ /* 0x000fe40000000a00 */
[----:B------:R-:W-:-:S04]  /*0050*/  IADD3 R0, R0, 0xff, RZ ;  /* 0x000000ff00007810 */ /* 0x000fc80007ffe0ff */
[----:B------:R-:W-:-:S04]  /*0060*/  SHF.R.S32.HI R3, RZ, 0x1f, R0 ;  /* 0x0000001fff037819 */ /* 0x000fc80000011400 */
[----:B------:R-:W-:-:S04]  /*0070*/  LEA.HI R3, R3, R0, RZ, 0x8 ;  /* 0x0000000003037211 */ /* 0x000fc800078f40ff */
[----:B------:R-:W-:Y:S02]  /*0080*/  SHF.R.S32.HI R0, RZ, 0x8, R3 ;  /* 0x00000008ff007819 */ /* 0x000fe40000011403 */
[----:B------:R-:W1:Y:S03]  /*0090*/  S2R R3, SR_CTAID.X ;  /* 0x0000000000037919 */ /* 0x000e660000002500 */
[----:B------:R-:W-:Y:S01]  /*00a0*/  IMAD.SHL.U32 R0, R0, 0x4, RZ ;  /* 0x0000000400007824 */ /* 0x000fe200078e00ff */
[----:B0-----:R-:W-:-:S04]  /*00b0*/  LOP3.LUT R13, R12, 0x3f, RZ, 0xc0, !PT ;  /* 0x0000003f0c0d7812 */ /* 0x001fc800078ec0ff */
[-C--:B------:R-:W-:Y:S02]  /*00c0*/  IABS R7, R0.reuse ;  /* 0x0000000000077213 */ /* 0x080fe40000000000 */
[----:B------:R-:W-:Y:S02]  /*00d0*/  IABS R10, R0 ;  /* 0x00000000000a7213 */ /* 0x000fe40000000000 */
[----:B------:R-:W0:Y:S01]  /*00e0*/  I2F.RP R2, R7 ;  /* 0x0000000700027306 */ /* 0x000e220000209400 */
[----:B-1----:R-:W-:-:S07]  /*00f0*/  IABS R8, R3 ;  /* 0x0000000300087213 */ /* 0x002fce0000000000 */
[----:B0-----:R-:W0:Y:S02]  /*0100*/  MUFU.RCP R2, R2 ;  /* 0x0000000200027308 */ /* 0x001e240000001000 */
[----:B0-----:R-:W-:Y:S01]  /*0110*/  IADD3 R4, R2, 0xffffffe, RZ ;  /* 0x0ffffffe02047810 */ /* 0x001fe20007ffe0ff */
[----:B------:R-:W-:-:S05]  /*0120*/  IMAD.MOV R2, RZ, RZ, -R10 ;  /* 0x000000ffff027224 */ /* 0x000fca00078e0a0a */
[----:B------:R0:W1:Y:S02]  /*0130*/  F2I.FTZ.U32.TRUNC.NTZ R5, R4 ;  /* 0x0000000400057305 */ /* 0x000064000021f000 */
[----:B0-----:R-:W-:Y:S02]  /*0140*/  IMAD.MOV.U32 R4, RZ, RZ, RZ ;  /* 0x000000ffff047224 */ /* 0x001fe400078e00ff */
[----:B-1----:R-:W-:-:S04]  /*0150*/  IMAD.MOV R6, RZ, RZ, -R5 ;  /* 0x000000ffff067224 */ /* 0x002fc800078e0a05 */
[----:B------:R-:W-:Y:S02]  /*0160*/  IMAD R9, R6, R7, RZ ;  /* 0x0000000706097224 */ /* 0x000fe400078e02ff */
[----:B------:R-:W-:Y:S02]  /*0170*/  IMAD.MOV.U32 R6, RZ, RZ, R8 ;  /* 0x000000ffff067224 */ /* 0x000fe400078e0008 */
[----:B------:R-:W-:-:S06]  /*0180*/  IMAD.HI.U32 R5, R5, R9, R4 ;  /* 0x0000000905057227 */ /* 0x000fcc00078e0004 */
[----:B------:R-:W-:-:S04]  /*0190*/  IMAD.HI.U32 R5, R5, R6, RZ ;  /* 0x0000000605057227 */ /* 0x000fc800078e00ff */
[----:B------:R-:W-:-:S05]  /*01a0*/  IMAD R2, R5, R2, R6 ;  /* 0x0000000205027224 */ /* 0x000fca00078e0206 */
[----:B------:R-:W-:-:S13]  /*01b0*/  ISETP.GT.U32.AND P1, PT, R7, R2, PT ;  /* 0x000000020700720c */ /* 0x000fda0003f24070 */
[----:B------:R-:W-:Y:S01]  /*01c0*/  @!P1 IMAD.IADD R2, R2, 0x1, -R7 ;  /* 0x0000000102029824 */ /* 0x000fe200078e0a07 */
[----:B------:R-:W-:Y:S02]  /*01d0*/  @!P1 IADD3 R5, R5, 0x1, RZ ;  /* 0x0000000105059810 */ /* 0x000fe40007ffe0ff */
[----:B------:R-:W-:Y:S02]  /*01e0*/  ISETP.NE.AND P1, PT, R0, RZ, PT ;  /* 0x000000ff0000720c */ /* 0x000fe40003f25270 */
[----:B------:R-:W-:Y:S02]  /*01f0*/  ISETP.GE.U32.AND P0, PT, R2, R7, PT ;  /* 0x000000070200720c */ /* 0x000fe40003f06070 */
[----:B------:R-:W-:-:S04]  /*0200*/  LOP3.LUT R2, R3, R0, RZ, 0x3c, !PT ;  /* 0x0000000003027212 */ /* 0x000fc800078e3cff */
[----:B------:R-:W-:Y:S01]  /*0210*/  ISETP.GE.AND P2, PT, R2, RZ, PT ;  /* 0x000000ff0200720c */ /* 0x000fe20003f46270 */
[----:B------:R-:W-:-:S05]  /*0220*/  IMAD.MOV.U32 R2, RZ, RZ, c[0x0][0x178] ;  /* 0x00005e00ff027624 */ /* 0x000fca00078e00ff */
[----:B------:R-:W-:Y:S02]  /*0230*/  IADD3 R2, R2, 0x3f, RZ ;  /* 0x0000003f02027810 */ /* 0x000fe40007ffe0ff */
[----:B------:R-:W-:-:S05]  /*0240*/  @P0 IADD3 R5, R5, 0x1, RZ ;  /* 0x0000000105050810 */ /* 0x000fca0007ffe0ff */
[----:B------:R-:W-:Y:S01]  /*0250*/  IMAD.MOV.U32 R6, RZ, RZ, R5 ;  /* 0x000000ffff067224 */ /* 0x000fe200078e0005 */
[----:B------:R-:W-:-:S03]  /*0260*/  SHF.R.S32.HI R5, RZ, 0x1f, R2 ;  /* 0x0000001fff057819 */ /* 0x000fc60000011402 */
[----:B------:R-:W-:Y:S01]  /*0270*/  @!P2 IMAD.MOV R6, RZ, RZ, -R6 ;  /* 0x000000ffff06a224 */ /* 0x000fe200078e0a06 */
[----:B------:R-:W-:Y:S02]  /*0280*/  @!P1 LOP3.LUT R6, RZ, R0, RZ, 0x33, !PT ;  /* 0x00000000ff069212 */ /* 0x000fe400078e33ff */
[----:B------:R-:W-:-:S03]  /*0290*/  LEA.HI R5, R5, R2, RZ, 0x6 ;  /* 0x0000000205057211 */ /* 0x000fc600078f30ff */
[----:B------:R-:W-:Y:S02]  /*02a0*/  IMAD.SHL.U32 R4, R6, 0x4, RZ ;  /* 0x0000000406047824 */ /* 0x000fe400078e00ff */
[----:B------:R-:W-:-:S03]  /*02b0*/  IMAD.MOV R6, RZ, RZ, -R6 ;  /* 0x000000ffff067224 */ /* 0x000fc600078e0a06 */
[----:B------:R-:W-:Y:S01]  /*02c0*/  LEA.HI.SX32 R5, R5, -R4, 0x1a ;  /* 0x8000000405057211 */ /* 0x000fe200078fd2ff */
[----:B------:R-:W-:Y:S02]  /*02d0*/  IMAD R8, R0, R6, R3 ;  /* 0x0000000600087224 */ /* 0x000fe400078e0203 */
[----:B------:R-:W-:Y:S01]  /*02e0*/  IMAD.MOV.U32 R6, RZ, RZ, RZ ;  /* 0x000000ffff067224 */ /* 0x000fe200078e00ff */
[----:B------:R-:W-:Y:S02]  /*02f0*/  IMNMX R5, R5, 0x4, PT ;  /* 0x0000000405057817 */ /* 0x000fe40003800200 */
[----:B------:R-:W-:Y:S02]  /*0300*/  IABS R11, R8 ;  /* 0x00000008000b7213 */ /* 0x000fe40000000000 */
[----:B------:R-:W-:-:S04]  /*0310*/  IABS R9, R5 ;  /* 0x0000000500097213 */ /* 0x000fc80000000000 */
[----:B------:R-:W0:Y:S08]  /*0320*/  I2F.RP R2, R9 ;  /* 0x0000000900027306 */ /* 0x000e300000209400 */
[----:B0-----:R-:W0:Y:S02]  /*0330*/  MUFU.RCP R2, R2 ;  /* 0x0000000200027308 */ /* 0x001e240000001000 */
[----:B0-----:R-:W-:-:S06]  /*0340*/  IADD3 R7, R2, 0xffffffe, RZ ;  /* 0x0ffffffe02077810 */ /* 0x001fcc0007ffe0ff */
[----:B------:R-:W0:Y:S02]  /*0350*/  F2I.FTZ.U32.TRUNC.NTZ R7, R7 ;  /* 0x0000000700077305 */ /* 0x000e24000021f000 */
[----:B0-----:R-:W-:-:S04]  /*0360*/  IMAD.MOV R10, RZ, RZ, -R7 ;  /* 0x000000ffff0a7224 */ /* 0x001fc800078e0a07 */
[----:B------:R-:W-:-:S04]  /*0370*/  IMAD.MOV.U32 R0, RZ, RZ, R10 ;  /* 0x000000ffff007224 */ /* 0x000fc800078e000a */
[----:B------:R-:W-:Y:S01]  /*0380*/  IMAD R3, R0, R9, RZ ;  /* 0x0000000900037224 */ /* 0x000fe200078e02ff */
[----:B------:R-:W-:-:S03]  /*0390*/  IABS R0, R5 ;  /* 0x0000000500007213 */ /* 0x000fc60000000000 */
[----:B------:R-:W-:-:S04]  /*03a0*/  IMAD.HI.U32 R6, R7, R3, R6 ;  /* 0x0000000307067227 */ /* 0x000fc800078e0006 */
[----:B------:R-:W-:Y:S02]  /*03b0*/  IMAD.MOV R0, RZ, RZ, -R0 ;  /* 0x000000ffff007224 */ /* 0x000fe400078e0a00 */
[----:B------:R-:W-:Y:S01]  /*03c0*/  IMAD.HI.U32 R2, R6, R11, RZ ;  /* 0x0000000b06027227 */ /* 0x000fe200078e00ff */
[----:B------:R-:W-:-:S03]  /*03d0*/  SHF.R.U32.HI R6, RZ, 0x6, R12 ;  /* 0x00000006ff067819 */ /* 0x000fc6000001160c */
[----:B------:R-:W-:Y:S01]  /*03e0*/  IMAD R0, R2, R0, R11 ;  /* 0x0000000002007224 */ /* 0x000fe200078e020b */
[----:B------:R-:W-:Y:S01]  /*03f0*/  SGXT.U32 R14, R6, 0x1 ;  /* 0x00000001060e781a */ /* 0x000fe20000000000 */
[----:B------:R-:W-:-:S03]  /*0400*/  IMAD.MOV.U32 R3, RZ, RZ, 0x7f ;  /* 0x0000007fff037424 */ /* 0x000fc600078e00ff */
[----:B------:R-:W-:Y:S02]  /*0410*/  ISETP.GT.U32.AND P1, PT, R9, R0, PT ;  /* 0x000000000900720c */ /* 0x000fe40003f24070 */
[----:B------:R-:W-:Y:S02]  /*0420*/  IADD3 R15, R3, c[0x0][0x180], RZ ;  /* 0x00006000030f7a10 */ /* 0x000fe40007ffe0ff */
[C---:B------:R-:W-:Y:S02]  /*0430*/  LOP3.LUT R3, R14.reuse, 0x6, RZ, 0xfc, !PT ;  /* 0x000000060e037812 */ /* 0x040fe400078efcff */
[C---:B------:R-:W-:Y:S02]  /*0440*/  LOP3.LUT R3, R14.reuse, 0xc, RZ, 0xfc, !PT ;  /* 0x0000000c0e037812 */ /* 0x040fe400078efcff */
[C---:B------:R-:W-:Y:S02]  /*0450*/  LOP3.LUT R3, R14.reuse, 0x12, RZ, 0xfc, !PT ;  /* 0x000000120e037812 */ /* 0x040fe400078efcff */
[----:B------:R-:W-:-:S02]  /*0460*/  LOP3.LUT R3, R14, 0x18, RZ, 0xfc, !PT ;  /* 0x000000180e037812 */ /* 0x000fc400078efcff */
[----:B------:R-:W-:Y:S01]  /*0470*/  LOP3.LUT R3, R14, 0x1e, RZ, 0xfc, !PT ;  /* 0x0000001e0e037812 */ /* 0x000fe200078efcff */
[----:B------:R-:W-:Y:S01]  /*0480*/  @!P1 IMAD.IADD R0, R0, 0x1, -R9 ;  /* 0x0000000100009824 */ /* 0x000fe200078e0a09 */
[----:B------:R-:W-:Y:S02]  /*0490*/  @!P1 IADD3 R2, R2, 0x1, RZ ;  /* 0x0000000102029810 */ /* 0x000fe40007ffe0ff */
[----:B------:R-:W-:Y:S02]  /*04a0*/  ISETP.NE.AND P1, PT, R5, RZ, PT ;  /* 0x000000ff0500720c */ /* 0x000fe40003f25270 */
[----:B------:R-:W-:Y:S02]  /*04b0*/  ISETP.GE.U32.AND P0, PT, R0, R9, PT ;  /* 0x000000090000720c */ /* 0x000fe40003f06070 */
[----:B------:R-:W-:Y:S02]  /*04c0*/  LOP3.LUT R0, R8, R5, RZ, 0x3c, !PT ;  /* 0x0000000508007212 */ /* 0x000fe400078e3cff */
[----:B------:R-:W-:-:S02]  /*04d0*/  LOP3.LUT R3, R14, 0x24, RZ, 0xfc, !PT ;  /* 0x000000240e037812 */ /* 0x000fc400078efcff */
[----:B------:R-:W-:Y:S02]  /*04e0*/  ISETP.GE.AND P2, PT, R0, RZ, PT ;  /* 0x000000ff0000720c */ /* 0x000fe40003f46270 */
[C---:B------:R-:W-:Y:S02]  /*04f0*/  LOP3.LUT R3, R14.reuse, 0x2a, RZ, 0xfc, !PT ;  /* 0x0000002a0e037812 */ /* 0x040fe400078efcff */
[C---:B------:R-:W-:Y:S02]  /*0500*/  LOP3.LUT R3, R14.reuse, 0x30, RZ, 0xfc, !PT ;  /* 0x000000300e037812 */ /* 0x040fe400078efcff */
[----:B------:R-:W-:Y:S02]  /*0510*/  LOP3.LUT R3, R14, 0x36, RZ, 0xfc, !PT ;  /* 0x000000360e037812 */ /* 0x000fe400078efcff */
[----:B------:R-:W-:Y:S02]  /*0520*/  @P0 IADD3 R2, R2, 0x1, RZ ;  /* 0x0000000102020810 */ /* 0x000fe40007ffe0ff */
[----:B------:R-:W-:-:S02]  /*0530*/  ISETP.GT.AND P0, PT, R15, 0x7f, PT ;  /* 0x0000007f0f00780c */ /* 0x000fc40003f04270 */
[C---:B------:R-:W-:Y:S01]  /*0540*/  LOP3.LUT R3, R14.reuse, 0x3c, RZ, 0xfc, !PT ;  /* 0x0000003c0e037812 */ /* 0x040fe200078efcff */
[----:B------:R-:W-:Y:S01]  /*0550*/  @!P2 IMAD.MOV R2, RZ, RZ, -R2 ;  /* 0x000000ffff02a224 */ /* 0x000fe200078e0a02 */
[----:B------:R-:W-:Y:S02]  /*0560*/  @!P1 LOP3.LUT R2, RZ, R5, RZ, 0x33, !PT ;  /* 0x00000005ff029212 */ /* 0x000fe400078e33ff */
[C---:B------:R-:W-:Y:S02]  /*0570*/  LOP3.LUT R3, R14.reuse, 0x42, RZ, 0xfc, !PT ;  /* 0x000000420e037812 */ /* 0x040fe400078efcff */
[C---:B------:R-:W-:Y:S01]  /*0580*/  LOP3.LUT R3, R14.reuse, 0x48, RZ, 0xfc, !PT ;  /* 0x000000480e037812 */ /* 0x040fe200078efcff */
[----:B------:R-:W-:Y:S01]  /*0590*/  IMAD.MOV R0, RZ, RZ, -R2 ;  /* 0x000000ffff007224 */ /* 0x000fe200078e0a02 */
[----:B------:R-:W-:Y:S01]  /*05a0*/  LOP3.LUT R3, R14, 0x4e, RZ, 0xfc, !PT ;  /* 0x0000004e0e037812 */ /* 0x000fe200078efcff */
[----:B------:R-:W-:Y:S01]  /*05b0*/  IMAD.SHL.U32 R29, R2, 0x100, RZ ;  /* 0x00000100021d7824 */ /* 0x000fe200078e00ff */
[C---:B------:R-:W-:Y:S01]  /*05c0*/  LOP3.LUT R3, R14.reuse, 0x54, RZ, 0xfc, !PT ;  /* 0x000000540e037812 */ /* 0x040fe200078efcff */
[----:B------:R-:W-:Y:S01]  /*05d0*/  IMAD R5, R5, R0, R8 ;  /* 0x0000000005057224 */ /* 0x000fe200078e0208 */
[----:B------:R-:W-:-:S02]  /*05e0*/  LOP3.LUT R3, R14, 0x5a, RZ, 0xfc, !PT ;  /* 0x0000005a0e037812 */ /* 0x000fc400078efcff */
[----:B------:R-:W-:Y:S01]  /*05f0*/  LOP3.LUT R3, R14, 0x60, RZ, 0xfc, !PT ;  /* 0x000000600e037812 */ /* 0x000fe200078efcff */
[----:B------:R-:W-:Y:S01]  /*0600*/  IMAD.IADD R0, R4, 0x1, R5 ;  /* 0x0000000104007824 */ /* 0x000fe200078e0205 */
[C---:B------:R-:W-:Y:S02]  /*0610*/  LOP3.LUT R5, R14.reuse, 0x2, RZ, 0xfc, !PT ;  /* 0x000000020e057812 */ /* 0x040fe400078efcff */
[----:B------:R-:W-:Y:S01]  /*0620*/  LOP3.LUT R4, R14, 0x4, RZ, 0xfc, !PT ;  /* 0x000000040e047812 */ /* 0x000fe200078efcff */
[----:B------:R-:W-:Y:S01]  /*0630*/  IMAD R28, R0, 0x40, R13 ;  /* 0x00000040001c7824 */ /* 0x000fe200078e020d */
[C---:B------:R-:W-:Y:S02]  /*0640*/  LOP3.LUT R5, R14.reuse, 0x8, RZ, 0xfc, !PT ;  /* 0x000000080e057812 */ /* 0x040fe400078efcff */
[C---:B------:R-:W-:Y:S02]  /*0650*/  LOP3.LUT R4, R14.reuse, 0xa, RZ, 0xfc, !PT ;  /* 0x0000000a0e047812 */ /* 0x040fe400078efcff */
[----:B------:R0:W-:Y:S01]  /*0660*/  STL [R1+0xe48], R28 ;  /* 0x000e481c01007387 */ /* 0x0001e20000100800 */
[----:B------:R-:W-:-:S02]  /*0670*/  LOP3.LUT R5, R14, 0xe, RZ, 0xfc, !PT ;  /* 0x0000000e0e057812 */ /* 0x000fc400078efcff */
[C---:B------:R-:W-:Y:S01]  /*0680*/  LOP3.LUT R4, R14.reuse, 0x10, RZ, 0xfc, !PT ;  /* 0x000000100e047812 */ /* 0x040fe200078efcff */
[----:B------:R0:W-:Y:S01]  /*0690*/  STL [R1+0x378], R29 ;  /* 0x0003781d01007387 */ /* 0x0001e20000100800 */
[C---:B------:R-:W-:Y:S02]  /*06a0*/  LOP3.LUT R5, R14.reuse, 0x14, RZ, 0xfc, !PT ;  /* 0x000000140e057812 */ /* 0x040fe400078efcff */
[C---:B------:R-:W-:Y:S02]  /*06b0*/  LOP3.LUT R4, R14.reuse, 0x16, RZ, 0xfc, !PT ;  /* 0x000000160e047812 */ /* 0x040fe400078efcff */
[C---:B------:R-:W-:Y:S02]  /*06c0*/  LOP3.LUT R5, R14.reuse, 0x1a, RZ, 0xfc, !PT ;  /* 0x0000001a0e057812 */ /* 0x040fe400078efcff */
[C---:B------:R-:W-:Y:S02]  /*06d0*/  LOP3.LUT R4, R14.reuse, 0x1c, RZ, 0xfc, !PT ;  /* 0x0000001c0e047812 */ /* 0x040fe400078efcff */
[----:B------:R-:W-:-:S02]  /*06e0*/  LOP3.LUT R5, R14, 0x20, RZ, 0xfc, !PT ;  /* 0x000000200e057812 */ /* 0x000fc400078efcff */
[C---:B------:R-:W-:Y:S02]  /*06f0*/  LOP3.LUT R4, R14.reuse, 0x22, RZ, 0xfc, !PT ;  /* 0x000000220e047812 */ /* 0x040fe400078efcff */
        /* <DEDUP_REMOVED lines=34> */
[----:B------:R-:W-:Y:S01]  /*0920*/  LOP3.LUT R3, R14, 0x7e, RZ, 0xfc, !PT ;  /* 0x0000007e0e037812 */ /* 0x000fe200078efcff */
[----:B------:R-:W-:Y:S05]  /*0930*/  @P0 BRA `(.L_x_0) ;  /* 0x0000038000000947 */ /* 0x000fea0003800000 */
[----:B0-----:R0:W-:Y:S01]  /*0940*/  STL [R1], RZ ;  /* 0x000000ff01007387 */ /* 0x0011e20000100800 */
[----:B------:R-:W-:Y:S01]  /*0950*/  IMAD.SHL.U32 R0, R12, 0x40, RZ ;  /* 0x000000400c007824 */ /* 0x000fe200078e00ff */
[----:B------:R-:W-:Y:S01]  /*0960*/  CS2R R24, SRZ ;  /* 0x0000000000187805 */ /* 0x000fe2000001ff00 */
[----:B------:R-:W-:Y:S01]  /*0970*/  CS2R R26, SRZ ;  /* 0x00000000001a7805 */ /* 0x000fe2000001ff00 */
[----:B------:R0:W-:Y:S01]  /*0980*/  STL [R1+0x4], RZ ;  /* 0x000004ff01007387 */ /* 0x0001e20000100800 */
[----:B------:R-:W-:Y:S01]  /*0990*/  CS2R R20, SRZ ;  /* 0x0000000000147805 */ /* 0x000fe2000001ff00 */
[----:B------:R-:W-:Y:S01]  /*09a0*/  LOP3.LUT R0, R0, 0x1800, RZ, 0xc0, !PT ;  /* 0x0000180000007812 */ /* 0x000fe200078ec0ff */
[----:B------:R-:W-:Y:S01]  /*09b0*/  CS2R R22, SRZ ;  /* 0x0000000000167805 */ /* 0x000fe2000001ff00 */
[----:B------:R0:W-:Y:S01]  /*09c0*/  STL [R1+0x8], RZ ;  /* 0x000008ff01007387 */ /* 0x0001e20000100800 */
[----:B------:R-:W-:Y:S01]  /*09d0*/  CS2R R16, SRZ ;  /* 0x0000000000107805 */ /* 0x000fe2000001ff00 */
[----:B------:R-:W-:Y:S01]  /*09e0*/  CS2R R18, SRZ ;  /* 0x0000000000127805 */ /* 0x000fe2000001ff00 */
[----:B------:R-:W-:Y:S01]  /*09f0*/  CS2R R12, SRZ ;  /* 0x00000000000c7805 */ /* 0x000fe2000001ff00 */
[----:B------:R0:W-:Y:S01]  /*0a00*/  STL [R1+0xc], RZ ;  /* 0x00000cff01007387 */ /* 0x0001e20000100800 */
[----:B------:R-:W-:Y:S01]  /*0a10*/  CS2R R14, SRZ ;  /* 0x00000000000e7805 */ /* 0x000fe2000001ff00 */
[----:B------:R-:W-:Y:S01]  /*0a20*/  CS2R R8, SRZ ;  /* 0x0000000000087805 */ /* 0x000fe2000001ff00 */
[----:B------:R-:W-:Y:S01]  /*0a30*/  CS2R R10, SRZ ;  /* 0x00000000000a7805 */ /* 0x000fe2000001ff00 */
[----:B------:R0:W-:Y:S01]  /*0a40*/  STL [R1+0x10], RZ ;  /* 0x000010ff01007387 */ /* 0x0001e20000100800 */
[----:B------:R-:W-:Y:S01]  /*0a50*/  CS2R R4, SRZ ;  /* 0x0000000000047805 */ /* 0x000fe2000001ff00 */
[----:B------:R-:W-:-:S02]  /*0a60*/  CS2R R6, SRZ ;  /* 0x0000000000067805 */ /* 0x000fc4000001ff00 */
[----:B------:R0:W-:Y:S04]  /*0a70*/  STL [R1+0x14], RZ ;  /* 0x000014ff01007387 */ /* 0x0001e80000100800 */
        /* <DEDUP_REMOVED lines=34> */
[----:B------:R0:W-:Y:S01]  /*0ca0*/  STL [R1+0xe44], R0 ;  /* 0x000e440001007387 */ /* 0x0001e20000100800 */
[----:B------:R-:W-:Y:S05]  /*0cb0*/  BRA `(.L_x_1) ;  /* 0x0004159000007947 */ /* 0x000fea0003800000 */
.L_x_0:
[----:B0-----:R-:W-:Y:S01]  /*0cc0*/  IABS R0, c[0x0][0x178] ;  /* 0x00005e0000007a13 */ /* 0x001fe20000000000 */
[----:B------:R-:W-:Y:S01]  /*0cd0*/  ULDC.64 UR6, c[0x0][0x188] ;  /* 0x0000620000067ab9 */ /* 0x000fe20000000a00 */
[----:B------:R-:W-:-:S02]  /*0ce0*/  IABS R25, c[0x0][0x17c] ;  /* 0x00005f0000197a13 */ /* 0x000fc40000000000 */
[----:B------:R-:W0:Y:S01]  /*0cf0*/  I2F.RP R3, R0 ;  /* 0x0000000000037306 */ /* 0x000e220000209400 */
[----:B------:R-:W-:Y:S02]  /*0d00*/  IABS R19, R28 ;  /* 0x0000001c00137213 */ /* 0x000fe40000000000 */
[----:B------:R-:W-:-:S04]  /*0d10*/  IADD3 R6, R29, 0xff, RZ ;  /* 0x000000ff1d067810 */ /* 0x000fc80007ffe0ff */
[----:B------:R-:W-:Y:S01]  /*0d20*/  IABS R8, R6 ;  /* 0x0000000600087213 */ /* 0x000fe20000000000 */
[----:B------:R-:W1:Y:S01]  /*0d30*/  I2F.RP R2, R25 ;  /* 0x0000001900027306 */ /* 0x000e620000209400 */
[----:B------:R-:W-:-:S07]  /*0d40*/  ISETP.GE.AND P4, PT, R6, RZ, PT ;  /* 0x000000ff0600720c */ /* 0x000fce0003f86270 */
[----:B0-----:R-:W0:Y:S08]  /*0d50*/  MUFU.RCP R3, R3 ;  /* 0x0000000300037308 */ /* 0x001e300000001000 */
[----:B-1----:R-:W1:Y:S01]  /*0d60*/  MUFU.RCP R2, R2 ;  /* 0x0000000200027308 */ /* 0x002e620000001000 */
[----:B0-----:R-:W-:-:S07]  /*0d70*/  IADD3 R3, R3, 0xffffffe, RZ ;  /* 0x0ffffffe03037810 */ /* 0x001fce0007ffe0ff */
[----:B------:R-:W0:Y:S01]  /*0d80*/  F2I.FTZ.U32.TRUNC.NTZ R3, R3 ;  /* 0x0000000300037305 */ /* 0x000e22000021f000 */
[----:B-1----:R-:W-:-:S07]  /*0d90*/  IADD3 R2, R2, 0xffffffe, RZ ;  /* 0x0ffffffe02027810 */ /* 0x002fce0007ffe0ff */
[----:B------:R1:W2:Y:S01]  /*0da0*/  F2I.FTZ.U32.TRUNC.NTZ R5, R2 ;  /* 0x0000000200057305 */ /* 0x0002a2000021f000 */
[----:B0-----:R-:W-:Y:S02]  /*0db0*/  IMAD.MOV R7, RZ, RZ, -R3 ;  /* 0x000000ffff077224 */ /* 0x001fe400078e0a03 */
[----:B-1----:R-:W-:Y:S02]  /*0dc0*/  IMAD.MOV.U32 R2, RZ, RZ, RZ ;  /* 0x000000ffff027224 */ /* 0x002fe400078e00ff */
[----:B------:R-:W-:Y:S02]  /*0dd0*/  IMAD R7, R7, R0, RZ ;  /* 0x0000000007077224 */ /* 0x000fe400078e02ff */
[----:B--2---:R-:W-:Y:S02]  /*0de0*/  IMAD.MOV R4, RZ, RZ, -R5 ;  /* 0x000000ffff047224 */ /* 0x004fe400078e0a05 */
[----:B------:R-:W-:Y:S01]  /*0df0*/  IMAD.HI.U32 R2, R3, R7, R2 ;  /* 0x0000000703027227 */ /* 0x000fe200078e0002 */
[----:B------:R-:W-:-:S03]  /*0e00*/  IADD3 R7, R29, 0xf9, RZ ;  /* 0x000000f91d077810 */ /* 0x000fc60007ffe0ff */
[----:B------:R-:W-:Y:S01]  /*0e10*/  IMAD R3, R4, R25, RZ ;  /* 0x0000001904037224 */ /* 0x000fe200078e02ff */
[----:B------:R-:W-:Y:S01]  /*0e20*/  IABS R15, R7 ;  /* 0x00000007000f7213 */ /* 0x000fe20000000000 */
[----:B------:R-:W-:-:S04]  /*0e30*/  IMAD.MOV.U32 R4, RZ, RZ, RZ ;  /* 0x000000ffff047224 */ /* 0x000fc800078e00ff */
[----:B------:R-:W-:Y:S01]  /*0e40*/  IMAD.HI.U32 R3, R5, R3, R4 ;  /* 0x0000000305037227 */ /* 0x000fe200078e0004 */
[----:B------:R-:W-:-:S03]  /*0e50*/  IADD3 R5, R29, 0xfe, RZ ;  /* 0x000000fe1d057810 */ /* 0x000fc60007ffe0ff */
[----:B------:R-:W-:Y:S01]  /*0e60*/  IMAD.HI.U32 R4, R2, R19, RZ ;  /* 0x0000001302047227 */ /* 0x000fe200078e00ff */
[----:B------:R-:W-:Y:S02]  /*0e70*/  IABS R9, R5 ;  /* 0x0000000500097213 */ /* 0x000fe40000000000 */
[----:B------:R-:W-:Y:S01]  /*0e80*/  ISETP.GE.AND P0, PT, R5, RZ, PT ;  /* 0x000000ff0500720c */ /* 0x000fe20003f06270 */
[----:B------:R-:W-:-:S04]  /*0e90*/  IMAD.HI.U32 R2, R3, R8, RZ ;  /* 0x0000000803027227 */ /* 0x000fc800078e00ff */
[----:B------:R-:W-:Y:S02]  /*0ea0*/  IMAD.MOV R4, RZ, RZ, -R4 ;  /* 0x000000ffff047224 */ /* 0x000fe400078e0a04 */
[----:B------:R-:W-:Y:S02]  /*0eb0*/  IMAD.MOV R2, RZ, RZ, -R2 ;  /* 0x000000ffff027224 */ /* 0x000fe400078e0a02 */
[C---:B------:R-:W-:Y:S01]  /*0ec0*/  IMAD R19, R0.reuse, R4, R19 ;  /* 0x0000000400137224 */ /* 0x040fe200078e0213 */
[----:B------:R-:W-:Y:S01]  /*0ed0*/  IADD3 R4, R29, 0xfc, RZ ;  /* 0x000000fc1d047810 */ /* 0x000fe20007ffe0ff */
[----:B------:R-:W-:Y:S01]  /*0ee0*/  IMAD R8, R25, R2, R8 ;  /* 0x0000000219087224 */ /* 0x000fe200078e0208 */
[----:B------:R-:W-:Y:S01]  /*0ef0*/  IADD3 R2, R29, 0xfd, RZ ;  /* 0x000000fd1d027810 */ /* 0x000fe20007ffe0ff */
[----:B------:R-:W-:Y:S01]  /*0f00*/  IMAD.HI.U32 R6, R3, R9, RZ ;  /* 0x0000000903067227 */ /* 0x000fe200078e00ff */
[----:B------:R-:W-:Y:S02]  /*0f10*/  ISETP.GT.U32.AND P3, PT, R0, R19, PT ;  /* 0x000000130000720c */ /* 0x000fe40003f64070 */
[----:B------:R-:W-:Y:S01]  /*0f20*/  ISETP.GT.U32.AND P6, PT, R25, R8, PT ;  /* 0x000000081900720c */ /* 0x000fe20003fc4070 */
[----:B------:R-:W-:Y:S01]  /*0f30*/  IMAD.HI.U32 R13, R3, R15, RZ ;  /* 0x0000000f030d7227 */ /* 0x000fe200078e00ff */
[----:B------:R-:W-:-:S02]  /*0f40*/  IABS R11, R2 ;  /* 0x00000002000b7213 */ /* 0x000fc40000000000 */
[----:B------:R-:W-:Y:S01]  /*0f50*/  ISETP.GE.AND P2, PT, R2, RZ, PT ;  /* 0x000000ff0200720c */ /* 0x000fe20003f46270 */
[----:B------:R-:W-:Y:S01]  /*0f60*/  IMAD.MOV R2, RZ, RZ, -R6 ;  /* 0x000000ffff027224 */ /* 0x000fe200078e0a06 */
[----:B------:R-:W-:Y:S01]  /*0f70*/  IABS R5, R4 ;  /* 0x0000000400057213 */ /* 0x000fe20000000000 */
[----:B------:R-:W-:Y:S01]  /*0f80*/  IMAD.HI.U32 R6, R3, R11, RZ ;  /* 0x0000000b03067227 */ /* 0x000fe200078e00ff */
[----:B------:R-:W-:-:S03]  /*0f90*/  ISETP.GE.AND P1, PT, R4, RZ, PT ;  /* 0x000000ff0400720c */ /* 0x000fc60003f26270 */
[----:B------:R-:W-:Y:S02]  /*0fa0*/  @!P3 IMAD.IADD R19, R19, 0x1, -R0 ;  /* 0x000000011313b824 */ /* 0x000fe400078e0a00 */
[C---:B------:R-:W-:Y:S02]  /*0fb0*/  IMAD R9, R25.reuse, R2, R9 ;  /* 0x0000000219097224 */ /* 0x040fe400078e0209 */
[----:B------:R-:W-:Y:S01]  /*0fc0*/  @!P6 IMAD.IADD R8, R8, 0x1, -R25 ;  /* 0x000000010808e824 */ /* 0x000fe200078e0a19 */
[----:B------:R-:W-:Y:S01]  /*0fd0*/  ISETP.GT.U32.AND P5, PT, R0, R19, PT ;  /* 0x000000130000720c */ /* 0x000fe20003fa4070 */
[----:B------:R-:W-:Y:S01]  /*0fe0*/  IMAD.MOV R6, RZ, RZ, -R6 ;  /* 0x000000ffff067224 */ /* 0x000fe200078e0a06 */
[C---:B------:R-:W-:Y:S01]  /*0ff0*/  ISETP.GT.U32.AND P3, PT, R25.reuse, R9, PT ;  /* 0x000000091900720c */ /* 0x040fe20003f64070 */
[----:B------:R-:W-:Y:S01]  /*1000*/  IMAD.MOV.U32 R4, RZ, RZ, R5 ;  /* 0x000000ffff047224 */ /* 0x000fe200078e0005 */
[C---:B------:R-:W-:Y:S01]  /*1010*/  ISETP.GT.U32.AND P6, PT, R25.reuse, R8, PT ;  /* 0x000000081900720c */ /* 0x040fe20003fc4070 */
[----:B------:R-:W-:Y:S01]  /*1020*/  IMAD R11, R25, R6, R11 ;  /* 0x00000006190b7224 */ /* 0x000fe200078e020b */
[----:B------:R-:W-:Y:S01]  /*1030*/  IADD3 R6, R29, 0xfa, RZ ;  /* 0x000000fa1d067810 */ /* 0x000fe20007ffe0ff */
[----:B------:R-:W-:Y:S01]  /*1040*/  IMAD.HI.U32 R2, R3, R4, RZ ;  /* 0x0000000403027227 */ /* 0x000fe200078e00ff */
[----:B------:R-:W-:-:S02]  /*1050*/  IADD3 R5, R29, 0xfb, RZ ;  /* 0x000000fb1d057810 */ /* 0x000fc40007ffe0ff */
[----:B------:R-:W-:Y:S01]  /*1060*/  IABS R14, R6 ;  /* 0x00000006000e7213 */ /* 0x000fe20000000000 */
[----:B------:R-:W-:Y:S01]  /*1070*/  IMAD.MOV R2, RZ, RZ, -R2 ;  /* 0x000000ffff027224 */ /* 0x000fe200078e0a02 */
[----:B------:R-:W-:Y:S01]  /*1080*/  IABS R10, R5 ;  /* 0x00000005000a7213 */ /* 0x000fe20000000000 */
[----:B------:R-:W-:Y:S01]  /*1090*/  @!P5 IMAD.IADD R19, R19, 0x1, -R0 ;  /* 0x000000011313d824 */ /* 0x000fe200078e0a00 */
[----:B------:R-:W-:Y:S01]  /*10a0*/  ISETP.GT.U32.AND P5, PT, R25, R11, PT ;  /* 0x0000000b1900720c */ /* 0x000fe20003fa4070 */
[--C-:B------:R-:W-:Y:S02]  /*10b0*/  @!P3 IMAD.IADD R9, R9, 0x1, -R25.reuse ;  /* 0x000000010909b824 */ /* 0x100fe400078e0a19 */
[----:B------:R-:W-:Y:S02]  /*10c0*/  @!P6 IMAD.IADD R8, R8, 0x1, -R25 ;  /* 0x000000010808e824 */ /* 0x000fe400078e0a19 */
[C---:B------:R-:W-:Y:S01]  /*10d0*/  IMAD R4, R25.reuse, R2, R4 ;  /* 0x0000000219047224 */ /* 0x040fe200078e0204 */
[----:B------:R-:W-:Y:S01]  /*10e0*/  ISETP.GT.U32.AND P6, PT, R25, R9, PT ;  /* 0x000000091900720c */ /* 0x000fe20003fc4070 */
[----:B------:R-:W-:Y:S01]  /*10f0*/  IMAD.HI.U32 R16, R3, R14, RZ ;  /* 0x0000000e03107227 */ /* 0x000fe200078e00ff */
[----:B------:R-:W-:-:S02]  /*1100*/  IADD3 R2, R29, 0xf8, RZ ;  /* 0x000000f81d027810 */ /* 0x000fc40007ffe0ff */
[----:B------:R-:W-:Y:S01]  /*1110*/  ISETP.GT.U32.AND P3, PT, R25, R4, PT ;  /* 0x000000041900720c */ /* 0x000fe20003f64070 */
[----:B------:R-:W-:Y:S01]  /*1120*/  IMAD.HI.U32 R0, R3, R10, RZ ;  /* 0x0000000a03007227 */ /* 0x000fe200078e00ff */
[----:B------:R-:W-:-:S03]  /*1130*/  IABS R12, R2 ;  /* 0x00000002000c7213 */ /* 0x000fc60000000000 */
[--C-:B------:R-:W-:Y:S02]  /*1140*/  @!P5 IMAD.IADD R11, R11, 0x1, -R25.reuse ;  /* 0x000000010b0bd824 */ /* 0x100fe400078e0a19 */
[----:B------:R-:W-:Y:S02]  /*1150*/  IMAD.MOV R16, RZ, RZ, -R16 ;  /* 0x000000ffff107224 */ /* 0x000fe400078e0a10 */
[----:B------:R-:W-:Y:S01]  /*1160*/  @!P6 IMAD.IADD R9, R9, 0x1, -R25 ;  /* 0x000000010909e824 */ /* 0x000fe200078e0a19 */
[C---:B------:R-:W-:Y:S01]  /*1170*/  ISETP.GT.U32.AND P6, PT, R25.reuse, R11, PT ;  /* 0x0000000b1900720c */ /* 0x040fe20003fc4070 */
[----:B------:R-:W-:Y:S02]  /*1180*/  IMAD.MOV R0, RZ, RZ, -R0 ;  /* 0x000000ffff007224 */ /* 0x000fe400078e0a00 */
[C---:B------:R-:W-:Y:S02]  /*1190*/  IMAD R14, R25.reuse, R16, R14 ;  /* 0x00000010190e7224 */ /* 0x040fe400078e020e */
[----:B------:R-:W-:Y:S01]  /*11a0*/  IMAD R10, R25, R0, R10 ;  /* 0x00000000190a7224 */ /* 0x000fe200078e020a */
[----:B------:R-:W-:Y:S01]  /*11b0*/  IADD3 R0, R29, 0xf7, RZ ;  /* 0x000000f71d007810 */ /* 0x000fe20007ffe0ff */
[----:B------:R-:W-:-:S02]  /*11c0*/  IMAD.MOV.U32 R17, RZ, RZ, R8 ;  /* 0x000000ffff117224 */ /* 0x000fc400078e0008 */
[--C-:B------:R-:W-:Y:S01]  /*11d0*/  @!P3 IMAD.IADD R4, R4, 0x1, -R25.reuse ;  /* 0x000000010404b824 */ /* 0x100fe200078e0a19 */
[----:B------:R-:W-:Y:S01]  /*11e0*/  ISETP.GT.U32.AND P5, PT, R25, R10, PT ;  /* 0x0000000a1900720c */ /* 0x000fe20003fa4070 */
[----:B------:R-:W-:Y:S01]  /*11f0*/  IMAD.HI.U32 R8, R3, R12, RZ ;  /* 0x0000000c03087227 */ /* 0x000fe200078e00ff */
[----:B------:R-:W-:Y:S02]  /*1200*/  ISETP.GE.AND P3, PT, R5, RZ, PT ;  /* 0x000000ff0500720c */ /* 0x000fe40003f66270 */
[----:B------:R-:W-:Y:S01]  /*1210*/  IABS R5, R0 ;  /* 0x0000000000057213 */ /* 0x000fe20000000000 */
[----:B------:R-:W-:Y:S01]  /*1220*/  @!P6 IMAD.IADD R11, R11, 0x1, -R25 ;  /* 0x000000010b0be824 */ /* 0x000fe200078e0a19 */
[C---:B------:R-:W-:Y:S01]  /*1230*/  ISETP.GT.U32.AND P6, PT, R25.reuse, R14, PT ;  /* 0x0000000e1900720c */ /* 0x040fe20003fc4070 */
[----:B------:R-:W-:Y:S01]  /*1240*/  @!P4 IMAD.MOV R17, RZ, RZ, -R17 ;  /* 0x000000ffff11c224 */ /* 0x000fe200078e0a11 */
[----:B------:R-:W-:Y:S01]  /*1250*/  ISETP.GT.U32.AND P4, PT, R25, R4, PT ;  /* 0x000000041900720c */ /* 0x000fe20003f84070 */
[----:B------:R-:W-:-:S02]  /*1260*/  IMAD.MOV R8, RZ, RZ, -R8 ;  /* 0x000000ffff087224 */ /* 0x000fc400078e0a08 */
[----:B------:R-:W-:Y:S01]  /*1270*/  IMAD.MOV R13, RZ, RZ, -R13 ;  /* 0x000000ffff0d7224 */ /* 0x000fe200078e0a0d */
[----:B------:R-:W-:Y:S01]  /*1280*/  STL [R1+0xa4], R17 ;  /* 0x0000a41101007387 */ /* 0x000fe20000100800 */
[C---:B------:R-:W-:Y:S02]  /*1290*/  IMAD R12, R25.reuse, R8, R12 ;  /* 0x00000008190c7224 */ /* 0x040fe400078e020c */
[C---:B------:R-:W-:Y:S02]  /*12a0*/  IMAD R15, R25.reuse, R13, R15 ;  /* 0x0000000d190f7224 */ /* 0x040fe400078e020f */
[----:B------:R-:W-:Y:S02]  /*12b0*/  IMAD.MOV.U32 R16, RZ, RZ, R9 ;  /* 0x000000ffff107224 */ /* 0x000fe400078e0009 */
[----:B------:R-:W-:Y:S01]  /*12c0*/  @!P6 IMAD.IADD R14, R14, 0x1, -R25 ;  /* 0x000000010e0ee824 */ /* 0x000fe200078e0a19 */
[----:B------:R-:W-:Y:S01]  /*12d0*/  ISETP.GT.U32.AND P6, PT, R25, R12, PT ;  /* 0x0000000c1900720c */ /* 0x000fe20003fc4070 */
[----:B------:R-:W-:-:S02]  /*12e0*/  IMAD.MOV.U32 R13, RZ, RZ, R11 ;  /* 0x000000ffff0d7224 */ /* 0x000fc400078e000b */
[----:B------:R-:W-:Y:S02]  /*12f0*/  @!P5 IMAD.IADD R10, R10, 0x1, -R25 ;  /* 0x000000010a0ad824 */ /* 0x000fe400078e0a19 */
[----:B------:R-:W-:Y:S01]  /*1300*/  @!P0 IMAD.MOV R16, RZ, RZ, -R16 ;  /* 0x000000ffff108224 */ /* 0x000fe200078e0a10 */
[----:B------:R-:W-:Y:S01]  /*1310*/  ISETP.GE.AND P0, PT, R6, RZ, PT ;  /* 0x000000ff0600720c */ /* 0x000fe20003f06270 */
[----:B------:R-:W-:Y:S01]  /*1320*/  @!P2 IMAD.MOV R13, RZ, RZ, -R13 ;  /* 0x000000ffff0da224 */ /* 0x000fe200078e0a0d */
[C---:B------:R-:W-:Y:S01]  /*1330*/  ISETP.GT.U32.AND P5, PT, R25.reuse, R10, PT ;  /* 0x0000000a1900720c */ /* 0x040fe20003fa4070 */
[----:B------:R-:W-:Y:S01]  /*1340*/  @!P4 IMAD.IADD R4, R4, 0x1, -R25 ;  /* 0x000000010404c824 */ /* 0x000fe200078e0a19 */
[----:B------:R-:W-:Y:S01]  /*1350*/  STL [R1+0x84], R16 ;  /* 0x0000841001007387 */ /* 0x000fe20000100800 */
[----:B------:R-:W-:Y:S01]  /*1360*/  ISETP.GT.U32.AND P2, PT, R25, R15, PT ;  /* 0x0000000f1900720c */ /* 0x000fe20003f44070 */
[----:B------:R-:W-:Y:S01]  /*1370*/  IMAD.HI.U32 R9, R3, R5, RZ ;  /* 0x0000000503097227 */ /* 0x000fe200078e00ff */
[----:B------:R-:W-:Y:S01]  /*1380*/  ISETP.GE.AND P4, PT, R7, RZ, PT ;  /* 0x000000ff0700720c */ /* 0x000fe20003f86270 */
[----:B------:R0:W-:Y:S01]  /*1390*/  STL [R1+0x54], R13 ;  /* 0x0000540d01007387 */ /* 0x0001e20000100800 */
[----:B------:R-:W-:Y:S01]  /*13a0*/  IADD3 R7, R29, 0xf5, RZ ;  /* 0x000000f51d077810 */ /* 0x000fe20007ffe0ff */
[----:B------:R-:W-:-:S02]  /*13b0*/  IMAD.MOV.U32 R6, RZ, RZ, R4 ;  /* 0x000000ffff067224 */ /* 0x000fc400078e0004 */
[----:B------:R-:W-:Y:S02]  /*13c0*/  @!P6 IMAD.IADD R12, R12, 0x1, -R25 ;  /* 0x000000010c0ce824 */ /* 0x000fe400078e0a19 */
[----:B------:R-:W-:Y:S01]  /*13d0*/  @!P1 IMAD.MOV R6, RZ, RZ, -R6 ;  /* 0x000000ffff069224 */ /* 0x000fe200078e0a06 */
[C---:B------:R-:W-:Y:S01]  /*13e0*/  ISETP.GT.U32.AND P1, PT, R25.reuse, R14, PT ;  /* 0x0000000e1900720c */ /* 0x040fe20003f24070 */
[----:B------:R-:W-:Y:S01]  /*13f0*/  IMAD.MOV R9, RZ, RZ, -R9 ;  /* 0x000000ffff097224 */ /* 0x000fe200078e0a09 */
[----:B------:R-:W-:Y:S01]  /*1400*/  ISETP.GT.U32.AND P6, PT, R25, R12, PT ;  /* 0x0000000c1900720c */ /* 0x000fe20003fc4070 */
[----:B------:R-:W-:Y:S01]  /*1410*/  @!P5 IMAD.IADD R10, R10, 0x1, -R25 ;  /* 0x000000010a0ad824 */ /* 0x000fe200078e0a19 */
[----:B0-----:R-:W-:Y:S01]  /*1420*/  IADD3 R13, R29, 0xf6, RZ ;  /* 0x000000f61d0d7810 */ /* 0x001fe20007ffe0ff */
[----:B------:R0:W-:Y:S01]  /*1430*/  STL [R1+0x4c], R6 ;  /* 0x00004c0601007387 */ /* 0x0001e20000100800 */
[----:B------:R-:W-:Y:S01]  /*1440*/  ISETP.GE.AND P5, PT, R2, RZ, PT ;  /* 0x000000ff0200720c */ /* 0x000fe20003fa6270 */
[----:B------:R-:W-:Y:S01]  /*1450*/  IMAD R2, R25, R9, R5 ;  /* 0x0000000919027224 */ /* 0x000fe200078e0205 */
[----:B------:R-:W-:Y:S01]  /*1460*/  IABS R4, R13 ;  /* 0x0000000d00047213 */ /* 0x000fe20000000000 */
[--C-:B------:R-:W-:Y:S01]  /*1470*/  @!P2 IMAD.IADD R15, R15, 0x1, -R25.reuse ;  /* 0x000000010f0fa824 */ /* 0x100fe200078e0a19 */
[----:B------:R-:W-:Y:S01]  /*1480*/  IADD3 R5, R29, 0xf4, RZ ;  /* 0x000000f41d057810 */ /* 0x000fe20007ffe0ff */
[----:B------:R-:W-:Y:S01]  /*1490*/  IMAD.MOV.U32 R20, RZ, RZ, R10 ;  /* 0x000000ffff147224 */ /* 0x000fe200078e000a */
[----:B------:R-:W-:Y:S01]  /*14a0*/  IABS R16, R7 ;  /* 0x0000000700107213 */ /* 0x000fe20000000000 */
[----:B------:R-:W-:Y:S01]  /*14b0*/  @!P1 IMAD.IADD R14, R14, 0x1, -R25 ;  /* 0x000000010e0e9824 */ /* 0x000fe200078e0a19 */
[----:B------:R-:W-:Y:S01]  /*14c0*/  ISETP.GT.U32.AND P2, PT, R25, R15, PT ;  /* 0x0000000f1900720c */ /* 0x000fe20003f44070 */
[----:B0-----:R-:W-:Y:S01]  /*14d0*/  IMAD.HI.U32 R6, R3, R4, RZ ;  /* 0x0000000403067227 */ /* 0x001fe200078e00ff */
[----:B------:R-:W-:-:S02]  /*14e0*/  ISETP.GT.U32.AND P1, PT, R25, R2, PT ;  /* 0x000000021900720c */ /* 0x000fc40003f24070 */
[----:B------:R-:W-:Y:S01]  /*14f0*/  IADD3 R9, R29, 0xf3, RZ ;  /* 0x000000f31d097810 */ /* 0x000fe20007ffe0ff */
[----:B------:R-:W-:Y:S01]  /*1500*/  IMAD.MOV R6, RZ, RZ, -R6 ;  /* 0x000000ffff067224 */ /* 0x000fe200078e0a06 */
[----:B------:R-:W-:Y:S01]  /*1510*/  IABS R11, R5 ;  /* 0x00000005000b7213 */ /* 0x000fe20000000000 */
[----:B------:R-:W-:Y:S01]  /*1520*/  @!P6 IMAD.IADD R12, R12, 0x1, -R25 ;  /* 0x000000010c0ce824 */ /* 0x000fe200078e0a19 */
[----:B------:R-:W-:Y:S01]  /*1530*/  IABS R8, R9 ;  /* 0x0000000900087213 */ /* 0x000fe20000000000 */
[----:B------:R-:W-:Y:S02]  /*1540*/  IMAD R4, R25, R6, R4 ;  /* 0x0000000619047224 */ /* 0x000fe400078e0204 */
[----:B------:R-:W-:-:S03]  /*1550*/  IMAD.HI.U32 R17, R3, R16, RZ ;  /* 0x0000001003117227 */ /* 0x000fc600078e00ff */
[----:B------:R-:W-:Y:S01]  /*1560*/  ISETP.GT.U32.AND P6, PT, R25, R4, PT ;  /* 0x000000041900720c */ /* 0x000fe20003fc4070 */
[--C-:B------:R-:W-:Y:S01]  /*1570*/  @!P2 IMAD.IADD R15, R15, 0x1, -R25.reuse ;  /* 0x000000010f0fa824 */ /* 0x100fe200078e0a19 */
[----:B------:R-:W-:Y:S01]  /*1580*/  ISETP.GE.AND P2, PT, R0, RZ, PT ;  /* 0x000000ff0000720c */ /* 0x000fe20003f46270 */
[----:B------:R-:W-:Y:S01]  /*1590*/  @!P1 IMAD.IADD R2, R2, 0x1, -R25 ;  /* 0x0000000102029824 */ /* 0x000fe200078e0a19 */
[----:B------:R-:W-:Y:S01]  /*15a0*/  ISETP.GE.AND P1, PT, R13, RZ, PT ;  /* 0x000000ff0d00720c */ /* 0x000fe20003f26270 */
[----:B------:R-:W-:-:S04]  /*15b0*/  IMAD.HI.U32 R0, R3, R11, RZ ;  /* 0x0000000b03007227 */ /* 0x000fc800078e00ff */
[----:B------:R-:W-:Y:S02]  /*15c0*/  IMAD.MOV R17, RZ, RZ, -R17 ;  /* 0x000000ffff117224 */ /* 0x000fe400078e0a11 */
[----:B------:R-:W-:-:S04]  /*15d0*/  IMAD.HI.U32 R6, R3, R8, RZ ;  /* 0x0000000803067227 */ /* 0x000fc800078e00ff */
[----:B------:R-:W-:Y:S01]  /*15e0*/  @!P6 IMAD.IADD R4, R4, 0x1, -R25 ;  /* 0x000000010404e824 */ /* 0x000fe200078e0a19 */
[C---:B------:R-:W-:Y:S01]  /*15f0*/  ISETP.GT.U32.AND P6, PT, R25.reuse, R2, PT ;  /* 0x000000021900720c */ /* 0x040fe20003fc4070 */
[----:B------:R-:W-:Y:S02]  /*1600*/  IMAD.MOV R0, RZ, RZ, -R0 ;  /* 0x000000ffff007224 */ /* 0x000fe400078e0a00 */
[C---:B------:R-:W-:Y:S02]  /*1610*/  IMAD R13, R25.reuse, R17, R16 ;  /* 0x00000011190d7224 */ /* 0x040fe400078e0210 */
[----:B------:R-:W-:Y:S02]  /*1620*/  IMAD.MOV.U32 R18, RZ, RZ, R14 ;  /* 0x000000ffff127224 */ /* 0x000fe400078e000e */
[----:B------:R-:W-:Y:S02]  /*1630*/  IMAD.MOV R6, RZ, RZ, -R6 ;  /* 0x000000ffff067224 */ /* 0x000fe400078e0a06 */
[----:B------:R-:W-:Y:S01]  /*1640*/  IMAD R11, R25, R0, R11 ;  /* 0x00000000190b7224 */ /* 0x000fe200078e020b */
[----:B------:R-:W-:Y:S01]  /*1650*/  IADD3 R0, R29, 0xf2, RZ ;  /* 0x000000f21d007810 */ /* 0x000fe20007ffe0ff */
[----:B------:R-:W-:Y:S01]  /*1660*/  @!P3 IMAD.MOV R20, RZ, RZ, -R20 ;  /* 0x000000ffff14b224 */ /* 0x000fe200078e0a14 */
[C---:B------:R-:W-:Y:S01]  /*1670*/  ISETP.GT.U32.AND P3, PT, R25.reuse, R13, PT ;  /* 0x0000000d1900720c */ /* 0x040fe20003f64070 */
[----:B------:R-:W-:Y:S01]  /*1680*/  @!P0 IMAD.MOV R18, RZ, RZ, -R18 ;  /* 0x000000ffff128224 */ /* 0x000fe200078e0a12 */
[C---:B------:R-:W-:Y:S01]  /*1690*/  ISETP.GT.U32.AND P0, PT, R25.reuse, R4, PT ;  /* 0x000000041900720c */ /* 0x040fe20003f04070 */
[C---:B------:R-:W-:Y:S01]  /*16a0*/  IMAD R8, R25.reuse, R6, R8 ;  /* 0x0000000619087224 */ /* 0x040fe200078e0208 */
[----:B------:R-:W-:Y:S01]  /*16b0*/  IABS R10, R0 ;  /* 0x00000000000a7213 */ /* 0x000fe20000000000 */
[----:B------:R-:W-:Y:S01]  /*16c0*/  @!P4 IMAD.MOV R15, RZ, RZ, -R15 ;  /* 0x000000ffff0fc224 */ /* 0x000fe200078e0a0f */
[C---:B------:R-:W-:Y:S01]  /*16d0*/  ISETP.GT.U32.AND P4, PT, R25.reuse, R11, PT ;  /* 0x0000000b1900720c */ /* 0x040fe20003f84070 */
[--C-:B------:R-:W-:Y:S01]  /*16e0*/  @!P6 IMAD.IADD R2, R2, 0x1, -R25.reuse ;  /* 0x000000010202e824 */ /* 0x100fe200078e0a19 */
[----:B------:R-:W-:Y:S01]  /*16f0*/  ISETP.GT.U32.AND P6, PT, R25, R8, PT ;  /* 0x000000081900720c */ /* 0x000fe20003fc4070 */
[----:B------:R-:W-:Y:S01]  /*1700*/  IMAD.MOV.U32 R16, RZ, RZ, R12 ;  /* 0x000000ffff107224 */ /* 0x000fe200078e000c */
[----:B------:R-:W-:Y:S01]  /*1710*/  IADD3 R6, R29, 0xf1, RZ ;  /* 0x000000f11d067810 */ /* 0x000fe20007ffe0ff */
[----:B------:R-:W-:Y:S01]  /*1720*/  IMAD.HI.U32 R12, R3, R10, RZ ;  /* 0x0000000a030c7227 */ /* 0x000fe200078e00ff */
[----:B------:R-:W-:Y:S02]  /*1730*/  STL [R1+0x4], R20 ;  /* 0x0000041401007387 */ /* 0x000fe40000100800 */
[----:B------:R-:W-:Y:S01]  /*1740*/  IABS R14, R6 ;  /* 0x00000006000e7213 */ /* 0x000fe20000000000 */
[----:B------:R-:W-:Y:S01]  /*1750*/  @!P5 IMAD.MOV R16, RZ, RZ, -R16 ;  /* 0x000000ffff10d224 */ /* 0x000fe200078e0a10 */
[----:B------:R-:W-:Y:S01]  /*1760*/  ISETP.GE.AND P5, PT, R7, RZ, PT ;  /* 0x000000ff0700720c */ /* 0x000fe20003fa6270 */
[----:B------:R-:W-:Y:S01]  /*1770*/  IMAD.MOV R12, RZ, RZ, -R12 ;  /* 0x000000ffff0c7224 */ /* 0x000fe200078e0a0c */
[----:B------:R-:W-:Y:S01]  /*1780*/  STL [R1], R18 ;  /* 0x0000001201007387 */ /* 0x000fe20000100800 */
[--C-:B------:R-:W-:Y:S01]  /*1790*/  @!P0 IMAD.IADD R4, R4, 0x1, -R25.reuse ;  /* 0x0000000104048824 */ /* 0x100fe200078e0a19 */
[----:B------:R-:W-:Y:S01]  /*17a0*/  ISETP.GE.AND P0, PT, R5, RZ, PT ;  /* 0x000000ff0500720c */ /* 0x000fe20003f06270 */
[--C-:B------:R-:W-:Y:S01]  /*17b0*/  @!P3 IMAD.IADD R13, R13, 0x1, -R25.reuse ;  /* 0x000000010d0db824 */ /* 0x100fe200078e0a19 */
[----:B------:R-:W-:Y:S01]  /*17c0*/  ISETP.GE.AND P3, PT, R9, RZ, PT ;  /* 0x000000ff0900720c */ /* 0x000fe20003f66270 */
[--C-:B------:R-:W-:Y:S01]  /*17d0*/  @!P4 IMAD.IADD R11, R11, 0x1, -R25.reuse ;  /* 0x000000010b0bc824 */ /* 0x100fe200078e0a19 */
[----:B------:R0:W-:Y:S01]  /*17e0*/  STL [R1+0x390], R15 ;  /* 0x0003900f01007387 */ /* 0x0001e20000100800 */
[----:B------:R-:W-:Y:S01]  /*17f0*/  IMAD.MOV.U32 R7, RZ, RZ, R14 ;  /* 0x000000ffff077224 */ /* 0x000fe200078e000e */
[C---:B------:R-:W-:Y:S01]  /*1800*/  ISETP.GT.U32.AND P4, PT, R25.reuse, R13, PT ;  /* 0x0000000d1900720c */ /* 0x040fe20003f84070 */
[----:B------:R-:W-:Y:S01]  /*1810*/  IMAD R10, R25, R12, R10 ;  /* 0x0000000c190a7224 */ /* 0x000fe200078e020a */
[----:B------:R1:W-:Y:S01]  /*1820*/  STL [R1+0x394], R16 ;  /* 0x0003941001007387 */ /* 0x0003e20000100800 */
[----:B------:R-:W-:Y:S01]  /*1830*/  IMAD.MOV.U32 R9, RZ, RZ, R4 ;  /* 0x000000ffff097224 */ /* 0x000fe200078e0004 */
[----:B------:R-:W-:Y:S01]  /*1840*/  IADD3 R4, R29, 0xef, RZ ;  /* 0x000000ef1d047810 */ /* 0x000fe20007ffe0ff */
[----:B------:R-:W-:Y:S01]  /*1850*/  @!P6 IMAD.IADD R8, R8, 0x1, -R25 ;  /* 0x000000010808e824 */ /* 0x000fe200078e0a19 */
[----:B------:R-:W-:Y:S01]  /*1860*/  ISETP.GT.U32.AND P6, PT, R25, R11, PT ;  /* 0x0000000b1900720c */ /* 0x000fe20003fc4070 */
[----:B------:R-:W-:-:S04]  /*1870*/  IMAD.HI.U32 R5, R3, R7, RZ ;  /* 0x0000000703057227 */ /* 0x000fc800078e00ff */
[----:B0-----:R-:W-:Y:S01]  /*1880*/  IMAD.MOV.U32 R15, RZ, RZ, R2 ;  /* 0x000000ffff0f7224 */ /* 0x001fe200078e0002 */
[----:B------:R-:W-:Y:S01]  /*1890*/  IADD3 R2, R29, 0xf0, RZ ;  /* 0x000000f01d027810 */ /* 0x000fe20007ffe0ff */
[----:B------:R-:W-:Y:S01]  /*18a0*/  @!P1 IMAD.MOV R9, RZ, RZ, -R9 ;  /* 0x000000ffff099224 */ /* 0x000fe200078e0a09 */
[----:B------:R-:W-:Y:S01]  /*18b0*/  ISETP.GT.U32.AND P1, PT, R25, R10, PT ;  /* 0x0000000a1900720c */ /* 0x000fe20003f24070 */
[----:B------:R-:W-:Y:S01]  /*18c0*/  IMAD.MOV R5, RZ, RZ, -R5 ;  /* 0x000000ffff057224 */ /* 0x000fe200078e0a05 */
[----:B-1----:R-:W-:Y:S01]  /*18d0*/  IADD3 R16, R29, 0xe3, RZ ;  /* 0x000000e31d107810 */ /* 0x002fe20007ffe0ff */
[----:B------:R-:W-:Y:S01]  /*18e0*/  @!P2 IMAD.MOV R15, RZ, RZ, -R15 ;  /* 0x000000ffff0fa224 */ /* 0x000fe200078e0a0f */
[C---:B------:R-:W-:Y:S01]  /*18f0*/  ISETP.GT.U32.AND P2, PT, R25.reuse, R8, PT ;  /* 0x000000081900720c */ /* 0x040fe20003f44070 */
[----:B------:R-:W-:Y:S01]  /*1900*/  IMAD R7, R25, R5, R7 ;  /* 0x0000000519077224 */ /* 0x000fe200078e0207 */
[----:B------:R-:W-:Y:S01]  /*1910*/  IABS R5, R2 ;  /* 0x0000000200057213 */ /* 0x000fe20000000000 */
[--C-:B------:R-:W-:Y:S01]  /*1920*/  @!P4 IMAD.IADD R13, R13, 0x1, -R25.reuse ;  /* 0x000000010d0dc824 */ /* 0x100fe200078e0a19 */
[----:B------:R-:W-:Y:S01]  /*1930*/  ISETP.GE.AND P4, PT, R0, RZ, PT ;  /* 0x000000ff0000720c */ /* 0x000fe20003f86270 */
[--C-:B------:R-:W-:Y:S01]  /*1940*/  @!P6 IMAD.IADD R11, R11, 0x1, -R25.reuse ;  /* 0x000000010b0be824 */ /* 0x100fe200078e0a19 */
[----:B------:R-:W-:Y:S01]  /*1950*/  ISETP.GT.U32.AND P6, PT, R25, R7, PT ;  /* 0x000000071900720c */ /* 0x000fe20003fc4070 */
[----:B------:R-:W-:Y:S01]  /*1960*/  IMAD.HI.U32 R12, R3, R5, RZ ;  /* 0x00000005030c7227 */ /* 0x000fe200078e00ff */
[----:B------:R-:W-:Y:S01]  /*1970*/  IABS R0, R4 ;  /* 0x0000000400007213 */ /* 0x000fe20000000000 */
[----:B------:R-:W-:Y:S02]  /*1980*/  STL [R1+0x398], R15 ;  /* 0x0003980f01007387 */ /* 0x000fe40000100800 */
[----:B------:R-:W-:Y:S01]  /*1990*/  @!P1 IMAD.IADD R10, R10, 0x1, -R25 ;  /* 0x000000010a0a9824 */ /* 0x000fe200078e0a19 */
[----:B------:R-:W-:Y:S01]  /*19a0*/  ISETP.GE.AND P1, PT, R2, RZ, PT ;  /* 0x000000ff0200720c */ /* 0x000fe20003f26270 */
[----:B------:R-:W-:Y:S01]  /*19b0*/  IMAD.MOV.U32 R14, RZ, RZ, R13 ;  /* 0x000000ffff0e7224 */ /* 0x000fe200078e000d */
[----:B------:R0:W-:Y:S01]  /*19c0*/  STL [R1+0x3a4], R9 ;  /* 0x0003a40901007387 */ /* 0x0001e20000100800 */
[----:B------:R-:W-:-:S02]  /*19d0*/  IMAD.MOV R12, RZ, RZ, -R12 ;  /* 0x000000ffff0c7224 */ /* 0x000fc400078e0a0c */
[----:B------:R-:W-:Y:S01]  /*19e0*/  @!P2 IMAD.IADD R8, R8, 0x1, -R25 ;  /* 0x000000010808a824 */ /* 0x000fe200078e0a19 */
[----:B------:R-:W-:Y:S01]  /*19f0*/  ISETP.GE.AND P2, PT, R6, RZ, PT ;  /* 0x000000ff0600720c */ /* 0x000fe20003f46270 */
[----:B------:R-:W-:Y:S01]  /*1a00*/  @!P5 IMAD.MOV R14, RZ, RZ, -R14 ;  /* 0x000000ffff0ed224 */ /* 0x000fe200078e0a0e */
[----:B------:R-:W-:Y:S01]  /*1a10*/  IADD3 R6, R29, 0xee, RZ ;  /* 0x000000ee1d067810 */ /* 0x000fe20007ffe0ff */
[C---:B------:R-:W-:Y:S01]  /*1a20*/  IMAD R5, R25.reuse, R12, R5 ;  /* 0x0000000c19057224 */ /* 0x040fe200078e0205 */
[----:B------:R-:W-:Y:S01]  /*1a30*/  ISETP.GT.U32.AND P5, PT, R25, R10, PT ;  /* 0x0000000a1900720c */ /* 0x000fe20003fa4070 */
[----:B------:R-:W-:Y:S01]  /*1a40*/  @!P0 IMAD.MOV R11, RZ, RZ, -R11 ;  /* 0x000000ffff0b8224 */ /* 0x000fe200078e0a0b */
[----:B------:R-:W-:Y:S01]  /*1a50*/  IABS R2, R6 ;  /* 0x0000000600027213 */ /* 0x000fe20000000000 */
[----:B------:R-:W-:Y:S01]  /*1a60*/  @!P6 IMAD.IADD R7, R7, 0x1, -R25 ;  /* 0x000000010707e824 */ /* 0x000fe200078e0a19 */
[----:B------:R-:W-:Y:S01]  /*1a70*/  ISETP.GT.U32.AND P0, PT, R25, R5, PT ;  /* 0x000000051900720c */ /* 0x000fe20003f04070 */
[----:B------:R-:W-:Y:S01]  /*1a80*/  IMAD.MOV.U32 R13, RZ, RZ, R8 ;  /* 0x000000ffff0d7224 */ /* 0x000fe200078e0008 */
[----:B------:R-:W-:Y:S01]  /*1a90*/  STL [R1+0x3a8], R14 ;  /* 0x0003a80e01007387 */ /* 0x000fe20000100800 */
[----:B------:R-:W-:Y:S01]  /*1aa0*/  IMAD.HI.U32 R8, R3, R2, RZ ;  /* 0x0000000203087227 */ /* 0x000fe200078e00ff */
[----:B------:R-:W-:-:S02]  /*1ab0*/  ISETP.GT.U32.AND P6, PT, R25, R7, PT ;  /* 0x000000071900720c */ /* 0x000fc40003fc4070 */
[----:B------:R1:W-:Y:S01]  /*1ac0*/  STL [R1+0x3ac], R11 ;  /* 0x0003ac0b01007387 */ /* 0x0003e20000100800 */
[----:B------:R-:W-:Y:S01]  /*1ad0*/  @!P3 IMAD.MOV R13, RZ, RZ, -R13 ;  /* 0x000000ffff0db224 */ /* 0x000fe200078e0a0d */
[----:B------:R-:W-:Y:S01]  /*1ae0*/  ISETP.GE.AND P3, PT, R4, RZ, PT ;  /* 0x000000ff0400720c */ /* 0x000fe20003f66270 */
[----:B------:R-:W-:Y:S01]  /*1af0*/  IMAD.MOV R4, RZ, RZ, -R8 ;  /* 0x000000ffff047224 */ /* 0x000fe200078e0a08 */
[----:B------:R-:W-:Y:S01]  /*1b00*/  IADD3 R8, R29, 0xeb, RZ ;  /* 0x000000eb1d087810 */ /* 0x000fe20007ffe0ff */
[----:B------:R-:W-:Y:S01]  /*1b10*/  @!P5 IMAD.IADD R10, R10, 0x1, -R25 ;  /* 0x000000010a0ad824 */ /* 0x000fe200078e0a19 */
[----:B------:R-:W-:Y:S01]  /*1b20*/  STL [R1+0x3b0], R13 ;  /* 0x0003b00d01007387 */ /* 0x000fe20000100800 */
[----:B0-----:R-:W-:-:S04]  /*1b30*/  IMAD.HI.U32 R9, R3, R0, RZ ;  /* 0x0000000003097227 */ /* 0x001fc800078e00ff */
[----:B------:R-:W-:Y:S01]  /*1b40*/  IMAD R2, R25, R4, R2 ;  /* 0x0000000419027224 */ /* 0x000fe200078e0202 */
[----:B------:R-:W-:Y:S01]  /*1b50*/  IABS R4, R8 ;  /* 0x0000000800047213 */ /* 0x000fe20000000000 */
[----:B------:R-:W-:Y:S02]  /*1b60*/  IMAD.MOV.U32 R12, RZ, RZ, R10 ;  /* 0x000000ffff0c7224 */ /* 0x000fe400078e000a */
[----:B------:R-:W-:Y:S02]  /*1b70*/  IMAD.MOV R9, RZ, RZ, -R9 ;  /* 0x000000ffff097224 */ /* 0x000fe400078e0a09 */
[--C-:B------:R-:W-:Y:S02]  /*1b80*/  @!P0 IMAD.IADD R5, R5, 0x1, -R25.reuse ;  /* 0x0000000105058824 */ /* 0x100fe400078e0a19 */
[----:B------:R-:W-:Y:S01]  /*1b90*/  @!P4 IMAD.MOV R12, RZ, RZ, -R12 ;  /* 0x000000ffff0cc224 */ /* 0x000fe200078e0a0c */
[C---:B------:R-:W-:Y:S01]  /*1ba0*/  ISETP.GT.U32.AND P4, PT, R25.reuse, R2, PT ;  /* 0x000000021900720c */ /* 0x040fe20003f84070 */
[C---:B------:R-:W-:Y:S01]  /*1bb0*/  IMAD R0, R25.reuse, R9, R0 ;  /* 0x0000000919007224 */ /* 0x040fe200078e0200 */
[----:B------:R-:W-:Y:S01]  /*1bc0*/  ISETP.GT.U32.AND P0, PT, R25, R5, PT ;  /* 0x000000051900720c */ /* 0x000fe20003f04070 */
[----:B------:R-:W-:Y:S01]  /*1bd0*/  @!P6 IMAD.IADD R7, R7, 0x1, -R25 ;  /* 0x000000010707e824 */ /* 0x000fe200078e0a19 */
[----:B------:R-:W-:Y:S01]  /*1be0*/  ISETP.GE.AND P6, PT, R6, RZ, PT ;  /* 0x000000ff0600720c */ /* 0x000fe20003fc6270 */
[----:B------:R0:W-:Y:S01]  /*1bf0*/  STL [R1+0x3c0], R12 ;  /* 0x0003c00c01007387 */ /* 0x0001e20000100800 */
[----:B------:R-:W-:Y:S01]  /*1c00*/  IADD3 R6, R29, 0xed, RZ ;  /* 0x000000ed1d067810 */ /* 0x000fe20007ffe0ff */
[----:B-1----:R-:W-:Y:S01]  /*1c10*/  IMAD.MOV.U32 R11, RZ, RZ, R7 ;  /* 0x000000ffff0b7224 */ /* 0x002fe200078e0007 */
[----:B------:R-:W-:-:S02]  /*1c20*/  ISETP.GT.U32.AND P5, PT, R25, R0, PT ;  /* 0x000000001900720c */ /* 0x000fc40003fa4070 */
[----:B------:R-:W-:Y:S01]  /*1c30*/  IABS R18, R6 ;  /* 0x0000000600127213 */ /* 0x000fe20000000000 */
[----:B------:R-:W-:Y:S01]  /*1c40*/  @!P2 IMAD.MOV R11, RZ, RZ, -R11 ;  /* 0x000000ffff0ba224 */ /* 0x000fe200078e0a0b */
[----:B------:R-:W-:Y:S01]  /*1c50*/  IADD3 R9, R29, 0xec, RZ ;  /* 0x000000ec1d097810 */ /* 0x000fe20007ffe0ff */
[--C-:B------:R-:W-:Y:S01]  /*1c60*/  @!P4 IMAD.IADD R2, R2, 0x1, -R25.reuse ;  /* 0x000000010202c824 */ /* 0x100fe200078e0a19 */
[----:B------:R-:W-:Y:S01]  /*1c70*/  ISETP.GE.AND P2, PT, R6, RZ, PT ;  /* 0x000000ff0600720c */ /* 0x000fe20003f46270 */
[----:B------:R-:W-:Y:S01]  /*1c80*/  IMAD.HI.U32 R10, R3, R18, RZ ;  /* 0x00000012030a7227 */ /* 0x000fe200078e00ff */
[----:B------:R-:W-:Y:S01]  /*1c90*/  IABS R17, R9 ;  /* 0x0000000900117213 */ /* 0x000fe20000000000 */
[----:B------:R1:W-:Y:S01]  /*1ca0*/  STL [R1+0x3c4], R11 ;  /* 0x0003c40b01007387 */ /* 0x0003e20000100800 */
[----:B------:R-:W-:Y:S01]  /*1cb0*/  ISETP.GT.U32.AND P4, PT, R25, R2, PT ;  /* 0x000000021900720c */ /* 0x000fe20003f84070 */
[--C-:B------:R-:W-:Y:S01]  /*1cc0*/  @!P0 IMAD.IADD R5, R5, 0x1, -R25.reuse ;  /* 0x0000000105058824 */ /* 0x100fe200078e0a19 */
[----:B------:R-:W-:Y:S01]  /*1cd0*/  ISETP.GE.AND P0, PT, R9, RZ, PT ;  /* 0x000000ff0900720c */ /* 0x000fe20003f06270 */
[----:B------:R-:W-:Y:S01]  /*1ce0*/  IMAD.MOV R9, RZ, RZ, -R10 ;  /* 0x000000ffff097224 */ /* 0x000fe200078e0a0a */
[----:B------:R-:W-:Y:S01]  /*1cf0*/  IADD3 R10, R29, 0xea, RZ ;  /* 0x000000ea1d0a7810 */ /* 0x000fe20007ffe0ff */
[----:B------:R-:W-:-:S02]  /*1d00*/  @!P5 IMAD.IADD R0, R0, 0x1, -R25 ;  /* 0x000000010000d824 */ /* 0x000fc400078e0a19 */
[----:B------:R-:W-:-:S03]  /*1d10*/  IMAD.HI.U32 R7, R3, R17, RZ ;  /* 0x0000001103077227 */ /* 0x000fc600078e00ff */
[C---:B------:R-:W-:Y:S01]  /*1d20*/  ISETP.GT.U32.AND P5, PT, R25.reuse, R0, PT ;  /* 0x000000001900720c */ /* 0x040fe20003fa4070 */
[----:B------:R-:W-:Y:S02]  /*1d30*/  IMAD R18, R25, R9, R18 ;  /* 0x0000000919127224 */ /* 0x000fe400078e0212 */
[----:B0-----:R-:W-:Y:S01]  /*1d40*/  IMAD.MOV.U32 R12, RZ, RZ, R5 ;  /* 0x000000ffff0c7224 */ /* 0x001fe200078e0005 */
[----:B------:R-:W-:Y:S01]  /*1d50*/  IADD3 R5, R29, 0xe9, RZ ;  /* 0x000000e91d057810 */ /* 0x000fe20007ffe0ff */
[----:B------:R-:W-:Y:S02]  /*1d60*/  IMAD.MOV R7, RZ, RZ, -R7 ;  /* 0x000000ffff077224 */ /* 0x000fe400078e0a07 */
[----:B------:R-:W-:Y:S01]  /*1d70*/  @!P1 IMAD.MOV R12, RZ, RZ, -R12 ;  /* 0x000000ffff0c9224 */ /* 0x000fe200078e0a0c */
[C---:B------:R-:W-:Y:S01]  /*1d80*/  ISETP.GT.U32.AND P1, PT, R25.reuse, R18, PT ;  /* 0x000000121900720c */ /* 0x040fe20003f24070 */
[----:B------:R-:W-:Y:S01]  /*1d90*/  IMAD R17, R25, R7, R17 ;  /* 0x0000000719117224 */ /* 0x000fe200078e0211 */
[----:B------:R-:W-:Y:S01]  /*1da0*/  IADD3 R7, R29, 0xe7, RZ ;  /* 0x000000e71d077810 */ /* 0x000fe20007ffe0ff */
[--C-:B------:R-:W-:Y:S01]  /*1db0*/  @!P4 IMAD.IADD R2, R2, 0x1, -R25.reuse ;  /* 0x000000010202c824 */ /* 0x100fe200078e0a19 */
[----:B------:R0:W-:Y:S01]  /*1dc0*/  STL [R1+0x3b8], R12 ;  /* 0x0003b80c01007387 */ /* 0x0001e20000100800 */
[----:B------:R-:W-:Y:S01]  /*1dd0*/  @!P5 IMAD.IADD R0, R0, 0x1, -R25 ;  /* 0x000000010000d824 */ /* 0x000fe200078e0a19 */
[----:B------:R-:W-:Y:S01]  /*1de0*/  ISETP.GT.U32.AND P4, PT, R25, R17, PT ;  /* 0x000000111900720c */ /* 0x000fe20003f84070 */
[----:B------:R-:W-:Y:S01]  /*1df0*/  IMAD.HI.U32 R6, R3, R4, RZ ;  /* 0x0000000403067227 */ /* 0x000fe200078e00ff */
[----:B------:R-:W-:-:S02]  /*1e00*/  ISETP.GE.AND P5, PT, R8, RZ, PT ;  /* 0x000000ff0800720c */ /* 0x000fc40003fa6270 */
[----:B------:R-:W-:Y:S01]  /*1e10*/  IADD3 R8, R29, 0xe8, RZ ;  /* 0x000000e81d087810 */ /* 0x000fe20007ffe0ff */
[----:B-1----:R-:W-:Y:S02]  /*1e20*/  IMAD.MOV.U32 R11, RZ, RZ, R0 ;  /* 0x000000ffff0b7224 */ /* 0x002fe400078e0000 */
[----:B------:R-:W-:Y:S01]  /*1e30*/  @!P1 IMAD.IADD R18, R18, 0x1, -R25 ;  /* 0x0000000112129824 */ /* 0x000fe200078e0a19 */
[----:B------:R-:W-:Y:S01]  /*1e40*/  IABS R13, R8 ;  /* 0x00000008000d7213 */ /* 0x000fe20000000000 */
[----:B------:R-:W-:Y:S01]  /*1e50*/  @!P3 IMAD.MOV R11, RZ, RZ, -R11 ;  /* 0x000000ffff0bb224 */ /* 0x000fe200078e0a0b */
[----:B------:R-:W-:Y:S01]  /*1e60*/  ISETP.GE.AND P3, PT, R10, RZ, PT ;  /* 0x000000ff0a00720c */ /* 0x000fe20003f66270 */
[----:B------:R-:W-:Y:S01]  /*1e70*/  IMAD.MOV R6, RZ, RZ, -R6 ;  /* 0x000000ffff067224 */ /* 0x000fe200078e0a06 */
[----:B------:R-:W-:Y:S01]  /*1e80*/  ISETP.GT.U32.AND P1, PT, R25, R18, PT ;  /* 0x000000121900720c */ /* 0x000fe20003f24070 */
[----:B------:R-:W-:Y:S01]  /*1e90*/  @!P4 IMAD.IADD R17, R17, 0x1, -R25 ;  /* 0x000000011111c824 */ /* 0x000fe200078e0a19 */
[----:B------:R-:W-:Y:S01]  /*1ea0*/  IABS R10, R10 ;  /* 0x0000000a000a7213 */ /* 0x000fe20000000000 */
[----:B------:R1:W-:Y:S01]  /*1eb0*/  STL [R1+0x3bc], R11 ;  /* 0x0003bc0b01007387 */ /* 0x0003e20000100800 */
[C---:B------:R-:W-:Y:S01]  /*1ec0*/  IMAD R4, R25.reuse, R6, R4 ;  /* 0x0000000619047224 */ /* 0x040fe200078e0204 */
[----:B------:R-:W-:Y:S01]  /*1ed0*/  IABS R6, R5 ;  /* 0x0000000500067213 */ /* 0x000fe20000000000 */
[----:B------:R-:W-:Y:S01]  /*1ee0*/  IMAD.MOV.U32 R15, RZ, RZ, R2 ;  /* 0x000000ffff0f7224 */ /* 0x000fe200078e0002 */
[----:B------:R-:W-:Y:S01]  /*1ef0*/  ISETP.GT.U32.AND P4, PT, R25, R17, PT ;  /* 0x000000111900720c */ /* 0x000fe20003f84070 */
[----:B------:R-:W-:Y:S01]  /*1f00*/  IMAD.HI.U32 R14, R3, R13, RZ ;  /* 0x0000000d030e7227 */ /* 0x000fe200078e00ff */
[----:B0-----:R-:W-:-:S03]  /*1f10*/  IABS R12, R7 ;  /* 0x00000007000c7213 */ /* 0x001fc60000000000 */
[----:B------:R-:W-:Y:S01]  /*1f20*/  @!P6 IMAD.MOV R15, RZ, RZ, -R15 ;  /* 0x000000ffff0fe224 */ /* 0x000fe200078e0a0f */
[----:B------:R-:W-:Y:S01]  /*1f30*/  ISETP.GT.U32.AND P6, PT, R25, R4, PT ;  /* 0x000000041900720c */ /* 0x000fe20003fc4070 */
[----:B-1----:R-:W-:-:S03]  /*1f40*/  IMAD.HI.U32 R11, R3, R10, RZ ;  /* 0x0000000a030b7227 */ /* 0x002fc600078e00ff */
[----:B------:R0:W-:Y:S01]  /*1f50*/  STL [R1+0x3b4], R15 ;  /* 0x0003b40f01007387 */ /* 0x0001e20000100800 */
[----:B------:R-:W-:Y:S02]  /*1f60*/  IMAD.MOV R11, RZ, RZ, -R11 ;  /* 0x000000ffff0b7224 */ /* 0x000fe400078e0a0b */
[--C-:B------:R-:W-:Y:S01]  /*1f70*/  @!P1 IMAD.IADD R18, R18, 0x1, -R25.reuse ;  /* 0x0000000112129824 */ /* 0x100fe200078e0a19 */
[----:B------:R-:W-:Y:S01]  /*1f80*/  ISETP.GE.AND P1, PT, R5, RZ, PT ;  /* 0x000000ff0500720c */ /* 0x000fe20003f26270 */
[----:B------:R-:W-:Y:S02]  /*1f90*/  IMAD R5, R25, R11, R10 ;  /* 0x0000000b19057224 */ /* 0x000fe400078e020a */
[--C-:B------:R-:W-:Y:S02]  /*1fa0*/  @!P4 IMAD.IADD R17, R17, 0x1, -R25.reuse ;  /* 0x000000011111c824 */ /* 0x100fe400078e0a19 */
[----:B------:R-:W-:Y:S01]  /*1fb0*/  @!P6 IMAD.IADD R4, R4, 0x1, -R25 ;  /* 0x000000010404e824 */ /* 0x000fe200078e0a19 */
[----:B------:R-:W-:Y:S01]  /*1fc0*/  ISETP.GT.U32.AND P4, PT, R25, R5, PT ;  /* 0x000000051900720c */ /* 0x000fe20003f84070 */
[----:B------:R-:W-:Y:S01]  /*1fd0*/  IMAD.MOV.U32 R21, RZ, RZ, R18 ;  /* 0x000000ffff157224 */ /* 0x000fe200078e0012 */
[----:B0-----:R-:W-:Y:S01]  /*1fe0*/  IADD3 R15, R29, 0xe4, RZ ;  /* 0x000000e41d0f7810 */ /* 0x001fe20007ffe0ff */
[----:B------:R-:W-:-:S02]  /*1ff0*/  @!P0 IMAD.MOV R17, RZ, RZ, -R17 ;  /* 0x000000ffff118224 */ /* 0x000fc400078e0a11 */
[----:B------:R-:W-:Y:S01]  /*2000*/  @!P2 IMAD.MOV R21, RZ, RZ, -R21 ;  /* 0x000000ffff15a224 */ /* 0x000fe200078e0a15 */
[----:B------:R-:W-:Y:S01]  /*2010*/  IABS R11, R15 ;  /* 0x0000000f000b7213 */ /* 0x000fe20000000000 */
[----:B------:R-:W-:-:S03]  /*2020*/  IMAD.HI.U32 R9, R3, R6, RZ ;  /* 0x0000000603097227 */ /* 0x000fc600078e00ff */
[----:B------:R-:W-:Y:S01]  /*2030*/  STL [R1+0x3a0], R21 ;  /* 0x0003a01501007387 */ /* 0x000fe20000100800 */
[----:B------:R-:W-:Y:S02]  /*2040*/  IMAD.MOV R9, RZ, RZ, -R9 ;  /* 0x000000ffff097224 */ /* 0x000fe400078e0a09 */
[----:B------:R-:W-:Y:S01]  /*2050*/  @!P4 IMAD.IADD R5, R5, 0x1, -R25 ;  /* 0x000000010505c824 */ /* 0x000fe200078e0a19 */
[C---:B------:R-:W-:Y:S01]  /*2060*/  ISETP.GT.U32.AND P4, PT, R25.reuse, R4, PT ;  /* 0x000000041900720c */ /* 0x040fe20003f84070 */
[----:B------:R-:W-:Y:S01]  /*2070*/  STL [R1+0x39c], R17 ;  /* 0x00039c1101007387 */ /* 0x000fe20000100800 */
[----:B------:R-:W-:Y:S02]  /*2080*/  IMAD R6, R25, R9, R6 ;  /* 0x0000000919067224 */ /* 0x000fe400078e0206 */
[----:B------:R-:W-:Y:S01]  /*2090*/  IMAD.MOV R2, RZ, RZ, -R14 ;  /* 0x000000ffff027224 */ /* 0x000fe200078e0a0e */
[----:B------:R-:W-:Y:S01]  /*20a0*/  IADD3 R14, R29, 0xe5, RZ ;  /* 0x000000e51d0e7810 */ /* 0x000fe20007ffe0ff */
[----:B------:R-:W-:Y:S01]  /*20b0*/  IMAD.HI.U32 R0, R3, R12, RZ ;  /* 0x0000000c03007227 */ /* 0x000fe200078e00ff */
[----:B------:R-:W-:-:S02]  /*20c0*/  ISETP.GT.U32.AND P6, PT, R25, R6, PT ;  /* 0x000000061900720c */ /* 0x000fc40003fc4070 */
[----:B------:R-:W-:Y:S01]  /*20d0*/  IABS R9, R14 ;  /* 0x0000000e00097213 */ /* 0x000fe20000000000 */
[----:B------:R-:W-:Y:S01]  /*20e0*/  IMAD R13, R25, R2, R13 ;  /* 0x00000002190d7224 */ /* 0x000fe200078e020d */
[----:B------:R-:W-:Y:S01]  /*20f0*/  IADD3 R2, R29, 0xe6, RZ ;  /* 0x000000e61d027810 */ /* 0x000fe20007ffe0ff */
[----:B------:R-:W-:Y:S01]  /*2100*/  IMAD.MOV R0, RZ, RZ, -R0 ;  /* 0x000000ffff007224 */ /* 0x000fe200078e0a00 */
[----:B------:R-:W-:Y:S01]  /*2110*/  ISETP.GT.U32.AND P2, PT, R25, R5, PT ;  /* 0x000000051900720c */ /* 0x000fe20003f44070 */
[----:B------:R-:W-:Y:S01]  /*2120*/  @!P4 IMAD.IADD R4, R4, 0x1, -R25 ;  /* 0x000000010404c824 */ /* 0x000fe200078e0a19 */
[----:B------:R-:W-:Y:S01]  /*2130*/  IABS R10, R2 ;  /* 0x00000002000a7213 */ /* 0x000fe20000000000 */
[----:B------:R-:W-:Y:S01]  /*2140*/  IMAD.HI.U32 R20, R3, R9, RZ ;  /* 0x0000000903147227 */ /* 0x000fe200078e00ff */
[----:B------:R-:W-:-:S03]  /*2150*/  ISETP.GT.U32.AND P0, PT, R25, R13, PT ;  /* 0x0000000d1900720c */ /* 0x000fc60003f04070 */
[----:B------:R-:W-:Y:S02]  /*2160*/  @!P5 IMAD.MOV R4, RZ, RZ, -R4 ;  /* 0x000000ffff04d224 */ /* 0x000fe400078e0a04 */
[----:B------:R-:W-:Y:S02]  /*2170*/  @!P6 IMAD.IADD R6, R6, 0x1, -R25 ;  /* 0x000000010606e824 */ /* 0x000fe400078e0a19 */
[----:B------:R-:W-:Y:S01]  /*2180*/  IMAD.HI.U32 R18, R3, R10, RZ ;  /* 0x0000000a03127227 */ /* 0x000fe200078e00ff */
[----:B------:R0:W-:Y:S02]  /*2190*/  STL [R1+0x108c], R4 ;  /* 0x00108c0401007387 */ /* 0x0001e40000100800 */
[C---:B------:R-:W-:Y:S01]  /*21a0*/  ISETP.GT.U32.AND P6, PT, R25.reuse, R6, PT ;  /* 0x000000061900720c */ /* 0x040fe20003fc4070 */
[----:B------:R-:W-:Y:S01]  /*21b0*/  IMAD R12, R25, R0, R12 ;  /* 0x00000000190c7224 */ /* 0x000fe200078e020c */
[----:B------:R-:W-:Y:S01]  /*21c0*/  IABS R0, R16 ;  /* 0x0000001000007213 */ /* 0x000fe20000000000 */
[----:B------:R-:W-:-:S02]  /*21d0*/  IMAD.MOV R20, RZ, RZ, -R20 ;  /* 0x000000ffff147224 */ /* 0x000fc400078e0a14 */
[----:B------:R-:W-:Y:S01]  /*21e0*/  IMAD.MOV R18, RZ, RZ, -R18 ;  /* 0x000000ffff127224 */ /* 0x000fe200078e0a12 */
[C---:B------:R-:W-:Y:S01]  /*21f0*/  ISETP.GT.U32.AND P4, PT, R25.reuse, R12, PT ;  /* 0x0000000c1900720c */ /* 0x040fe20003f84070 */
[C---:B------:R-:W-:Y:S01]  /*2200*/  IMAD R9, R25.reuse, R20, R9 ;  /* 0x0000001419097224 */ /* 0x040fe200078e0209 */
[----:B0-----:R-:W2:Y:S01]  /*2210*/  LDL R4, [R1+0x378] ;  /* 0x0003780001047983 */ /* 0x001ea20000100800 */
[----:B------:R-:W-:Y:S02]  /*2220*/  IMAD R10, R25, R18, R10 ;  /* 0x00000012190a7224 */ /* 0x000fe400078e020a */
[--C-:B------:R-:W-:Y:S02]  /*2230*/  @!P2 IMAD.IADD R5, R5, 0x1, -R25.reuse ;  /* 0x000000010505a824 */ /* 0x100fe400078e0a19 */
[----:B------:R-:W-:Y:S01]  /*2240*/  @!P6 IMAD.IADD R6, R6, 0x1, -R25 ;  /* 0x000000010606e824 */ /* 0x000fe200078e0a19 */
[----:B------:R-:W-:Y:S01]  /*2250*/  ISETP.GT.U32.AND P6, PT, R25, R9, PT ;  /* 0x000000091900720c */ /* 0x000fe20003fc4070 */
[----:B------:R-:W-:Y:S01]  /*2260*/  IMAD.HI.U32 R17, R3, R11, RZ ;  /* 0x0000000b03117227 */ /* 0x000fe200078e00ff */
[----:B------:R-:W-:-:S03]  /*2270*/  ISETP.GT.U32.AND P2, PT, R25, R10, PT ;  /* 0x0000000a1900720c */ /* 0x000fc60003f44070 */
[----:B------:R-:W-:Y:S01]  /*2280*/  @!P4 IMAD.IADD R12, R12, 0x1, -R25 ;  /* 0x000000010c0cc824 */ /* 0x000fe200078e0a19 */
[----:B------:R-:W-:Y:S01]  /*2290*/  ISETP.GE.AND P4, PT, R7, RZ, PT ;  /* 0x000000ff0700720c */ /* 0x000fe20003f86270 */
[----:B------:R-:W-:-:S04]  /*22a0*/  IMAD.HI.U32 R18, R3, R0, RZ ;  /* 0x0000000003127227 */ /* 0x000fc800078e00ff */
[--C-:B------:R-:W-:Y:S01]  /*22b0*/  @!P0 IMAD.IADD R13, R13, 0x1, -R25.reuse ;  /* 0x000000010d0d8824 */ /* 0x100fe200078e0a19 */
[----:B------:R-:W-:Y:S01]  /*22c0*/  ISETP.GE.AND P0, PT, R8, RZ, PT ;  /* 0x000000ff0800720c */ /* 0x000fe20003f06270 */
[--C-:B------:R-:W-:Y:S01]  /*22d0*/  @!P6 IMAD.IADD R9, R9, 0x1, -R25.reuse ;  /* 0x000000010909e824 */ /* 0x100fe200078e0a19 */
[C---:B------:R-:W-:Y:S01]  /*22e0*/  ISETP.GT.U32.AND P6, PT, R25.reuse, R12, PT ;  /* 0x0000000c1900720c */ /* 0x040fe20003fc4070 */
[----:B------:R-:W-:Y:S01]  /*22f0*/  @!P2 IMAD.IADD R10, R10, 0x1, -R25 ;  /* 0x000000010a0aa824 */ /* 0x000fe200078e0a19 */
[----:B------:R-:W-:Y:S01]  /*2300*/  ISETP.GT.U32.AND P2, PT, R25, R13, PT ;  /* 0x0000000d1900720c */ /* 0x000fe20003f44070 */
[----:B------:R-:W-:Y:S01]  /*2310*/  IMAD.MOV R17, RZ, RZ, -R17 ;  /* 0x000000ffff117224 */ /* 0x000fe200078e0a11 */
[----:B------:R-:W-:Y:S01]  /*2320*/  IADD3 R8, R29, 0xe1, RZ ;  /* 0x000000e11d087810 */ /* 0x000fe20007ffe0ff */
[----:B------:R-:W-:Y:S01]  /*2330*/  IMAD.MOV R18, RZ, RZ, -R18 ;  /* 0x000000ffff127224 */ /* 0x000fe200078e0a12 */
[C---:B------:R-:W-:Y:S01]  /*2340*/  ISETP.GT.U32.AND P5, PT, R25.reuse, R10, PT ;  /* 0x0000000a1900720c */ /* 0x040fe20003fa4070 */
[----:B------:R-:W-:Y:S01]  /*2350*/  IMAD R7, R25, R17, R11 ;  /* 0x0000001119077224 */ /* 0x000fe200078e020b */
[----:B------:R-:W-:Y:S01]  /*2360*/  IADD3 R11, R29, 0xe2, RZ ;  /* 0x000000e21d0b7810 */ /* 0x000fe20007ffe0ff */
[----:B------:R-:W-:-:S02]  /*2370*/  IMAD R0, R25, R18, R0 ;  /* 0x0000001219007224 */ /* 0x000fc400078e0200 */
[----:B------:R-:W-:Y:S01]  /*2380*/  @!P3 IMAD.MOV R5, RZ, RZ, -R5 ;  /* 0x000000ffff05b224 */ /* 0x000fe200078e0a05 */
[C---:B------:R-:W-:Y:S01]  /*2390*/  ISETP.GT.U32.AND P3, PT, R25.reuse, R9, PT ;  /* 0x000000091900720c */ /* 0x040fe20003f64070 */
[----:B------:R-:W-:Y:S01]  /*23a0*/  @!P1 IMAD.MOV R6, RZ, RZ, -R6 ;  /* 0x000000ffff069224 */ /* 0x000fe200078e0a06 */
[C---:B------:R-:W-:Y:S01]  /*23b0*/  ISETP.GT.U32.AND P1, PT, R25.reuse, R7, PT ;  /* 0x000000071900720c */ /* 0x040fe20003f24070 */
[--C-:B------:R-:W-:Y:S01]  /*23c0*/  @!P6 IMAD.IADD R12, R12, 0x1, -R25.reuse ;  /* 0x000000010c0ce824 */ /* 0x100fe200078e0a19 */
[----:B------:R-:W-:Y:S02]  /*23d0*/  ISETP.GT.U32.AND P6, PT, R25, R0, PT ;  /* 0x000000001900720c */ /* 0x000fe40003fc4070 */
[----:B------:R-:W-:Y:S02]  /*23e0*/  IABS R17, R11 ;  /* 0x0000000b00117213 */ /* 0x000fe40000000000 */
[----:B------:R-:W-:Y:S01]  /*23f0*/  IABS R18, R8 ;  /* 0x0000000800127213 */ /* 0x000fe20000000000 */
[--C-:B------:R-:W-:Y:S01]  /*2400*/  @!P2 IMAD.IADD R13, R13, 0x1, -R25.reuse ;  /* 0x000000010d0da824 */ /* 0x100fe200078e0a19 */
[----:B------:R-:W-:Y:S01]  /*2410*/  ISETP.GE.AND P2, PT, R2, RZ, PT ;  /* 0x000000ff0200720c */ /* 0x000fe20003f46270 */
[----:B------:R-:W-:Y:S01]  /*2420*/  @!P5 IMAD.IADD R10, R10, 0x1, -R25 ;  /* 0x000000010a0ad824 */ /* 0x000fe200078e0a19 */
[----:B------:R-:W-:Y:S01]  /*2430*/  ISETP.GE.AND P5, PT, R14, RZ, PT ;  /* 0x000000ff0e00720c */ /* 0x000fe20003fa6270 */
[----:B------:R-:W-:-:S02]  /*2440*/  IMAD.MOV.U32 R2, RZ, RZ, R18 ;  /* 0x000000ffff027224 */ /* 0x000fc400078e0012 */
[----:B------:R-:W-:-:S04]  /*2450*/  IMAD.HI.U32 R14, R3, R17, RZ ;  /* 0x00000011030e7227 */ /* 0x000fc800078e00ff */
[--C-:B------:R-:W-:Y:S01]  /*2460*/  @!P3 IMAD.IADD R9, R9, 0x1, -R25.reuse ;  /* 0x000000010909b824 */ /* 0x100fe200078e0a19 */
[----:B------:R-:W-:Y:S01]  /*2470*/  ISETP.GE.AND P3, PT, R15, RZ, PT ;  /* 0x000000ff0f00720c */ /* 0x000fe20003f66270 */
[----:B------:R-:W-:Y:S02]  /*2480*/  @!P1 IMAD.IADD R7, R7, 0x1, -R25 ;  /* 0x0000000107079824 */ /* 0x000fe400078e0a19 */
[----:B------:R-:W-:Y:S02]  /*2490*/  IMAD.MOV.U32 R21, RZ, RZ, R13 ;  /* 0x000000ffff157224 */ /* 0x000fe400078e000d */
[----:B------:R-:W-:Y:S01]  /*24a0*/  IMAD.HI.U32 R15, R3, R2, RZ ;  /* 0x00000002030f7227 */ /* 0x000fe200078e00ff */
[----:B------:R-:W-:Y:S03]  /*24b0*/  STL [R1+0x1090], R5 ;  /* 0x0010900501007387 */ /* 0x000fe60000100800 */
[----:B------:R-:W-:Y:S01]  /*24c0*/  IMAD.MOV R14, RZ, RZ, -R14 ;  /* 0x000000ffff0e7224 */ /* 0x000fe200078e0a0e */
[----:B------:R0:W-:Y:S01]  /*24d0*/  STL [R1+0x1094], R6 ;  /* 0x0010940601007387 */ /* 0x0001e20000100800 */
[----:B------:R-:W-:Y:S01]  /*24e0*/  @!P6 IMAD.IADD R0, R0, 0x1, -R25 ;  /* 0x000000010000e824 */ /* 0x000fe200078e0a19 */
[----:B------:R-:W-:Y:S01]  /*24f0*/  ISETP.GE.AND P6, PT, R11, RZ, PT ;  /* 0x000000ff0b00720c */ /* 0x000fe20003fc6270 */
[----:B------:R-:W-:Y:S01]  /*2500*/  @!P0 IMAD.MOV R21, RZ, RZ, -R21 ;  /* 0x000000ffff158224 */ /* 0x000fe200078e0a15 */
[----:B------:R-:W-:Y:S01]  /*2510*/  ISETP.GT.U32.AND P0, PT, R25, R7, PT ;  /* 0x000000071900720c */ /* 0x000fe20003f04070 */
[----:B------:R-:W-:-:S02]  /*2520*/  IMAD.MOV R13, RZ, RZ, -R15 ;  /* 0x000000ffff0d7224 */ /* 0x000fc400078e0a0f */
[C---:B------:R-:W-:Y:S02]  /*2530*/  IMAD R11, R25.reuse, R14, R17 ;  /* 0x0000000e190b7224 */ /* 0x040fe400078e0211 */
[----:B0-----:R-:W-:Y:S02]  /*2540*/  IMAD.MOV.U32 R6, RZ, RZ, R10 ;  /* 0x000000ffff067224 */ /* 0x001fe400078e000a */
[C---:B------:R-:W-:Y:S02]  /*2550*/  IMAD R2, R25.reuse, R13, R2 ;  /* 0x0000000d19027224 */ /* 0x040fe400078e0202 */
[----:B------:R-:W-:Y:S02]  /*2560*/  IMAD.MOV.U32 R5, RZ, RZ, R9 ;  /* 0x000000ffff057224 */ /* 0x000fe400078e0009 */
[----:B------:R-:W-:Y:S01]  /*2570*/  @!P2 IMAD.MOV R6, RZ, RZ, -R6 ;  /* 0x000000ffff06a224 */ /* 0x000fe200078e0a06 */
[----:B------:R-:W-:Y:S01]  /*2580*/  ISETP.GT.U32.AND P2, PT, R25, R11, PT ;  /* 0x0000000b1900720c */ /* 0x000fe20003f44070 */
[----:B------:R-:W-:-:S02]  /*2590*/  IMAD.MOV.U32 R20, RZ, RZ, R12 ;  /* 0x000000ffff147224 */ /* 0x000fc400078e000c */
[----:B------:R-:W-:Y:S01]  /*25a0*/  @!P5 IMAD.MOV R5, RZ, RZ, -R5 ;  /* 0x000000ffff05d224 */ /* 0x000fe200078e0a05 */
[C---:B------:R-:W-:Y:S01]  /*25b0*/  ISETP.GT.U32.AND P5, PT, R25.reuse, R2, PT ;  /* 0x000000021900720c */ /* 0x040fe20003fa4070 */
[----:B------:R-:W-:Y:S01]  /*25c0*/  @!P4 IMAD.MOV R20, RZ, RZ, -R20 ;  /* 0x000000ffff14c224 */ /* 0x000fe200078e0a14 */
[----:B------:R-:W-:Y:S01]  /*25d0*/  ISETP.GT.U32.AND P4, PT, R25, R0, PT ;  /* 0x000000001900720c */ /* 0x000fe20003f84070 */
[----:B------:R-:W-:Y:S01]  /*25e0*/  STL [R1+0x35c], R21 ;  /* 0x00035c1501007387 */ /* 0x000fe20000100800 */
[----:B------:R-:W-:-:S03]  /*25f0*/  @!P0 IMAD.IADD R7, R7, 0x1, -R25 ;  /* 0x0000000107078824 */ /* 0x000fc600078e0a19 */
[----:B------:R-:W-:Y:S01]  /*2600*/  STL [R1+0x360], R20 ;  /* 0x0003601401007387 */ /* 0x000fe20000100800 */
[----:B------:R-:W-:-:S03]  /*2610*/  ISETP.GE.AND P0, PT, R8, RZ, PT ;  /* 0x000000ff0800720c */ /* 0x000fc60003f06270 */
[----:B------:R-:W-:Y:S01]  /*2620*/  STL [R1+0x364], R6 ;  /* 0x0003640601007387 */ /* 0x000fe20000100800 */
[----:B------:R-:W-:-:S03]  /*2630*/  @!P2 IMAD.IADD R11, R11, 0x1, -R25 ;  /* 0x000000010b0ba824 */ /* 0x000fc600078e0a19 */
[----:B------:R0:W-:Y:S01]  /*2640*/  STL [R1+0x368], R5 ;  /* 0x0003680501007387 */ /* 0x0001e20000100800 */
[--C-:B------:R-:W-:Y:S01]  /*2650*/  @!P5 IMAD.IADD R2, R2, 0x1, -R25.reuse ;  /* 0x000000010202d824 */ /* 0x100fe200078e0a19 */
[----:B------:R-:W-:Y:S01]  /*2660*/  ISETP.GT.U32.AND P5, PT, R25, R11, PT ;  /* 0x0000000b1900720c */ /* 0x000fe20003fa4070 */
[----:B------:R-:W-:Y:S02]  /*2670*/  @!P4 IMAD.IADD R0, R0, 0x1, -R25 ;  /* 0x000000010000c824 */ /* 0x000fe400078e0a19 */
[----:B0-----:R-:W-:-:S04]  /*2680*/  IMAD.MOV.U32 R5, RZ, RZ, R7 ;  /* 0x000000ffff057224 */ /* 0x001fc800078e0007 */
[----:B------:R-:W-:-:S05]  /*2690*/  @!P3 IMAD.MOV R5, RZ, RZ, -R5 ;  /* 0x000000ffff05b224 */ /* 0x000fca00078e0a05 */
[----:B------:R0:W-:Y:S01]  /*26a0*/  STL [R1+0x370], R5 ;  /* 0x0003700501007387 */ /* 0x0001e20000100800 */
[----:B------:R-:W-:Y:S01]  /*26b0*/  ISETP.GE.AND P1, PT, R16, RZ, PT ;  /* 0x000000ff1000720c */ /* 0x000fe20003f26270 */
[----:B0-----:R-:W-:Y:S02]  /*26c0*/  IMAD.MOV.U32 R5, RZ, RZ, R0 ;  /* 0x000000ffff057224 */ /* 0x001fe400078e0000 */
[----:B------:R-:W-:Y:S01]  /*26d0*/  @!P5 IMAD.IADD R11, R11, 0x1, -R25 ;  /* 0x000000010b0bd824 */ /* 0x000fe200078e0a19 */
[----:B------:R-:W-:-:S03]  /*26e0*/  ISETP.GT.U32.AND P3, PT, R25, R2, PT ;  /* 0x000000021900720c */ /* 0x000fc60003f64070 */
[----:B------:R-:W-:-:S04]  /*26f0*/  IMAD.MOV.U32 R6, RZ, RZ, R11 ;  /* 0x000000ffff067224 */ /* 0x000fc800078e000b */
[----:B------:R-:W-:Y:S02]  /*2700*/  @!P6 IMAD.MOV R6, RZ, RZ, -R6 ;  /* 0x000000ffff06e224 */ /* 0x000fe400078e0a06 */
[----:B------:R-:W-:-:S04]  /*2710*/  @!P1 IMAD.MOV R5, RZ, RZ, -R5 ;  /* 0x000000ffff059224 */ /* 0x000fc800078e0a05 */
[----:B------:R-:W-:Y:S01]  /*2720*/  @!P3 IMAD.IADD R2, R2, 0x1, -R25 ;  /* 0x000000010202b824 */ /* 0x000fe200078e0a19 */
[----:B------:R0:W-:Y:S03]  /*2730*/  STL [R1+0x380], R5 ;  /* 0x0003800501007387 */ /* 0x0001e60000100800 */
[----:B0-----:R-:W-:-:S04]  /*2740*/  IMAD.MOV.U32 R5, RZ, RZ, R2 ;  /* 0x000000ffff057224 */ /* 0x001fc800078e0002 */
[----:B------:R-:W-:Y:S01]  /*2750*/  @!P0 IMAD.MOV R5, RZ, RZ, -R5 ;  /* 0x000000ffff058224 */ /* 0x000fe200078e0a05 */
[----:B------:R-:W-:Y:S04]  /*2760*/  STL [R1+0x388], R6 ;  /* 0x0003880601007387 */ /* 0x000fe80000100800 */
[----:B------:R0:W-:Y:S01]  /*2770*/  STL [R1+0x38c], R5 ;  /* 0x00038c0501007387 */ /* 0x0001e20000100800 */
[C---:B--2---:R-:W-:Y:S02]  /*2780*/  IADD3 R9, R4.reuse, 0xe0, RZ ;  /* 0x000000e004097810 */ /* 0x044fe40007ffe0ff */
[----:B------:R-:W-:Y:S02]  /*2790*/  IADD3 R10, R4, 0xdf, RZ ;  /* 0x000000df040a7810 */ /* 0x000fe40007ffe0ff */
[----:B------:R-:W-:-:S02]  /*27a0*/  IABS R8, R9 ;  /* 0x0000000900087213 */ /* 0x000fc40000000000 */
[----:B------:R-:W-:Y:S02]  /*27b0*/  IABS R12, R10 ;  /* 0x0000000a000c7213 */ /* 0x000fe40000000000 */
[----:B------:R-:W-:Y:S01]  /*27c0*/  ISETP.GE.AND P2, PT, R10, RZ, PT ;  /* 0x000000ff0a00720c */ /* 0x000fe20003f46270 */
[----:B------:R-:W-:Y:S01]  /*27d0*/  IMAD.HI.U32 R10, R3, R8, RZ ;  /* 0x00000008030a7227 */ /* 0x000fe200078e00ff */
[----:B------:R-:W-:-:S03]  /*27e0*/  ISETP.GE.AND P4, PT, R9, RZ, PT ;  /* 0x000000ff0900720c */ /* 0x000fc60003f86270 */
[----:B------:R-:W-:Y:S02]  /*27f0*/  IMAD.MOV R0, RZ, RZ, -R10 ;  /* 0x000000ffff007224 */ /* 0x000fe400078e0a0a */
[----:B------:R-:W-:Y:S02]  /*2800*/  IMAD.MOV.U32 R9, RZ, RZ, R12 ;  /* 0x000000ffff097224 */ /* 0x000fe400078e000c */
[----:B------:R-:W-:Y:S02]  /*2810*/  IMAD R8, R25, R0, R8 ;  /* 0x0000000019087224 */ /* 0x000fe400078e0208 */
[----:B------:R-:W-:-:S03]  /*2820*/  IMAD.HI.U32 R7, R3, R9, RZ ;  /* 0x0000000903077227 */ /* 0x000fc600078e00ff */
[----:B------:R-:W-:Y:S01]  /*2830*/  ISETP.GT.U32.AND P5, PT, R25, R8, PT ;  /* 0x000000081900720c */ /* 0x000fe20003fa4070 */
[----:B------:R-:W-:-:S04]  /*2840*/  IMAD.MOV R7, RZ, RZ, -R7 ;  /* 0x000000ffff077224 */ /* 0x000fc800078e0a07 */
[----:B------:R-:W-:Y:S01]  /*2850*/  IMAD R7, R25, R7, R9 ;  /* 0x0000000719077224 */ /* 0x000fe200078e0209 */
[----:B------:R-:W-:-:S04]  /*2860*/  IADD3 R13, R4, 0xde, RZ ;  /* 0x000000de040d7810 */ /* 0x000fc80007ffe0ff */
[----:B------:R-:W-:Y:S02]  /*2870*/  ISETP.GT.U32.AND P6, PT, R25, R7, PT ;  /* 0x000000071900720c */ /* 0x000fe40003fc4070 */
[----:B------:R-:W-:Y:S01]  /*2880*/  ISETP.GE.AND P1, PT, R13, RZ, PT ;  /* 0x000000ff0d00720c */ /* 0x000fe20003f26270 */
[----:B------:R-:W-:Y:S01]  /*2890*/  @!P5 IMAD.IADD R8, R8, 0x1, -R25 ;  /* 0x000000010808d824 */ /* 0x000fe200078e0a19 */
[----:B------:R-:W-:Y:S02]  /*28a0*/  IABS R13, R13 ;  /* 0x0000000d000d7213 */ /* 0x000fe40000000000 */
[C---:B------:R-:W-:Y:S02]  /*28b0*/  IADD3 R12, R4.reuse, 0xdc, RZ ;  /* 0x000000dc040c7810 */ /* 0x040fe40007ffe0ff */
[----:B------:R-:W-:Y:S01]  /*28c0*/  ISETP.GT.U32.AND P5, PT, R25, R8, PT ;  /* 0x000000081900720c */ /* 0x000fe20003fa4070 */
[----:B------:R-:W-:Y:S01]  /*28d0*/  IMAD.HI.U32 R9, R3, R13, RZ ;  /* 0x0000000d03097227 */ /* 0x000fe200078e00ff */
[----:B------:R-:W-:-:S02]  /*28e0*/  IADD3 R10, R4, 0xdd, RZ ;  /* 0x000000dd040a7810 */ /* 0x000fc40007ffe0ff */
[----:B------:R-:W-:Y:S01]  /*28f0*/  ISETP.GE.AND P0, PT, R12, RZ, PT ;  /* 0x000000ff0c00720c */ /* 0x000fe20003f06270 */
[----:B------:R-:W-:Y:S01]  /*2900*/  IMAD.MOV R9, RZ, RZ, -R9 ;  /* 0x000000ffff097224 */ /* 0x000fe200078e0a09 */
[----:B------:R-:W-:Y:S01]  /*2910*/  IADD3 R0, R4, 0xdb, RZ ;  /* 0x000000db04007810 */ /* 0x000fe20007ffe0ff */
[----:B------:R-:W-:Y:S01]  /*2920*/  @!P6 IMAD.IADD R7, R7, 0x1, -R25 ;  /* 0x000000010707e824 */ /* 0x000fe200078e0a19 */
[----:B------:R-:W-:Y:S01]  /*2930*/  IABS R12, R12 ;  /* 0x0000000c000c7213 */ /* 0x000fe20000000000 */
[----:B------:R-:W-:Y:S01]  /*2940*/  IMAD R13, R25, R9, R13 ;  /* 0x00000009190d7224 */ /* 0x000fe200078e020d */
[----:B------:R-:W-:Y:S02]  /*2950*/  ISETP.GE.AND P3, PT, R10, RZ, PT ;  /* 0x000000ff0a00720c */ /* 0x000fe40003f66270 */
[----:B------:R-:W-:Y:S01]  /*2960*/  IABS R10, R10 ;  /* 0x0000000a000a7213 */ /* 0x000fe20000000000 */
[----:B------:R-:W-:Y:S01]  /*2970*/  IMAD.HI.U32 R14, R3, R12, RZ ;  /* 0x0000000c030e7227 */ /* 0x000fe200078e00ff */
[----:B------:R-:W-:-:S02]  /*2980*/  IABS R11, R0 ;  /* 0x00000000000b7213 */ /* 0x000fc40000000000 */
[C---:B------:R-:W-:Y:S01]  /*2990*/  ISETP.GT.U32.AND P6, PT, R25.reuse, R7, PT ;  /* 0x000000071900720c */ /* 0x040fe20003fc4070 */
[----:B------:R-:W-:Y:S01]  /*29a0*/  @!P5 IMAD.IADD R8, R8, 0x1, -R25 ;  /* 0x000000010808d824 */ /* 0x000fe200078e0a19 */
[----:B------:R-:W-:Y:S01]  /*29b0*/  ISETP.GT.U32.AND P5, PT, R25, R13, PT ;  /* 0x0000000d1900720c */ /* 0x000fe20003fa4070 */
[----:B------:R-:W-:-:S04]  /*29c0*/  IMAD.HI.U32 R2, R3, R10, RZ ;  /* 0x0000000a03027227 */ /* 0x000fc800078e00ff */
[----:B------:R-:W-:-:S04]  /*29d0*/  IMAD.HI.U32 R9, R3, R11, RZ ;  /* 0x0000000b03097227 */ /* 0x000fc800078e00ff */
[----:B------:R-:W-:Y:S02]  /*29e0*/  IMAD.MOV R14, RZ, RZ, -R14 ;  /* 0x000000ffff0e7224 */ /* 0x000fe400078e0a0e */
[----:B------:R-:W-:Y:S02]  /*29f0*/  IMAD.MOV R2, RZ, RZ, -R2 ;  /* 0x000000ffff027224 */ /* 0x000fe400078e0a02 */
[----:B------:R-:W-:Y:S02]  /*2a00*/  IMAD.MOV R9, RZ, RZ, -R9 ;  /* 0x000000ffff097224 */ /* 0x000fe400078e0a09 */
[C---:B------:R-:W-:Y:S02]  /*2a10*/  IMAD R12, R25.reuse, R14, R12 ;  /* 0x0000000e190c7224 */ /* 0x040fe400078e020c */
[----:B------:R-:W-:Y:S02]  /*2a20*/  IMAD R10, R25, R2, R10 ;  /* 0x00000002190a7224 */ /* 0x000fe400078e020a */
[----:B0-----:R-:W-:-:S02]  /*2a30*/  IMAD.MOV.U32 R5, RZ, RZ, R8 ;  /* 0x000000ffff057224 */ /* 0x001fc400078e0008 */
[----:B------:R-:W-:Y:S02]  /*2a40*/  IMAD R11, R25, R9, R11 ;  /* 0x00000009190b7224 */ /* 0x000fe400078e020b */
[----:B------:R-:W-:Y:S01]  /*2a50*/  @!P6 IMAD.IADD R7, R7, 0x1, -R25 ;  /* 0x000000010707e824 */ /* 0x000fe200078e0a19 */
[C---:B------:R-:W-:Y:S01]  /*2a60*/  ISETP.GT.U32.AND P6, PT, R25.reuse, R12, PT ;  /* 0x0000000c1900720c */ /* 0x040fe20003fc4070 */
[----:B------:R-:W-:Y:S01]  /*2a70*/  @!P4 IMAD.MOV R5, RZ, RZ, -R5 ;  /* 0x000000ffff05c224 */ /* 0x000fe200078e0a05 */
[----:B------:R-:W-:Y:S01]  /*2a80*/  ISETP.GT.U32.AND P4, PT, R25, R10, PT ;  /* 0x0000000a1900720c */ /* 0x000fe20003f84070 */
[----:B------:R-:W-:Y:S01]  /*2a90*/  @!P5 IMAD.IADD R13, R13, 0x1, -R25 ;  /* 0x000000010d0dd824 */ /* 0x000fe200078e0a19 */
[----:B------:R-:W-:Y:S02]  /*2aa0*/  ISETP.GT.U32.AND P5, PT, R25, R11, PT ;  /* 0x0000000b1900720c */ /* 0x000fe40003fa4070 */
[C---:B------:R-:W-:Y:S02]  /*2ab0*/  IADD3 R20, R4.reuse, 0xda, RZ ;  /* 0x000000da04147810 */ /* 0x040fe40007ffe0ff */
[----:B------:R-:W-:-:S02]  /*2ac0*/  IADD3 R16, R4, 0xd9, RZ ;  /* 0x000000d904107810 */ /* 0x000fc40007ffe0ff */
[----:B------:R-:W-:Y:S02]  /*2ad0*/  IABS R2, R20 ;  /* 0x0000001400027213 */ /* 0x000fe40000000000 */
[----:B------:R-:W-:Y:S01]  /*2ae0*/  IABS R15, R16 ;  /* 0x00000010000f7213 */ /* 0x000fe20000000000 */
[--C-:B------:R-:W-:Y:S01]  /*2af0*/  @!P6 IMAD.IADD R12, R12, 0x1, -R25.reuse ;  /* 0x000000010c0ce824 */ /* 0x100fe200078e0a19 */
[----:B------:R0:W-:Y:S01]  /*2b00*/  STL [R1+0x37c], R5 ;  /* 0x00037c0501007387 */ /* 0x0001e20000100800 */
[--C-:B------:R-:W-:Y:S01]  /*2b10*/  @!P4 IMAD.IADD R10, R10, 0x1, -R25.reuse ;  /* 0x000000010a0ac824 */ /* 0x100fe200078e0a19 */
[----:B------:R-:W-:Y:S01]  /*2b20*/  ISETP.GT.U32.AND P4, PT, R25, R13, PT ;  /* 0x0000000d1900720c */ /* 0x000fe20003f84070 */
[----:B------:R-:W-:Y:S01]  /*2b30*/  @!P5 IMAD.IADD R11, R11, 0x1, -R25 ;  /* 0x000000010b0bd824 */ /* 0x000fe200078e0a19 */
[----:B------:R-:W-:Y:S01]  /*2b40*/  ISETP.GT.U32.AND P5, PT, R25, R12, PT ;  /* 0x0000000c1900720c */ /* 0x000fe20003fa4070 */
[----:B------:R-:W-:-:S04]  /*2b50*/  IMAD.HI.U32 R8, R3, R2, RZ ;  /* 0x0000000203087227 */ /* 0x000fc800078e00ff */
[----:B0-----:R-:W-:Y:S02]  /*2b60*/  IMAD.MOV.U32 R5, RZ, RZ, R7 ;  /* 0x000000ffff057224 */ /* 0x001fe400078e0007 */
[----:B------:R-:W-:-:S04]  /*2b70*/  IMAD.HI.U32 R7, R3, R15, RZ ;  /* 0x0000000f03077227 */ /* 0x000fc800078e00ff */
[----:B------:R-:W-:Y:S02]  /*2b80*/  IMAD.MOV R8, RZ, RZ, -R8 ;  /* 0x000000ffff087224 */ /* 0x000fe400078e0a08 */
[----:B------:R-:W-:Y:S02]  /*2b90*/  IMAD.MOV R7, RZ, RZ, -R7 ;  /* 0x000000ffff077224 */ /* 0x000fe400078e0a07 */
[----:B------:R-:W-:Y:S01]  /*2ba0*/  @!P2 IMAD.MOV R5, RZ, RZ, -R5 ;  /* 0x000000ffff05a224 */ /* 0x000fe200078e0a05 */
[C---:B------:R-:W-:Y:S01]  /*2bb0*/  ISETP.GT.U32.AND P2, PT, R25.reuse, R11, PT ;  /* 0x0000000b1900720c */ /* 0x040fe20003f44070 */
[C---:B------:R-:W-:Y:S02]  /*2bc0*/  IMAD R2, R25.reuse, R8, R2 ;  /* 0x0000000819027224 */ /* 0x040fe400078e0202 */
[----:B------:R-:W-:Y:S02]  /*2bd0*/  IMAD R15, R25, R7, R15 ;  /* 0x00000007190f7224 */ /* 0x000fe400078e020f */
[--C-:B------:R-:W-:Y:S01]  /*2be0*/  @!P4 IMAD.IADD R13, R13, 0x1, -R25.reuse ;  /* 0x000000010d0dc824 */ /* 0x100fe200078e0a19 */
[C---:B------:R-:W-:Y:S01]  /*2bf0*/  ISETP.GT.U32.AND P4, PT, R25.reuse, R2, PT ;  /* 0x000000021900720c */ /* 0x040fe20003f84070 */
[----:B------:R-:W-:Y:S01]  /*2c00*/  @!P5 IMAD.IADD R12, R12, 0x1, -R25 ;  /* 0x000000010c0cd824 */ /* 0x000fe200078e0a19 */
[----:B------:R-:W-:-:S02]  /*2c10*/  ISETP.GT.U32.AND P5, PT, R25, R15, PT ;  /* 0x0000000f1900720c */ /* 0x000fc40003fa4070 */
[----:B------:R-:W-:Y:S02]  /*2c20*/  ISETP.GT.U32.AND P6, PT, R25, R10, PT ;  /* 0x0000000a1900720c */ /* 0x000fe40003fc4070 */
[C---:B------:R-:W-:Y:S01]  /*2c30*/  IADD3 R7, R4.reuse, 0xd6, RZ ;  /* 0x000000d604077810 */ /* 0x040fe20007ffe0ff */
[--C-:B------:R-:W-:Y:S01]  /*2c40*/  @!P2 IMAD.IADD R11, R11, 0x1, -R25.reuse ;  /* 0x000000010b0ba824 */ /* 0x100fe200078e0a19 */
[----:B------:R-:W-:Y:S02]  /*2c50*/  IADD3 R9, R4, 0xd8, RZ ;  /* 0x000000d804097810 */ /* 0x000fe40007ffe0ff */
[----:B------:R-:W-:Y:S02]  /*2c60*/  ISETP.GE.AND P2, PT, R20, RZ, PT ;  /* 0x000000ff1400720c */ /* 0x000fe40003f46270 */
[----:B------:R-:W-:Y:S01]  /*2c70*/  IABS R20, R7 ;  /* 0x0000000700147213 */ /* 0x000fe20000000000 */
[--C-:B------:R-:W-:Y:S01]  /*2c80*/  @!P4 IMAD.IADD R2, R2, 0x1, -R25.reuse ;  /* 0x000000010202c824 */ /* 0x100fe200078e0a19 */
[----:B------:R-:W-:Y:S01]  /*2c90*/  IABS R18, R9 ;  /* 0x0000000900127213 */ /* 0x000fe20000000000 */
[--C-:B------:R-:W-:Y:S01]  /*2ca0*/  @!P5 IMAD.IADD R15, R15, 0x1, -R25.reuse ;  /* 0x000000010f0fd824 */ /* 0x100fe200078e0a19 */
[----:B------:R-:W-:Y:S01]  /*2cb0*/  ISETP.GE.AND P4, PT, R16, RZ, PT ;  /* 0x000000ff1000720c */ /* 0x000fe20003f86270 */
[----:B------:R-:W-:Y:S01]  /*2cc0*/  IMAD.MOV.U32 R16, RZ, RZ, R20 ;  /* 0x000000ffff107224 */ /* 0x000fe200078e0014 */
[----:B------:R-:W-:Y:S01]  /*2cd0*/  IADD3 R8, R4, 0xd7, RZ ;  /* 0x000000d704087810 */ /* 0x000fe20007ffe0ff */
[----:B------:R-:W-:Y:S01]  /*2ce0*/  @!P6 IMAD.IADD R10, R10, 0x1, -R25 ;  /* 0x000000010a0ae824 */ /* 0x000fe200078e0a19 */
[----:B------:R-:W-:Y:S01]  /*2cf0*/  ISETP.GT.U32.AND P5, PT, R25, R15, PT ;  /* 0x0000000f1900720c */ /* 0x000fe20003fa4070 */
[----:B------:R-:W-:Y:S01]  /*2d00*/  IMAD.HI.U32 R14, R3, R18, RZ ;  /* 0x00000012030e7227 */ /* 0x000fe200078e00ff */
[----:B------:R0:W-:Y:S03]  /*2d10*/  STL [R1+0x36c], R5 ;  /* 0x00036c0501007387 */ /* 0x0001e60000100800 */
[----:B------:R-:W-:-:S02]  /*2d20*/  IMAD.MOV.U32 R6, RZ, RZ, R13 ;  /* 0x000000ffff067224 */ /* 0x000fc400078e000d */
[----:B------:R-:W-:Y:S01]  /*2d30*/  IMAD.HI.U32 R13, R3, R16, RZ ;  /* 0x00000010030d7227 */ /* 0x000fe200078e00ff */
[----:B------:R-:W-:-:S03]  /*2d40*/  IABS R17, R8 ;  /* 0x0000000800117213 */ /* 0x000fc60000000000 */
[----:B------:R-:W-:Y:S02]  /*2d50*/  IMAD.MOV R14, RZ, RZ, -R14 ;  /* 0x000000ffff0e7224 */ /* 0x000fe400078e0a0e */
[----:B0-----:R-:W-:Y:S02]  /*2d60*/  IMAD.MOV.U32 R5, RZ, RZ, R10 ;  /* 0x000000ffff057224 */ /* 0x001fe400078e000a */
[----:B------:R-:W-:Y:S01]  /*2d70*/  IMAD.MOV R10, RZ, RZ, -R13 ;  /* 0x000000ffff0a7224 */ /* 0x000fe200078e0a0d */
[----:B------:R-:W-:Y:S01]  /*2d80*/  ISETP.GE.AND P6, PT, R0, RZ, PT ;  /* 0x000000ff0000720c */ /* 0x000fe20003fc6270 */
[C---:B------:R-:W-:Y:S02]  /*2d90*/  IMAD R18, R25.reuse, R14, R18 ;  /* 0x0000000e19127224 */ /* 0x040fe400078e0212 */
[----:B------:R-:W-:Y:S01]  /*2da0*/  @!P1 IMAD.MOV R6, RZ, RZ, -R6 ;  /* 0x000000ffff069224 */ /* 0x000fe200078e0a06 */
[C---:B------:R-:W-:Y:S01]  /*2db0*/  ISETP.GT.U32.AND P1, PT, R25.reuse, R2, PT ;  /* 0x000000021900720c */ /* 0x040fe20003f24070 */
[----:B------:R-:W-:-:S02]  /*2dc0*/  IMAD R16, R25, R10, R16 ;  /* 0x0000000a19107224 */ /* 0x000fc400078e0210 */
[----:B------:R-:W-:-:S04]  /*2dd0*/  IMAD.HI.U32 R0, R3, R17, RZ ;  /* 0x0000001103007227 */ /* 0x000fc800078e00ff */
[----:B------:R-:W-:Y:S01]  /*2de0*/  @!P3 IMAD.MOV R5, RZ, RZ, -R5 ;  /* 0x000000ffff05b224 */ /* 0x000fe200078e0a05 */
[----:B------:R-:W-:Y:S01]  /*2df0*/  ISETP.GT.U32.AND P3, PT, R25, R18, PT ;  /* 0x000000121900720c */ /* 0x000fe20003f64070 */
[----:B------:R-:W-:Y:S01]  /*2e00*/  @!P5 IMAD.IADD R15, R15, 0x1, -R25 ;  /* 0x000000010f0fd824 */ /* 0x000fe200078e0a19 */
[C---:B------:R-:W-:Y:S01]  /*2e10*/  ISETP.GT.U32.AND P5, PT, R25.reuse, R16, PT ;  /* 0x000000101900720c */ /* 0x040fe20003fa4070 */
[----:B------:R-:W-:Y:S01]  /*2e20*/  IMAD.MOV R0, RZ, RZ, -R0 ;  /* 0x000000ffff007224 */ /* 0x000fe200078e0a00 */
[----:B------:R-:W-:Y:S03]  /*2e30*/  STL [R1+0x348], R6 ;  /* 0x0003480601007387 */ /* 0x000fe60000100800 */
[----:B------:R-:W-:Y:S01]  /*2e40*/  IMAD R17, R25, R0, R17 ;  /* 0x0000000019117224 */ /* 0x000fe200078e0211 */
[----:B------:R0:W-:Y:S01]  /*2e50*/  STL [R1+0x34c], R5 ;  /* 0x00034c0501007387 */ /* 0x0001e20000100800 */
[----:B------:R-:W-:Y:S01]  /*2e60*/  @!P1 IMAD.IADD R2, R2, 0x1, -R25 ;  /* 0x0000000102029824 */ /* 0x000fe200078e0a19 */
[----:B------:R-:W-:-:S02]  /*2e70*/  ISETP.GE.AND P1, PT, R8, RZ, PT ;  /* 0x000000ff0800720c */ /* 0x000fc40003f26270 */
[----:B------:R-:W-:Y:S01]  /*2e80*/  IADD3 R8, R4, 0xd4, RZ ;  /* 0x000000d404087810 */ /* 0x000fe20007ffe0ff */
[----:B0-----:R-:W-:-:S04]  /*2e90*/  IMAD.MOV.U32 R5, RZ, RZ, R11 ;  /* 0x000000ffff057224 */ /* 0x001fc800078e000b */
[----:B------:R-:W-:Y:S01]  /*2ea0*/  @!P6 IMAD.MOV R5, RZ, RZ, -R5 ;  /* 0x000000ffff05e224 */ /* 0x000fe200078e0a05 */
[----:B------:R-:W-:Y:S01]  /*2eb0*/  ISETP.GT.U32.AND P6, PT, R25, R17, PT ;  /* 0x000000111900720c */ /* 0x000fe20003fc4070 */
[--C-:B------:R-:W-:Y:S01]  /*2ec0*/  @!P3 IMAD.IADD R18, R18, 0x1, -R25.reuse ;  /* 0x000000011212b824 */ /* 0x100fe200078e0a19 */
[----:B------:R-:W-:Y:S01]  /*2ed0*/  ISETP.GE.AND P3, PT, R7, RZ, PT ;  /* 0x000000ff0700720c */ /* 0x000fe20003f66270 */
[----:B------:R-:W-:Y:S01]  /*2ee0*/  IMAD.MOV.U32 R6, RZ, RZ, R12 ;  /* 0x000000ffff067224 */ /* 0x000fe200078e000c */
[----:B------:R-:W-:Y:S01]  /*2ef0*/  IABS R7, R8 ;  /* 0x0000000800077213 */ /* 0x000fe20000000000 */
[----:B------:R-:W-:Y:S01]  /*2f00*/  @!P5 IMAD.IADD R16, R16, 0x1, -R25 ;  /* 0x000000011010d824 */ /* 0x000fe200078e0a19 */
[----:B------:R-:W-:Y:S01]  /*2f10*/  IADD3 R0, R4, 0xd5, RZ ;  /* 0x000000d504007810 */ /* 0x000fe20007ffe0ff */
[----:B------:R-:W-:Y:S01]  /*2f20*/  @!P0 IMAD.MOV R6, RZ, RZ, -R6 ;  /* 0x000000ffff068224 */ /* 0x000fe200078e0a06 */
[----:B------:R-:W-:Y:S01]  /*2f30*/  ISETP.GE.AND P0, PT, R9, RZ, PT ;  /* 0x000000ff0900720c */ /* 0x000fe20003f06270 */
[----:B------:R-:W-:Y:S01]  /*2f40*/  IMAD.HI.U32 R9, R3, R7, RZ ;  /* 0x0000000703097227 */ /* 0x000fe200078e00ff */
[----:B------:R-:W-:-:S02]  /*2f50*/  ISETP.GT.U32.AND P5, PT, R25, R16, PT ;  /* 0x000000101900720c */ /* 0x000fc40003fa4070 */
[----:B------:R-:W-:Y:S01]  /*2f60*/  IABS R13, R0 ;  /* 0x00000000000d7213 */ /* 0x000fe20000000000 */
[----:B------:R-:W-:Y:S01]  /*2f70*/  @!P6 IMAD.IADD R17, R17, 0x1, -R25 ;  /* 0x000000011111e824 */ /* 0x000fe200078e0a19 */
[----:B------:R-:W-:Y:S01]  /*2f80*/  ISETP.GT.U32.AND P6, PT, R25, R18, PT ;  /* 0x000000121900720c */ /* 0x000fe20003fc4070 */
[----:B------:R-:W-:Y:S02]  /*2f90*/  IMAD.MOV R9, RZ, RZ, -R9 ;  /* 0x000000ffff097224 */ /* 0x000fe400078e0a09 */
[----:B------:R-:W-:Y:S01]  /*2fa0*/  IMAD.HI.U32 R10, R3, R13, RZ ;  /* 0x0000000d030a7227 */ /* 0x000fe200078e00ff */
[----:B------:R-:W-:Y:S03]  /*2fb0*/  STL [R1+0x350], R6 ;  /* 0x0003500601007387 */ /* 0x000fe60000100800 */
[C---:B------:R-:W-:Y:S02]  /*2fc0*/  IMAD R7, R25.reuse, R9, R7 ;  /* 0x0000000919077224 */ /* 0x040fe400078e0207 */
[----:B------:R-:W-:Y:S01]  /*2fd0*/  IMAD.MOV R10, RZ, RZ, -R10 ;  /* 0x000000ffff0a7224 */ /* 0x000fe200078e0a0a */
[----:B------:R0:W-:Y:S01]  /*2fe0*/  STL [R1+0x354], R5 ;  /* 0x0003540501007387 */ /* 0x0001e20000100800 */
[----:B------:R-:W-:Y:S01]  /*2ff0*/  @!P5 IMAD.IADD R16, R16, 0x1, -R25 ;  /* 0x000000011010d824 */ /* 0x000fe200078e0a19 */
[C---:B------:R-:W-:Y:S01]  /*3000*/  ISETP.GT.U32.AND P5, PT, R25.reuse, R7, PT ;  /* 0x000000071900720c */ /* 0x040fe20003fa4070 */
[----:B------:R-:W-:-:S02]  /*3010*/  IMAD R13, R25, R10, R13 ;  /* 0x0000000a190d7224 */ /* 0x000fc400078e020d */
[----:B------:R-:W-:Y:S02]  /*3020*/  @!P6 IMAD.IADD R18, R18, 0x1, -R25 ;  /* 0x000000011212e824 */ /* 0x000fe400078e0a19 */
[----:B0-----:R-:W-:Y:S01]  /*3030*/  IMAD.MOV.U32 R5, RZ, RZ, R2 ;  /* 0x000000ffff057224 */ /* 0x001fe200078e0002 */
[----:B------:R-:W-:-:S03]  /*3040*/  ISETP.GT.U32.AND P6, PT, R25, R13, PT ;  /* 0x0000000d1900720c */ /* 0x000fc60003fc4070 */
[----:B------:R-:W-:Y:S01]  /*3050*/  @!P2 IMAD.MOV R5, RZ, RZ, -R5 ;  /* 0x000000ffff05a224 */ /* 0x000fe200078e0a05 */
[----:B------:R-:W-:Y:S01]  /*3060*/  ISETP.GT.U32.AND P2, PT, R25, R17, PT ;  /* 0x000000111900720c */ /* 0x000fe20003f44070 */
[----:B------:R-:W-:Y:S01]  /*3070*/  IMAD.MOV.U32 R6, RZ, RZ, R15 ;  /* 0x000000ffff067224 */ /* 0x000fe200078e000f */
[C---:B------:R-:W-:Y:S01]  /*3080*/  IADD3 R9, R4.reuse, 0xd1, RZ ;  /* 0x000000d104097810 */ /* 0x040fe20007ffe0ff */
[--C-:B------:R-:W-:Y:S01]  /*3090*/  @!P5 IMAD.IADD R7, R7, 0x1, -R25.reuse ;  /* 0x000000010707d824 */ /* 0x100fe200078e0a19 */
[C---:B------:R-:W-:Y:S01]  /*30a0*/  IADD3 R11, R4.reuse, 0xd3, RZ ;  /* 0x000000d3040b7810 */ /* 0x040fe20007ffe0ff */
[----:B------:R-:W-:Y:S01]  /*30b0*/  @!P4 IMAD.MOV R6, RZ, RZ, -R6 ;  /* 0x000000ffff06c224 */ /* 0x000fe200078e0a06 */
[----:B------:R-:W-:Y:S02]  /*30c0*/  IABS R12, R9 ;  /* 0x00000009000c7213 */ /* 0x000fe40000000000 */
[----:B------:R-:W-:Y:S01]  /*30d0*/  IABS R14, R11 ;  /* 0x0000000b000e7213 */ /* 0x000fe20000000000 */
[--C-:B------:R-:W-:Y:S01]  /*30e0*/  @!P6 IMAD.IADD R13, R13, 0x1, -R25.reuse ;  /* 0x000000010d0de824 */ /* 0x100fe200078e0a19 */
[----:B------:R-:W-:Y:S01]  /*30f0*/  ISETP.GT.U32.AND P5, PT, R25, R7, PT ;  /* 0x000000071900720c */ /* 0x000fe20003fa4070 */
[----:B------:R0:W-:Y:S02]  /*3100*/  STL [R1+0x358], R5 ;  /* 0x0003580501007387 */ /* 0x0001e40000100800 */
[----:B------:R-:W-:Y:S01]  /*3110*/  @!P2 IMAD.IADD R17, R17, 0x1, -R25 ;  /* 0x000000011111a824 */ /* 0x000fe200078e0a19 */
[----:B------:R-:W-:Y:S01]  /*3120*/  IADD3 R2, R4, 0xd2, RZ ;  /* 0x000000d204027810 */ /* 0x000fe20007ffe0ff */
[----:B------:R-:W-:Y:S01]  /*3130*/  IMAD.HI.U32 R15, R3, R12, RZ ;  /* 0x0000000c030f7227 */ /* 0x000fe200078e00ff */
[----:B------:R1:W-:Y:S01]  /*3140*/  STL [R1+0x2e0], R6 ;  /* 0x0002e00601007387 */ /* 0x0003e20000100800 */
[----:B------:R-:W-:-:S02]  /*3150*/  ISETP.GT.U32.AND P4, PT, R25, R13, PT ;  /* 0x0000000d1900720c */ /* 0x000fc40003f84070 */
[----:B------:R-:W-:Y:S01]  /*3160*/  IMAD.HI.U32 R20, R3, R14, RZ ;  /* 0x0000000e03147227 */ /* 0x000fe200078e00ff */
[----:B------:R-:W-:-:S03]  /*3170*/  IABS R10, R2 ;  /* 0x00000002000a7213 */ /* 0x000fc60000000000 */
[----:B0-----:R-:W-:Y:S02]  /*3180*/  IMAD.MOV.U32 R5, RZ, RZ, R18 ;  /* 0x000000ffff057224 */ /* 0x001fe400078e0012 */
[----:B-1----:R-:W-:Y:S02]  /*3190*/  IMAD.MOV.U32 R6, RZ, RZ, R17 ;  /* 0x000000ffff067224 */ /* 0x002fe400078e0011 */
[----:B------:R-:W-:Y:S02]  /*31a0*/  IMAD.MOV R15, RZ, RZ, -R15 ;  /* 0x000000ffff0f7224 */ /* 0x000fe400078e0a0f */
[----:B------:R-:W-:Y:S02]  /*31b0*/  @!P0 IMAD.MOV R5, RZ, RZ, -R5 ;  /* 0x000000ffff058224 */ /* 0x000fe400078e0a05 */
[----:B------:R-:W-:Y:S02]  /*31c0*/  IMAD.MOV R20, RZ, RZ, -R20 ;  /* 0x000000ffff147224 */ /* 0x000fe400078e0a14 */
[----:B------:R-:W-:Y:S01]  /*31d0*/  @!P1 IMAD.MOV R6, RZ, RZ, -R6 ;  /* 0x000000ffff069224 */ /* 0x000fe200078e0a06 */
[----:B------:R-:W-:Y:S01]  /*31e0*/  ISETP.GE.AND P1, PT, R11, RZ, PT ;  /* 0x000000ff0b00720c */ /* 0x000fe20003f26270 */
[----:B------:R-:W-:Y:S01]  /*31f0*/  IMAD R11, R25, R15, R12 ;  /* 0x0000000f190b7224 */ /* 0x000fe200078e020c */
[----:B------:R-:W-:Y:S01]  /*3200*/  ISETP.GE.AND P2, PT, R0, RZ, PT ;  /* 0x000000ff0000720c */ /* 0x000fe20003f46270 */
[----:B------:R-:W-:Y:S01]  /*3210*/  IMAD.HI.U32 R0, R3, R10, RZ ;  /* 0x0000000a03007227 */ /* 0x000fe200078e00ff */
[----:B------:R0:W-:Y:S03]  /*3220*/  STL [R1+0x2e4], R5 ;  /* 0x0002e40501007387 */ /* 0x0001e60000100800 */
[----:B------:R-:W-:-:S02]  /*3230*/  IMAD R14, R25, R20, R14 ;  /* 0x00000014190e7224 */ /* 0x000fc400078e020e */
[----:B------:R-:W-:Y:S01]  /*3240*/  @!P5 IMAD.IADD R7, R7, 0x1, -R25 ;  /* 0x000000010707d824 */ /* 0x000fe200078e0a19 */
[C---:B------:R-:W-:Y:S01]  /*3250*/  ISETP.GT.U32.AND P5, PT, R25.reuse, R11, PT ;  /* 0x0000000b1900720c */ /* 0x040fe20003fa4070 */
[----:B------:R-:W-:Y:S02]  /*3260*/  IMAD.MOV R0, RZ, RZ, -R0 ;  /* 0x000000ffff007224 */ /* 0x000fe400078e0a00 */
[----:B0-----:R-:W-:Y:S01]  /*3270*/  IMAD.MOV.U32 R5, RZ, RZ, R16 ;  /* 0x000000ffff057224 */ /* 0x001fe200078e0010 */
[C---:B------:R-:W-:Y:S01]  /*3280*/  ISETP.GT.U32.AND P0, PT, R25.reuse, R14, PT ;  /* 0x0000000e1900720c */ /* 0x040fe20003f04070 */
[----:B------:R-:W-:Y:S02]  /*3290*/  IMAD R10, R25, R0, R10 ;  /* 0x00000000190a7224 */ /* 0x000fe400078e020a */
[----:B------:R-:W-:Y:S02]  /*32a0*/  @!P3 IMAD.MOV R5, RZ, RZ, -R5 ;  /* 0x000000ffff05b224 */ /* 0x000fe400078e0a05 */
[----:B------:R-:W-:Y:S01]  /*32b0*/  @!P4 IMAD.IADD R13, R13, 0x1, -R25 ;  /* 0x000000010d0dc824 */ /* 0x000fe200078e0a19 */
[----:B------:R-:W-:Y:S01]  /*32c0*/  STL [R1+0x2f4], R6 ;  /* 0x0002f40601007387 */ /* 0x000fe20000100800 */
[----:B------:R-:W-:-:S03]  /*32d0*/  ISETP.GT.U32.AND P3, PT, R25, R10, PT ;  /* 0x0000000a1900720c */ /* 0x000fc60003f64070 */
[----:B------:R0:W-:Y:S01]  /*32e0*/  STL [R1+0x338], R5 ;  /* 0x0003380501007387 */ /* 0x0001e20000100800 */
[----:B------:R-:W-:Y:S02]  /*32f0*/  ISETP.GE.AND P4, PT, R2, RZ, PT ;  /* 0x000000ff0200720c */ /* 0x000fe40003f86270 */
[----:B------:R-:W-:Y:S02]  /*3300*/  IADD3 R2, R4, 0xcf, RZ ;  /* 0x000000cf04027810 */ /* 0x000fe40007ffe0ff */
[----:B------:R-:W-:Y:S01]  /*3310*/  ISETP.GE.AND P6, PT, R8, RZ, PT ;  /* 0x000000ff0800720c */ /* 0x000fe20003fc6270 */
[----:B0-----:R-:W-:Y:S01]  /*3320*/  IMAD.MOV.U32 R5, RZ, RZ, R13 ;  /* 0x000000ffff057224 */ /* 0x001fe200078e000d */
[----:B------:R-:W-:Y:S01]  /*3330*/  IADD3 R8, R4, 0xd0, RZ ;  /* 0x000000d004087810 */ /* 0x000fe20007ffe0ff */
[----:B------:R-:W-:Y:S02]  /*3340*/  @!P5 IMAD.IADD R11, R11, 0x1, -R25 ;  /* 0x000000010b0bd824 */ /* 0x000fe400078e0a19 */
[----:B------:R-:W-:Y:S01]  /*3350*/  @!P2 IMAD.MOV R5, RZ, RZ, -R5 ;  /* 0x000000ffff05a224 */ /* 0x000fe200078e0a05 */
[----:B------:R-:W-:Y:S01]  /*3360*/  IABS R13, R2 ;  /* 0x00000002000d7213 */ /* 0x000fe20000000000 */
[----:B------:R-:W-:Y:S01]  /*3370*/  @!P0 IMAD.IADD R14, R14, 0x1, -R25 ;  /* 0x000000010e0e8824 */ /* 0x000fe200078e0a19 */
[----:B------:R-:W-:-:S02]  /*3380*/  IABS R0, R8 ;  /* 0x0000000800007213 */ /* 0x000fc40000000000 */
[----:B------:R0:W-:Y:S01]  /*3390*/  STL [R1+0x33c], R5 ;  /* 0x00033c0501007387 */ /* 0x0001e20000100800 */
[C---:B------:R-:W-:Y:S02]  /*33a0*/  ISETP.GT.U32.AND P5, PT, R25.reuse, R11, PT ;  /* 0x0000000b1900720c */ /* 0x040fe40003fa4070 */
[----:B------:R-:W-:Y:S01]  /*33b0*/  ISETP.GT.U32.AND P2, PT, R25, R14, PT ;  /* 0x0000000e1900720c */ /* 0x000fe20003f44070 */
[----:B------:R-:W-:-:S04]  /*33c0*/  IMAD.HI.U32 R12, R3, R0, RZ ;  /* 0x00000000030c7227 */ /* 0x000fc800078e00ff */
[----:B0-----:R-:W-:Y:S02]  /*33d0*/  IMAD.MOV.U32 R5, RZ, RZ, R7 ;  /* 0x000000ffff057224 */ /* 0x001fe400078e0007 */
[----:B------:R-:W-:-:S04]  /*33e0*/  IMAD.HI.U32 R7, R3, R13, RZ ;  /* 0x0000000d03077227 */ /* 0x000fc800078e00ff */
[----:B------:R-:W-:Y:S02]  /*33f0*/  @!P3 IMAD.IADD R10, R10, 0x1, -R25 ;  /* 0x000000010a0ab824 */ /* 0x000fe400078e0a19 */
[----:B------:R-:W-:Y:S02]  /*3400*/  IMAD.MOV R7, RZ, RZ, -R7 ;  /* 0x000000ffff077224 */ /* 0x000fe400078e0a07 */
[----:B------:R-:W-:Y:S01]  /*3410*/  IMAD.MOV R12, RZ, RZ, -R12 ;  /* 0x000000ffff0c7224 */ /* 0x000fe200078e0a0c */
[C---:B------:R-:W-:Y:S01]  /*3420*/  ISETP.GT.U32.AND P3, PT, R25.reuse, R10, PT ;  /* 0x0000000a1900720c */ /* 0x040fe20003f64070 */
[C---:B------:R-:W-:Y:S02]  /*3430*/  IMAD R13, R25.reuse, R7, R13 ;  /* 0x00000007190d7224 */ /* 0x040fe400078e020d */
[----:B------:R-:W-:Y:S01]  /*3440*/  IMAD R0, R25, R12, R0 ;  /* 0x0000000c19007224 */ /* 0x000fe200078e0200 */
[----:B------:R-:W-:Y:S01]  /*3450*/  ISETP.GE.AND P0, PT, R9, RZ, PT ;  /* 0x000000ff0900720c */ /* 0x000fe20003f06270 */
[--C-:B------:R-:W-:Y:S01]  /*3460*/  @!P5 IMAD.IADD R11, R11, 0x1, -R25.reuse ;  /* 0x000000010b0bd824 */ /* 0x100fe200078e0a19 */
[----:B------:R-:W-:Y:S01]  /*3470*/  IADD3 R9, R4, 0xce, RZ ;  /* 0x000000ce04097810 */ /* 0x000fe20007ffe0ff */
[----:B------:R-:W-:Y:S01]  /*3480*/  @!P2 IMAD.IADD R14, R14, 0x1, -R25 ;  /* 0x000000010e0ea824 */ /* 0x000fe200078e0a19 */
[----:B------:R-:W-:-:S02]  /*3490*/  ISETP.GT.U32.AND P5, PT, R25, R13, PT ;  /* 0x0000000d1900720c */ /* 0x000fc40003fa4070 */
[----:B------:R-:W-:Y:S02]  /*34a0*/  ISETP.GT.U32.AND P2, PT, R25, R0, PT ;  /* 0x000000001900720c */ /* 0x000fe40003f44070 */
[----:B------:R-:W-:Y:S01]  /*34b0*/  IABS R12, R9 ;  /* 0x00000009000c7213 */ /* 0x000fe20000000000 */
[----:B------:R-:W-:Y:S01]  /*34c0*/  @!P3 IMAD.IADD R10, R10, 0x1, -R25 ;  /* 0x000000010a0ab824 */ /* 0x000fe200078e0a19 */
[----:B------:R-:W-:Y:S01]  /*34d0*/  ISETP.GE.AND P3, PT, R2, RZ, PT ;  /* 0x000000ff0200720c */ /* 0x000fe20003f66270 */
[----:B------:R-:W-:Y:S01]  /*34e0*/  @!P6 IMAD.MOV R5, RZ, RZ, -R5 ;  /* 0x000000ffff05e224 */ /* 0x000fe200078e0a05 */
[----:B------:R-:W-:Y:S01]  /*34f0*/  IADD3 R2, R4, 0xcd, RZ ;  /* 0x000000cd04027810 */ /* 0x000fe20007ffe0ff */
[----:B------:R-:W-:Y:S01]  /*3500*/  IMAD.HI.U32 R16, R3, R12, RZ ;  /* 0x0000000c03107227 */ /* 0x000fe200078e00ff */
[----:B------:R-:W-:Y:S02]  /*3510*/  ISETP.GE.AND P6, PT, R8, RZ, PT ;  /* 0x000000ff0800720c */ /* 0x000fe40003fc6270 */
[----:B------:R0:W-:Y:S01]  /*3520*/  STL [R1+0x344], R5 ;  /* 0x0003440501007387 */ /* 0x0001e20000100800 */
[----:B------:R-:W-:Y:S01]  /*3530*/  IMAD.MOV R16, RZ, RZ, -R16 ;  /* 0x000000ffff107224 */ /* 0x000fe200078e0a10 */
[----:B------:R-:W-:Y:S01]  /*3540*/  IABS R8, R2 ;  /* 0x0000000200087213 */ /* 0x000fe20000000000 */
[----:B------:R-:W-:-:S02]  /*3550*/  @!P5 IMAD.IADD R13, R13, 0x1, -R25 ;  /* 0x000000010d0dd824 */ /* 0x000fc400078e0a19 */
[----:B------:R-:W-:Y:S01]  /*3560*/  @!P2 IMAD.IADD R0, R0, 0x1, -R25 ;  /* 0x000000010000a824 */ /* 0x000fe200078e0a19 */
[----:B------:R-:W-:Y:S01]  /*3570*/  ISETP.GE.AND P2, PT, R9, RZ, PT ;  /* 0x000000ff0900720c */ /* 0x000fe20003f46270 */
[C---:B------:R-:W-:Y:S02]  /*3580*/  IMAD R12, R25.reuse, R16, R12 ;  /* 0x00000010190c7224 */ /* 0x040fe400078e020c */
[----:B0-----:R-:W-:Y:S01]  /*3590*/  IMAD.MOV.U32 R5, RZ, RZ, R14 ;  /* 0x000000ffff057224 */ /* 0x001fe200078e000e */
[C---:B------:R-:W-:Y:S01]  /*35a0*/  ISETP.GT.U32.AND P5, PT, R25.reuse, R13, PT ;  /* 0x0000000d1900720c */ /* 0x040fe20003fa4070 */
[----:B------:R-:W-:Y:S01]  /*35b0*/  IMAD.MOV.U32 R6, RZ, RZ, R10 ;  /* 0x000000ffff067224 */ /* 0x000fe200078e000a */
[----:B------:R-:W-:Y:S01]  /*35c0*/  IADD3 R7, R4, 0xcc, RZ ;  /* 0x000000cc04077810 */ /* 0x000fe20007ffe0ff */
[----:B------:R-:W-:Y:S01]  /*35d0*/  @!P1 IMAD.MOV R5, RZ, RZ, -R5 ;  /* 0x000000ffff059224 */ /* 0x000fe200078e0a05 */
[----:B------:R-:W-:Y:S01]  /*35e0*/  ISETP.GT.U32.AND P1, PT, R25, R0, PT ;  /* 0x000000001900720c */ /* 0x000fe20003f24070 */
[----:B------:R-:W-:Y:S01]  /*35f0*/  IMAD.HI.U32 R9, R3, R8, RZ ;  /* 0x0000000803097227 */ /* 0x000fe200078e00ff */
[----:B------:R-:W-:-:S03]  /*3600*/  IABS R15, R7 ;  /* 0x00000007000f7213 */ /* 0x000fc60000000000 */
[----:B------:R-:W-:Y:S01]  /*3610*/  @!P4 IMAD.MOV R6, RZ, RZ, -R6 ;  /* 0x000000ffff06c224 */ /* 0x000fe200078e0a06 */
[----:B------:R-:W-:Y:S01]  /*3620*/  ISETP.GT.U32.AND P4, PT, R25, R12, PT ;  /* 0x0000000c1900720c */ /* 0x000fe20003f84070 */
[----:B------:R-:W-:Y:S02]  /*3630*/  IMAD.MOV R9, RZ, RZ, -R9 ;  /* 0x000000ffff097224 */ /* 0x000fe400078e0a09 */
[----:B------:R-:W-:-:S04]  /*3640*/  IMAD.HI.U32 R10, R3, R15, RZ ;  /* 0x0000000f030a7227 */ /* 0x000fc800078e00ff */
[----:B------:R-:W-:Y:S02]  /*3650*/  IMAD R8, R25, R9, R8 ;  /* 0x0000000919087224 */ /* 0x000fe400078e0208 */
[--C-:B------:R-:W-:Y:S02]  /*3660*/  @!P5 IMAD.IADD R13, R13, 0x1, -R25.reuse ;  /* 0x000000010d0dd824 */ /* 0x100fe400078e0a19 */
[----:B------:R-:W-:Y:S01]  /*3670*/  IMAD.MOV R10, RZ, RZ, -R10 ;  /* 0x000000ffff0a7224 */ /* 0x000fe200078e0a0a */
[C---:B------:R-:W-:Y:S01]  /*3680*/  ISETP.GT.U32.AND P5, PT, R25.reuse, R8, PT ;  /* 0x000000081900720c */ /* 0x040fe20003fa4070 */
[--C-:B------:R-:W-:Y:S01]  /*3690*/  @!P1 IMAD.IADD R0, R0, 0x1, -R25.reuse ;  /* 0x0000000100009824 */ /* 0x100fe200078e0a19 */
[----:B------:R0:W-:Y:S01]  /*36a0*/  STL [R1+0x340], R5 ;  /* 0x0003400501007387 */ /* 0x0001e20000100800 */
[----:B------:R-:W-:Y:S02]  /*36b0*/  @!P4 IMAD.IADD R12, R12, 0x1, -R25 ;  /* 0x000000010c0cc824 */ /* 0x000fe400078e0a19 */
[C---:B------:R-:W-:Y:S01]  /*36c0*/  IMAD R15, R25.reuse, R10, R15 ;  /* 0x0000000a190f7224 */ /* 0x040fe200078e020f */
[----:B------:R1:W-:Y:S02]  /*36d0*/  STL [R1+0x31c], R6 ;  /* 0x00031c0601007387 */ /* 0x0003e40000100800 */
[----:B------:R-:W-:Y:S01]  /*36e0*/  ISETP.GT.U32.AND P4, PT, R25, R12, PT ;  /* 0x0000000c1900720c */ /* 0x000fe20003f84070 */
[----:B0-----:R-:W-:-:S02]  /*36f0*/  IMAD.MOV.U32 R5, RZ, RZ, R11 ;  /* 0x000000ffff057224 */ /* 0x001fc400078e000b */
[----:B-1----:R-:W-:Y:S02]  /*3700*/  IMAD.MOV.U32 R6, RZ, RZ, R0 ;  /* 0x000000ffff067224 */ /* 0x002fe400078e0000 */
[----:B------:R-:W-:Y:S02]  /*3710*/  @!P0 IMAD.MOV R5, RZ, RZ, -R5 ;  /* 0x000000ffff058224 */ /* 0x000fe400078e0a05 */
[----:B------:R-:W-:Y:S01]  /*3720*/  @!P6 IMAD.MOV R6, RZ, RZ, -R6 ;  /* 0x000000ffff06e224 */ /* 0x000fe200078e0a06 */
[----:B------:R-:W-:Y:S01]  /*3730*/  ISETP.GT.U32.AND P6, PT, R25, R15, PT ;  /* 0x0000000f1900720c */ /* 0x000fe20003fc4070 */
[----:B------:R-:W-:Y:S01]  /*3740*/  @!P5 IMAD.IADD R8, R8, 0x1, -R25 ;  /* 0x000000010808d824 */ /* 0x000fe200078e0a19 */
[----:B------:R0:W-:Y:S01]  /*3750*/  STL [R1+0x320], R5 ;  /* 0x0003200501007387 */ /* 0x0001e20000100800 */
[C---:B------:R-:W-:Y:S02]  /*3760*/  IADD3 R11, R4.reuse, 0xcb, RZ ;  /* 0x000000cb040b7810 */ /* 0x040fe40007ffe0ff */
[----:B------:R-:W-:-:S02]  /*3770*/  IADD3 R10, R4, 0xca, RZ ;  /* 0x000000ca040a7810 */ /* 0x000fc40007ffe0ff */
[----:B------:R-:W-:Y:S01]  /*3780*/  ISETP.GT.U32.AND P5, PT, R25, R8, PT ;  /* 0x000000081900720c */ /* 0x000fe20003fa4070 */
[----:B0-----:R-:W-:Y:S01]  /*3790*/  IMAD.MOV.U32 R5, RZ, RZ, R13 ;  /* 0x000000ffff057224 */ /* 0x001fe200078e000d */
[----:B------:R-:W-:Y:S01]  /*37a0*/  ISETP.GE.AND P1, PT, R7, RZ, PT ;  /* 0x000000ff0700720c */ /* 0x000fe20003f26270 */
[----:B------:R-:W-:Y:S02]  /*37b0*/  @!P4 IMAD.IADD R12, R12, 0x1, -R25 ;  /* 0x000000010c0cc824 */ /* 0x000fe400078e0a19 */
[----:B------:R-:W-:Y:S01]  /*37c0*/  @!P3 IMAD.MOV R5, RZ, RZ, -R5 ;  /* 0x000000ffff05b224 */ /* 0x000fe200078e0a05 */
[----:B------:R-:W-:Y:S01]  /*37d0*/  IABS R7, R11 ;  /* 0x0000000b00077213 */ /* 0x000fe20000000000 */
[----:B------:R-:W-:Y:S01]  /*37e0*/  STL [R1+0x334], R6 ;  /* 0x0003340601007387 */ /* 0x000fe20000100800 */
[----:B------:R-:W-:Y:S01]  /*37f0*/  IABS R9, R10 ;  /* 0x0000000a00097213 */ /* 0x000fe20000000000 */
[----:B------:R-:W-:Y:S02]  /*3800*/  @!P6 IMAD.IADD R15, R15, 0x1, -R25 ;  /* 0x000000010f0fe824 */ /* 0x000fe400078e0a19 */
[----:B------:R0:W-:Y:S01]  /*3810*/  STL [R1+0x330], R5 ;  /* 0x0003300501007387 */ /* 0x0001e20000100800 */
[----:B------:R-:W-:Y:S01]  /*3820*/  ISETP.GE.AND P0, PT, R2, RZ, PT ;  /* 0x000000ff0200720c */ /* 0x000fe20003f06270 */
[----:B------:R-:W-:Y:S01]  /*3830*/  IMAD.HI.U32 R13, R3, R7, RZ ;  /* 0x00000007030d7227 */ /* 0x000fe200078e00ff */
[----:B------:R-:W-:-:S02]  /*3840*/  ISETP.GE.AND P4, PT, R10, RZ, PT ;  /* 0x000000ff0a00720c */ /* 0x000fc40003f86270 */
[----:B------:R-:W-:Y:S01]  /*3850*/  IADD3 R2, R4, 0xc9, RZ ;  /* 0x000000c904027810 */ /* 0x000fe20007ffe0ff */
[----:B------:R-:W-:Y:S01]  /*3860*/  IMAD.HI.U32 R10, R3, R9, RZ ;  /* 0x00000009030a7227 */ /* 0x000fe200078e00ff */
[----:B------:R-:W-:-:S03]  /*3870*/  ISETP.GT.U32.AND P6, PT, R25, R15, PT ;  /* 0x0000000f1900720c */ /* 0x000fc60003fc4070 */
[----:B0-----:R-:W-:Y:S02]  /*3880*/  IMAD.MOV.U32 R5, RZ, RZ, R12 ;  /* 0x000000ffff057224 */ /* 0x001fe400078e000c */
[----:B------:R-:W-:Y:S02]  /*3890*/  IMAD.MOV R13, RZ, RZ, -R13 ;  /* 0x000000ffff0d7224 */ /* 0x000fe400078e0a0d */
[----:B------:R-:W-:Y:S01]  /*38a0*/  @!P2 IMAD.MOV R5, RZ, RZ, -R5 ;  /* 0x000000ffff05a224 */ /* 0x000fe200078e0a05 */
[----:B------:R-:W-:Y:S01]  /*38b0*/  IABS R0, R2 ;  /* 0x0000000200007213 */ /* 0x000fe20000000000 */
[----:B------:R-:W-:Y:S02]  /*38c0*/  IMAD.MOV R10, RZ, RZ, -R10 ;  /* 0x000000ffff0a7224 */ /* 0x000fe400078e0a0a */
[----:B------:R-:W-:Y:S01]  /*38d0*/  @!P5 IMAD.IADD R8, R8, 0x1, -R25 ;  /* 0x000000010808d824 */ /* 0x000fe200078e0a19 */
[----:B------:R-:W-:Y:S01]  /*38e0*/  ISETP.GE.AND P2, PT, R2, RZ, PT ;  /* 0x000000ff0200720c */ /* 0x000fe20003f46270 */
[C---:B------:R-:W-:Y:S01]  /*38f0*/  IMAD R7, R25.reuse, R13, R7 ;  /* 0x0000000d19077224 */ /* 0x040fe200078e0207 */
[----:B------:R0:W-:Y:S01]  /*3900*/  STL [R1+0x328], R5 ;  /* 0x0003280501007387 */ /* 0x0001e20000100800 */
[----:B------:R-:W-:Y:S01]  /*3910*/  IMAD R2, R25, R10, R9 ;  /* 0x0000000a19027224 */ /* 0x000fe200078e0209 */
[----:B------:R-:W-:Y:S01]  /*3920*/  ISETP.GE.AND P3, PT, R11, RZ, PT ;  /* 0x000000ff0b00720c */ /* 0x000fe20003f66270 */
[----:B------:R-:W-:Y:S01]  /*3930*/  IMAD.HI.U32 R11, R3, R0, RZ ;  /* 0x00000000030b7227 */ /* 0x000fe200078e00ff */
[----:B------:R-:W-:-:S03]  /*3940*/  ISETP.GT.U32.AND P5, PT, R25, R7, PT ;  /* 0x000000071900720c */ /* 0x000fc60003fa4070 */
[----:B0-----:R-:W-:Y:S02]  /*3950*/  IMAD.MOV.U32 R5, RZ, RZ, R8 ;  /* 0x000000ffff057224 */ /* 0x001fe400078e0008 */
[----:B------:R-:W-:Y:S02]  /*3960*/  IMAD.MOV R11, RZ, RZ, -R11 ;  /* 0x000000ffff0b7224 */ /* 0x000fe400078e0a0b */
[----:B------:R-:W-:Y:S01]  /*3970*/  @!P0 IMAD.MOV R5, RZ, RZ, -R5 ;  /* 0x000000ffff058224 */ /* 0x000fe200078e0a05 */
[----:B------:R-:W-:Y:S01]  /*3980*/  ISETP.GT.U32.AND P0, PT, R25, R2, PT ;  /* 0x000000021900720c */ /* 0x000fe20003f04070 */
[--C-:B------:R-:W-:Y:S02]  /*3990*/  @!P6 IMAD.IADD R15, R15, 0x1, -R25.reuse ;  /* 0x000000010f0fe824 */ /* 0x100fe400078e0a19 */
[----:B------:R-:W-:Y:S01]  /*39a0*/  IMAD R0, R25, R11, R0 ;  /* 0x0000000b19007224 */ /* 0x000fe200078e0200 */
[----:B------:R0:W-:Y:S01]  /*39b0*/  STL [R1+0x32c], R5 ;  /* 0x00032c0501007387 */ /* 0x0001e20000100800 */
[----:B------:R-:W-:Y:S01]  /*39c0*/  IADD3 R11, R4, 0xc8, RZ ;  /* 0x000000c8040b7810 */ /* 0x000fe20007ffe0ff */
[----:B------:R-:W-:-:S02]  /*39d0*/  @!P5 IMAD.IADD R7, R7, 0x1, -R25 ;  /* 0x000000010707d824 */ /* 0x000fc400078e0a19 */
[----:B0-----:R-:W-:-:S04]  /*39e0*/  IMAD.MOV.U32 R5, RZ, RZ, R15 ;  /* 0x000000ffff057224 */ /* 0x001fc800078e000f */
[----:B------:R-:W-:Y:S01]  /*39f0*/  @!P1 IMAD.MOV R5, RZ, RZ, -R5 ;  /* 0x000000ffff059224 */ /* 0x000fe200078e0a05 */
[----:B------:R-:W-:Y:S01]  /*3a00*/  ISETP.GT.U32.AND P1, PT, R25, R0, PT ;  /* 0x000000001900720c */ /* 0x000fe20003f24070 */
[----:B------:R-:W-:Y:S01]  /*3a10*/  @!P0 IMAD.IADD R2, R2, 0x1, -R25 ;  /* 0x0000000102028824 */ /* 0x000fe200078e0a19 */
[----:B------:R-:W-:Y:S02]  /*3a20*/  ISETP.GE.AND P6, PT, R11, RZ, PT ;  /* 0x000000ff0b00720c */ /* 0x000fe40003fc6270 */
[----:B------:R-:W-:Y:S02]  /*3a30*/  IABS R11, R11 ;  /* 0x0000000b000b7213 */ /* 0x000fe40000000000 */
[C---:B------:R-:W-:Y:S02]  /*3a40*/  ISETP.GT.U32.AND P5, PT, R25.reuse, R7, PT ;  /* 0x000000071900720c */ /* 0x040fe40003fa4070 */
[----:B------:R-:W-:Y:S01]  /*3a50*/  ISETP.GT.U32.AND P0, PT, R25, R2, PT ;  /* 0x000000021900720c */ /* 0x000fe20003f04070 */
[----:B------:R-:W-:-:S04]  /*3a60*/  IMAD.HI.U32 R15, R3, R11, RZ ;  /* 0x0000000b030f7227 */ /* 0x000fc800078e00ff */
[----:B------:R-:W-:Y:S02]  /*3a70*/  @!P1 IMAD.IADD R0, R0, 0x1, -R25 ;  /* 0x0000000100009824 */ /* 0x000fe400078e0a19 */
[----:B------:R-:W-:Y:S01]  /*3a80*/  IMAD.MOV R15, RZ, RZ, -R15 ;  /* 0x000000ffff0f7224 */ /* 0x000fe200078e0a0f */
[C---:B------:R-:W-:Y:S02]  /*3a90*/  IADD3 R10, R4.reuse, 0xc5, RZ ;  /* 0x000000c5040a7810 */ /* 0x040fe40007ffe0ff */
[----:B------:R-:W-:Y:S01]  /*3aa0*/  ISETP.GT.U32.AND P1, PT, R25, R0, PT ;  /* 0x000000001900720c */ /* 0x000fe20003f24070 */
[----:B------:R-:W-:Y:S01]  /*3ab0*/  @!P5 IMAD.IADD R7, R7, 0x1, -R25 ;  /* 0x000000010707d824 */ /* 0x000fe200078e0a19 */
[----:B------:R-:W-:Y:S01]  /*3ac0*/  IADD3 R8, R4, 0xc7, RZ ;  /* 0x000000c704087810 */ /* 0x000fe20007ffe0ff */
[C---:B------:R-:W-:Y:S01]  /*3ad0*/  IMAD R11, R25.reuse, R15, R11 ;  /* 0x0000000f190b7224 */ /* 0x040fe200078e020b */
[----:B------:R-:W-:Y:S01]  /*3ae0*/  IABS R14, R10 ;  /* 0x0000000a000e7213 */ /* 0x000fe20000000000 */
[----:B------:R-:W-:Y:S01]  /*3af0*/  @!P0 IMAD.IADD R2, R2, 0x1, -R25 ;  /* 0x0000000102028824 */ /* 0x000fe200078e0a19 */
[----:B------:R-:W-:Y:S01]  /*3b00*/  IABS R12, R8 ;  /* 0x00000008000c7213 */ /* 0x000fe20000000000 */
[----:B------:R0:W-:Y:S01]  /*3b10*/  STL [R1+0x324], R5 ;  /* 0x0003240501007387 */ /* 0x0001e20000100800 */
[----:B------:R-:W-:Y:S01]  /*3b20*/  IMAD.MOV.U32 R6, RZ, RZ, R7 ;  /* 0x000000ffff067224 */ /* 0x000fe200078e0007 */
[----:B------:R-:W-:Y:S01]  /*3b30*/  ISETP.GT.U32.AND P0, PT, R25, R11, PT ;  /* 0x0000000b1900720c */ /* 0x000fe20003f04070 */
[----:B------:R-:W-:Y:S01]  /*3b40*/  IMAD.HI.U32 R15, R3, R14, RZ ;  /* 0x0000000e030f7227 */ /* 0x000fe200078e00ff */
[----:B------:R-:W-:-:S03]  /*3b50*/  IADD3 R9, R4, 0xc6, RZ ;  /* 0x000000c604097810 */ /* 0x000fc60007ffe0ff */
[----:B------:R-:W-:Y:S02]  /*3b60*/  @!P3 IMAD.MOV R6, RZ, RZ, -R6 ;  /* 0x000000ffff06b224 */ /* 0x000fe400078e0a06 */
[----:B0-----:R-:W-:Y:S01]  /*3b70*/  IMAD.MOV.U32 R5, RZ, RZ, R2 ;  /* 0x000000ffff057224 */ /* 0x001fe200078e0002 */
[----:B------:R-:W-:Y:S01]  /*3b80*/  IABS R13, R9 ;  /* 0x00000009000d7213 */ /* 0x000fe20000000000 */
[----:B------:R-:W-:-:S04]  /*3b90*/  IMAD.HI.U32 R16, R3, R12, RZ ;  /* 0x0000000c03107227 */ /* 0x000fc800078e00ff */
[----:B------:R-:W-:Y:S02]  /*3ba0*/  @!P4 IMAD.MOV R5, RZ, RZ, -R5 ;  /* 0x000000ffff05c224 */ /* 0x000fe400078e0a05 */
[----:B------:R-:W-:Y:S02]  /*3bb0*/  IMAD.MOV R15, RZ, RZ, -R15 ;  /* 0x000000ffff0f7224 */ /* 0x000fe400078e0a0f */
[----:B------:R-:W-:Y:S01]  /*3bc0*/  @!P1 IMAD.IADD R0, R0, 0x1, -R25 ;  /* 0x0000000100009824 */ /* 0x000fe200078e0a19 */
[----:B------:R-:W-:Y:S01]  /*3bd0*/  STL [R1+0x318], R6 ;  /* 0x0003180601007387 */ /* 0x000fe20000100800 */
[----:B------:R-:W-:Y:S02]  /*3be0*/  IMAD.MOV R16, RZ, RZ, -R16 ;  /* 0x000000ffff107224 */ /* 0x000fe400078e0a10 */
[----:B------:R-:W-:Y:S01]  /*3bf0*/  IMAD.HI.U32 R17, R3, R13, RZ ;  /* 0x0000000d03117227 */ /* 0x000fe200078e00ff */
[----:B------:R0:W-:Y:S03]  /*3c00*/  STL [R1+0x314], R5 ;  /* 0x0003140501007387 */ /* 0x0001e60000100800 */
[----:B------:R-:W-:-:S02]  /*3c10*/  IMAD R2, R25, R15, R14 ;  /* 0x0000000f19027224 */ /* 0x000fc400078e020e */
[----:B------:R-:W-:Y:S02]  /*3c20*/  IMAD R12, R25, R16, R12 ;  /* 0x00000010190c7224 */ /* 0x000fe400078e020c */
[----:B------:R-:W-:Y:S02]  /*3c30*/  @!P0 IMAD.IADD R11, R11, 0x1, -R25 ;  /* 0x000000010b0b8824 */ /* 0x000fe400078e0a19 */
[----:B0-----:R-:W-:Y:S02]  /*3c40*/  IMAD.MOV.U32 R5, RZ, RZ, R0 ;  /* 0x000000ffff057224 */ /* 0x001fe400078e0000 */
[----:B------:R-:W-:Y:S02]  /*3c50*/  IMAD.MOV R17, RZ, RZ, -R17 ;  /* 0x000000ffff117224 */ /* 0x000fe400078e0a11 */
[----:B------:R-:W-:Y:S01]  /*3c60*/  @!P2 IMAD.MOV R5, RZ, RZ, -R5 ;  /* 0x000000ffff05a224 */ /* 0x000fe200078e0a05 */
[C---:B------:R-:W-:Y:S01]  /*3c70*/  ISETP.GT.U32.AND P2, PT, R25.reuse, R2, PT ;  /* 0x000000021900720c */ /* 0x040fe20003f44070 */
[C---:B------:R-:W-:Y:S01]  /*3c80*/  IMAD R7, R25.reuse, R17, R13 ;  /* 0x0000001119077224 */ /* 0x040fe200078e020d */
[----:B------:R-:W-:-:S02]  /*3c90*/  ISETP.GT.U32.AND P3, PT, R25, R12, PT ;  /* 0x0000000c1900720c */ /* 0x000fc40003f64070 */
[C---:B------:R-:W-:Y:S02]  /*3ca0*/  ISETP.GT.U32.AND P0, PT, R25.reuse, R11, PT ;  /* 0x0000000b1900720c */ /* 0x040fe40003f04070 */
[----:B------:R-:W-:Y:S02]  /*3cb0*/  ISETP.GT.U32.AND P1, PT, R25, R7, PT ;  /* 0x000000071900720c */ /* 0x000fe40003f24070 */
[----:B------:R-:W-:Y:S02]  /*3cc0*/  ISETP.GE.AND P4, PT, R9, RZ, PT ;  /* 0x000000ff0900720c */ /* 0x000fe40003f86270 */
[----:B------:R-:W-:Y:S02]  /*3cd0*/  IADD3 R9, R4, 0xc3, RZ ;  /* 0x000000c304097810 */ /* 0x000fe40007ffe0ff */
[----:B------:R-:W-:Y:S01]  /*3ce0*/  ISETP.GE.AND P5, PT, R8, RZ, PT ;  /* 0x000000ff0800720c */ /* 0x000fe20003fa6270 */
[----:B------:R-:W-:Y:S01]  /*3cf0*/  @!P2 IMAD.IADD R2, R2, 0x1, -R25 ;  /* 0x000000010202a824 */ /* 0x000fe200078e0a19 */
[----:B------:R-:W-:-:S02]  /*3d00*/  IADD3 R8, R4, 0xc4, RZ ;  /* 0x000000c404087810 */ /* 0x000fc40007ffe0ff */
[----:B------:R-:W-:Y:S01]  /*3d10*/  IADD3 R14, R4, 0xc2, RZ ;  /* 0x000000c2040e7810 */ /* 0x000fe20007ffe0ff */
[--C-:B------:R-:W-:Y:S01]  /*3d20*/  @!P3 IMAD.IADD R12, R12, 0x1, -R25.reuse ;  /* 0x000000010c0cb824 */ /* 0x100fe200078e0a19 */
[----:B------:R-:W-:Y:S01]  /*3d30*/  IABS R15, R9 ;  /* 0x00000009000f7213 */ /* 0x000fe20000000000 */
[----:B------:R-:W-:Y:S01]  /*3d40*/  @!P0 IMAD.IADD R11, R11, 0x1, -R25 ;  /* 0x000000010b0b8824 */ /* 0x000fe200078e0a19 */
[----:B------:R-:W-:Y:S02]  /*3d50*/  IABS R13, R8 ;  /* 0x00000008000d7213 */ /* 0x000fe40000000000 */
[----:B------:R-:W-:Y:S02]  /*3d60*/  IABS R0, R14 ;  /* 0x0000000e00007213 */ /* 0x000fe40000000000 */
[----:B------:R-:W-:Y:S01]  /*3d70*/  ISETP.GE.AND P0, PT, R10, RZ, PT ;  /* 0x000000ff0a00720c */ /* 0x000fe20003f06270 */
[----:B------:R-:W-:Y:S01]  /*3d80*/  IMAD.HI.U32 R10, R3, R15, RZ ;  /* 0x0000000f030a7227 */ /* 0x000fe200078e00ff */
[----:B------:R-:W-:-:S02]  /*3d90*/  ISETP.GT.U32.AND P2, PT, R25, R2, PT ;  /* 0x000000021900720c */ /* 0x000fc40003f44070 */
[----:B------:R-:W-:Y:S01]  /*3da0*/  ISETP.GT.U32.AND P3, PT, R25, R12, PT ;  /* 0x0000000c1900720c */ /* 0x000fe20003f64070 */
[----:B------:R-:W-:Y:S02]  /*3db0*/  IMAD.MOV.U32 R6, RZ, RZ, R11 ;  /* 0x000000ffff067224 */ /* 0x000fe400078e000b */
[----:B------:R-:W-:-:S04]  /*3dc0*/  IMAD.HI.U32 R16, R3, R13, RZ ;  /* 0x0000000d03107227 */ /* 0x000fc800078e00ff */
[----:B------:R-:W-:Y:S02]  /*3dd0*/  @!P1 IMAD.IADD R7, R7, 0x1, -R25 ;  /* 0x0000000107079824 */ /* 0x000fe400078e0a19 */
[----:B------:R-:W-:-:S04]  /*3de0*/  IMAD.HI.U32 R11, R3, R0, RZ ;  /* 0x00000000030b7227 */ /* 0x000fc800078e00ff */
[----:B------:R-:W-:Y:S02]  /*3df0*/  IMAD.MOV R10, RZ, RZ, -R10 ;  /* 0x000000ffff0a7224 */ /* 0x000fe400078e0a0a */
[----:B------:R-:W-:Y:S01]  /*3e00*/  @!P6 IMAD.MOV R6, RZ, RZ, -R6 ;  /* 0x000000ffff06e224 */ /* 0x000fe200078e0a06 */
[----:B------:R-:W-:Y:S01]  /*3e10*/  ISETP.GE.AND P6, PT, R8, RZ, PT ;  /* 0x000000ff0800720c */ /* 0x000fe20003fc6270 */
[----:B------:R-:W-:Y:S01]  /*3e20*/  IMAD.MOV R16, RZ, RZ, -R16 ;  /* 0x000000ffff107224 */ /* 0x000fe200078e0a10 */
[C---:B------:R-:W-:Y:S01]  /*3e30*/  ISETP.GT.U32.AND P1, PT, R25.reuse, R7, PT ;  /* 0x000000071900720c */ /* 0x040fe20003f24070 */
[----:B------:R-:W-:Y:S02]  /*3e40*/  IMAD.MOV R8, RZ, RZ, -R11 ;  /* 0x000000ffff087224 */ /* 0x000fe400078e0a0b */
[C---:B------:R-:W-:Y:S02]  /*3e50*/  IMAD R11, R25.reuse, R10, R15 ;  /* 0x0000000a190b7224 */ /* 0x040fe400078e020f */
[----:B------:R-:W-:-:S02]  /*3e60*/  IMAD R13, R25, R16, R13 ;  /* 0x00000010190d7224 */ /* 0x000fc400078e020d */
[--C-:B------:R-:W-:Y:S01]  /*3e70*/  @!P2 IMAD.IADD R2, R2, 0x1, -R25.reuse ;  /* 0x000000010202a824 */ /* 0x100fe200078e0a19 */
[C---:B------:R-:W-:Y:S01]  /*3e80*/  ISETP.GT.U32.AND P2, PT, R25.reuse, R11, PT ;  /* 0x0000000b1900720c */ /* 0x040fe20003f44070 */
[----:B------:R-:W-:Y:S01]  /*3e90*/  @!P3 IMAD.IADD R12, R12, 0x1, -R25 ;  /* 0x000000010c0cb824 */ /* 0x000fe200078e0a19 */
[----:B------:R-:W-:-:S03]  /*3ea0*/  ISETP.GT.U32.AND P3, PT, R25, R13, PT ;  /* 0x0000000d1900720c */ /* 0x000fc60003f64070 */
[--C-:B------:R-:W-:Y:S01]  /*3eb0*/  @!P1 IMAD.IADD R7, R7, 0x1, -R25.reuse ;  /* 0x0000000107079824 */ /* 0x100fe200078e0a19 */
[----:B------:R-:W-:Y:S01]  /*3ec0*/  ISETP.GE.AND P1, PT, R14, RZ, PT ;  /* 0x000000ff0e00720c */ /* 0x000fe20003f26270 */
[----:B------:R-:W-:Y:S01]  /*3ed0*/  IMAD R14, R25, R8, R0 ;  /* 0x00000008190e7224 */ /* 0x000fe200078e0200 */
[----:B------:R-:W-:Y:S01]  /*3ee0*/  IADD3 R0, R4, 0xc1, RZ ;  /* 0x000000c104007810 */ /* 0x000fe20007ffe0ff */
[----:B------:R0:W-:Y:S03]  /*3ef0*/  STL [R1+0x310], R5 ;  /* 0x0003100501007387 */ /* 0x0001e60000100800 */
[----:B------:R-:W-:Y:S01]  /*3f00*/  IABS R8, R0 ;  /* 0x0000000000087213 */ /* 0x000fe20000000000 */
[--C-:B------:R-:W-:Y:S02]  /*3f10*/  @!P2 IMAD.IADD R11, R11, 0x1, -R25.reuse ;  /* 0x000000010b0ba824 */ /* 0x100fe400078e0a19 */
[----:B------:R-:W-:Y:S01]  /*3f20*/  @!P3 IMAD.IADD R13, R13, 0x1, -R25 ;  /* 0x000000010d0db824 */ /* 0x000fe200078e0a19 */
[----:B------:R1:W-:Y:S01]  /*3f30*/  STL [R1+0x30c], R6 ;  /* 0x00030c0601007387 */ /* 0x0003e20000100800 */
[----:B------:R-:W-:Y:S01]  /*3f40*/  IMAD.HI.U32 R10, R3, R8, RZ ;  /* 0x00000008030a7227 */ /* 0x000fe200078e00ff */
[----:B------:R-:W-:-:S03]  /*3f50*/  ISETP.GT.U32.AND P2, PT, R25, R11, PT ;  /* 0x0000000b1900720c */ /* 0x000fc60003f44070 */
[----:B0-----:R-:W-:Y:S01]  /*3f60*/  IMAD.MOV.U32 R5, RZ, RZ, R12 ;  /* 0x000000ffff057224 */ /* 0x001fe200078e000c */
[C---:B------:R-:W-:Y:S01]  /*3f70*/  ISETP.GT.U32.AND P3, PT, R25.reuse, R13, PT ;  /* 0x0000000d1900720c */ /* 0x040fe20003f64070 */
[----:B-1----:R-:W-:Y:S01]  /*3f80*/  IMAD.MOV.U32 R6, RZ, RZ, R7 ;  /* 0x000000ffff067224 */ /* 0x002fe200078e0007 */
[----:B------:R-:W-:Y:S01]  /*3f90*/  IADD3 R7, R4, 0xc0, RZ ;  /* 0x000000c004077810 */ /* 0x000fe20007ffe0ff */
[----:B------:R-:W-:Y:S02]  /*3fa0*/  @!P5 IMAD.MOV R5, RZ, RZ, -R5 ;  /* 0x000000ffff05d224 */ /* 0x000fe400078e0a05 */
[----:B------:R-:W-:Y:S01]  /*3fb0*/  IMAD.MOV R10, RZ, RZ, -R10 ;  /* 0x000000ffff0a7224 */ /* 0x000fe200078e0a0a */
[----:B------:R-:W-:Y:S02]  /*3fc0*/  IABS R12, R7 ;  /* 0x00000007000c7213 */ /* 0x000fe40000000000 */
[----:B------:R0:W-:Y:S01]  /*3fd0*/  STL [R1+0x2f8], R5 ;  /* 0x0002f80501007387 */ /* 0x0001e20000100800 */
[----:B------:R-:W-:-:S02]  /*3fe0*/  IMAD R8, R25, R10, R8 ;  /* 0x0000000a19087224 */ /* 0x000fc400078e0208 */
[----:B------:R-:W-:Y:S02]  /*3ff0*/  @!P4 IMAD.MOV R6, RZ, RZ, -R6 ;  /* 0x000000ffff06c224 */ /* 0x000fe400078e0a06 */
[--C-:B------:R-:W-:Y:S01]  /*4000*/  @!P2 IMAD.IADD R11, R11, 0x1, -R25.reuse ;  /* 0x000000010b0ba824 */ /* 0x100fe200078e0a19 */
[----:B------:R-:W-:Y:S01]  /*4010*/  ISETP.GT.U32.AND P2, PT, R25, R8, PT ;  /* 0x000000081900720c */ /* 0x000fe20003f44070 */
[----:B0-----:R-:W-:Y:S02]  /*4020*/  IMAD.MOV.U32 R5, RZ, RZ, R2 ;  /* 0x000000ffff057224 */ /* 0x001fe400078e0002 */
[----:B------:R-:W-:Y:S01]  /*4030*/  IMAD.HI.U32 R2, R3, R12, RZ ;  /* 0x0000000c03027227 */ /* 0x000fe200078e00ff */
[----:B------:R0:W-:Y:S03]  /*4040*/  STL [R1+0x304], R6 ;  /* 0x0003040601007387 */ /* 0x0001e60000100800 */
[----:B------:R-:W-:-:S02]  /*4050*/  @!P3 IMAD.IADD R13, R13, 0x1, -R25 ;  /* 0x000000010d0db824 */ /* 0x000fc400078e0a19 */
[----:B------:R-:W-:-:S04]  /*4060*/  IMAD.MOV R2, RZ, RZ, -R2 ;  /* 0x000000ffff027224 */ /* 0x000fc800078e0a02 */
[C---:B------:R-:W-:Y:S02]  /*4070*/  IMAD R12, R25.reuse, R2, R12 ;  /* 0x00000002190c7224 */ /* 0x040fe400078e020c */
[----:B0-----:R-:W-:Y:S01]  /*4080*/  IMAD.MOV.U32 R6, RZ, RZ, R13 ;  /* 0x000000ffff067224 */ /* 0x001fe200078e000d */
[----:B------:R-:W-:Y:S02]  /*4090*/  ISETP.GE.AND P4, PT, R0, RZ, PT ;  /* 0x000000ff0000720c */ /* 0x000fe40003f86270 */
[----:B------:R-:W-:Y:S01]  /*40a0*/  IADD3 R0, R4, 0xbf, RZ ;  /* 0x000000bf04007810 */ /* 0x000fe20007ffe0ff */
[----:B------:R-:W-:Y:S01]  /*40b0*/  @!P6 IMAD.MOV R6, RZ, RZ, -R6 ;  /* 0x000000ffff06e224 */ /* 0x000fe200078e0a06 */
[----:B------:R-:W-:Y:S01]  /*40c0*/  ISETP.GT.U32.AND P6, PT, R25, R12, PT ;  /* 0x0000000c1900720c */ /* 0x000fe20003fc4070 */
[----:B------:R-:W-:Y:S01]  /*40d0*/  @!P0 IMAD.MOV R5, RZ, RZ, -R5 ;  /* 0x000000ffff058224 */ /* 0x000fe200078e0a05 */
[----:B------:R-:W-:Y:S01]  /*40e0*/  ISETP.GE.AND P5, PT, R9, RZ, PT ;  /* 0x000000ff0900720c */ /* 0x000fe20003fa6270 */
[----:B------:R-:W-:Y:S01]  /*40f0*/  @!P2 IMAD.IADD R8, R8, 0x1, -R25 ;  /* 0x000000010808a824 */ /* 0x000fe200078e0a19 */
[----:B------:R-:W-:-:S02]  /*4100*/  ISETP.GT.U32.AND P3, PT, R25, R14, PT ;  /* 0x0000000e1900720c */ /* 0x000fc40003f64070 */
[----:B------:R-:W-:Y:S02]  /*4110*/  ISETP.GE.AND P0, PT, R7, RZ, PT ;  /* 0x000000ff0700720c */ /* 0x000fe40003f06270 */
[----:B------:R-:W-:Y:S02]  /*4120*/  IABS R7, R0 ;  /* 0x0000000000077213 */ /* 0x000fe40000000000 */
[----:B------:R-:W-:Y:S01]  /*4130*/  ISETP.GT.U32.AND P2, PT, R25, R8, PT ;  /* 0x000000081900720c */ /* 0x000fe20003f44070 */
[----:B------:R0:W-:Y:S01]  /*4140*/  STL [R1+0x308], R5 ;  /* 0x0003080501007387 */ /* 0x0001e20000100800 */
[C---:B------:R-:W-:Y:S01]  /*4150*/  IADD3 R9, R4.reuse, 0xbe, RZ ;  /* 0x000000be04097810 */ /* 0x040fe20007ffe0ff */
[----:B------:R-:W-:Y:S01]  /*4160*/  IMAD.HI.U32 R10, R3, R7, RZ ;  /* 0x00000007030a7227 */ /* 0x000fe200078e00ff */
[----:B------:R-:W-:Y:S02]  /*4170*/  IADD3 R17, R4, 0xbd, RZ ;  /* 0x000000bd04117810 */ /* 0x000fe40007ffe0ff */
[----:B------:R-:W-:Y:S01]  /*4180*/  IABS R15, R9 ;  /* 0x00000009000f7213 */ /* 0x000fe20000000000 */
[----:B------:R-:W-:-:S02]  /*4190*/  IMAD.MOV R10, RZ, RZ, -R10 ;  /* 0x000000ffff0a7224 */ /* 0x000fc400078e0a0a */
[----:B------:R-:W-:Y:S02]  /*41a0*/  @!P6 IMAD.IADD R12, R12, 0x1, -R25 ;  /* 0x000000010c0ce824 */ /* 0x000fe400078e0a19 */
[----:B0-----:R-:W-:Y:S02]  /*41b0*/  IMAD.MOV.U32 R5, RZ, RZ, R11 ;  /* 0x000000ffff057224 */ /* 0x001fe400078e000b */
[----:B------:R-:W-:Y:S02]  /*41c0*/  @!P3 IMAD.IADD R14, R14, 0x1, -R25 ;  /* 0x000000010e0eb824 */ /* 0x000fe400078e0a19 */
[----:B------:R-:W-:Y:S01]  /*41d0*/  @!P5 IMAD.MOV R5, RZ, RZ, -R5 ;  /* 0x000000ffff05d224 */ /* 0x000fe200078e0a05 */
[----:B------:R-:W-:Y:S01]  /*41e0*/  ISETP.GE.AND P5, PT, R0, RZ, PT ;  /* 0x000000ff0000720c */ /* 0x000fe20003fa6270 */
[----:B------:R-:W-:Y:S01]  /*41f0*/  IMAD R0, R25, R10, R7 ;  /* 0x0000000a19007224 */ /* 0x000fe200078e0207 */
[----:B------:R-:W-:Y:S01]  /*4200*/  IABS R16, R17 ;  /* 0x0000001100107213 */ /* 0x000fe20000000000 */
[----:B------:R-:W-:Y:S01]  /*4210*/  IMAD.HI.U32 R2, R3, R15, RZ ;  /* 0x0000000f03027227 */ /* 0x000fe200078e00ff */
[----:B------:R-:W-:-:S02]  /*4220*/  ISETP.GT.U32.AND P6, PT, R25, R12, PT ;  /* 0x0000000c1900720c */ /* 0x000fc40003fc4070 */
[C---:B------:R-:W-:Y:S01]  /*4230*/  ISETP.GT.U32.AND P3, PT, R25.reuse, R14, PT ;  /* 0x0000000e1900720c */ /* 0x040fe20003f64070 */
[----:B------:R-:W-:Y:S01]  /*4240*/  @!P2 IMAD.IADD R8, R8, 0x1, -R25 ;  /* 0x000000010808a824 */ /* 0x000fe200078e0a19 */
[----:B------:R-:W-:Y:S01]  /*4250*/  ISETP.GT.U32.AND P2, PT, R25, R0, PT ;  /* 0x000000001900720c */ /* 0x000fe20003f44070 */
[----:B------:R-:W-:Y:S01]  /*4260*/  IMAD.MOV R2, RZ, RZ, -R2 ;  /* 0x000000ffff027224 */ /* 0x000fe200078e0a02 */
[----:B------:R-:W-:Y:S01]  /*4270*/  IADD3 R11, R4, 0xbc, RZ ;  /* 0x000000bc040b7810 */ /* 0x000fe20007ffe0ff */
[----:B------:R-:W-:-:S03]  /*4280*/  IMAD.HI.U32 R10, R3, R16, RZ ;  /* 0x00000010030a7227 */ /* 0x000fc600078e00ff */
[----:B------:R-:W-:Y:S01]  /*4290*/  IABS R23, R11 ;  /* 0x0000000b00177213 */ /* 0x000fe20000000000 */
[C---:B------:R-:W-:Y:S02]  /*42a0*/  IMAD R15, R25.reuse, R2, R15 ;  /* 0x00000002190f7224 */ /* 0x040fe400078e020f */
[----:B------:R-:W-:Y:S02]  /*42b0*/  IMAD.MOV R10, RZ, RZ, -R10 ;  /* 0x000000ffff0a7224 */ /* 0x000fe400078e0a0a */
[--C-:B------:R-:W-:Y:S01]  /*42c0*/  @!P6 IMAD.IADD R12, R12, 0x1, -R25.reuse ;  /* 0x000000010c0ce824 */ /* 0x100fe200078e0a19 */
[C---:B------:R-:W-:Y:S01]  /*42d0*/  ISETP.GT.U32.AND P6, PT, R25.reuse, R15, PT ;  /* 0x0000000f1900720c */ /* 0x040fe20003fc4070 */
[----:B------:R-:W-:Y:S02]  /*42e0*/  IMAD R16, R25, R10, R16 ;  /* 0x0000000a19107224 */ /* 0x000fe400078e0210 */
[--C-:B------:R-:W-:Y:S02]  /*42f0*/  @!P3 IMAD.IADD R14, R14, 0x1, -R25.reuse ;  /* 0x000000010e0eb824 */ /* 0x100fe400078e0a19 */
[----:B------:R-:W-:Y:S01]  /*4300*/  IMAD.HI.U32 R22, R3, R23, RZ ;  /* 0x0000001703167227 */ /* 0x000fe200078e00ff */
[----:B------:R-:W-:Y:S03]  /*4310*/  STL [R1+0x2fc], R6 ;  /* 0x0002fc0601007387 */ /* 0x000fe60000100800 */
[----:B------:R-:W-:Y:S01]  /*4320*/  @!P2 IMAD.IADD R0, R0, 0x1, -R25 ;  /* 0x000000010000a824 */ /* 0x000fe200078e0a19 */
[----:B------:R0:W-:Y:S01]  /*4330*/  STL [R1+0x300], R5 ;  /* 0x0003000501007387 */ /* 0x0001e20000100800 */
[----:B------:R-:W-:Y:S01]  /*4340*/  ISETP.GT.U32.AND P2, PT, R25, R16, PT ;  /* 0x000000101900720c */ /* 0x000fe20003f44070 */
[----:B------:R-:W-:Y:S01]  /*4350*/  IMAD.MOV R22, RZ, RZ, -R22 ;  /* 0x000000ffff167224 */ /* 0x000fe200078e0a16 */
[----:B------:R-:W-:-:S02]  /*4360*/  IADD3 R20, R4, 0xbb, RZ ;  /* 0x000000bb04147810 */ /* 0x000fc40007ffe0ff */
[----:B------:R-:W-:Y:S01]  /*4370*/  IADD3 R13, R4, 0xba, RZ ;  /* 0x000000ba040d7810 */ /* 0x000fe20007ffe0ff */
[----:B------:R-:W-:Y:S02]  /*4380*/  IMAD R22, R25, R22, R23 ;  /* 0x0000001619167224 */ /* 0x000fe400078e0217 */
[----:B0-----:R-:W-:Y:S01]  /*4390*/  IMAD.MOV.U32 R5, RZ, RZ, R14 ;  /* 0x000000ffff057224 */ /* 0x001fe200078e000e */
[----:B------:R-:W-:-:S03]  /*43a0*/  IABS R21, R20 ;  /* 0x0000001400157213 */ /* 0x000fc60000000000 */
[----:B------:R-:W-:Y:S01]  /*43b0*/  @!P1 IMAD.MOV R5, RZ, RZ, -R5 ;  /* 0x000000ffff059224 */ /* 0x000fe200078e0a05 */
[----:B------:R-:W-:Y:S01]  /*43c0*/  IABS R7, R13 ;  /* 0x0000000d00077213 */ /* 0x000fe20000000000 */
[----:B------:R-:W-:Y:S01]  /*43d0*/  @!P6 IMAD.IADD R15, R15, 0x1, -R25 ;  /* 0x000000010f0fe824 */ /* 0x000fe200078e0a19 */
[----:B------:R-:W-:Y:S02]  /*43e0*/  ISETP.GT.U32.AND P6, PT, R25, R22, PT ;  /* 0x000000161900720c */ /* 0x000fe40003fc4070 */
[----:B------:R0:W-:Y:S01]  /*43f0*/  STL [R1+0x2f0], R5 ;  /* 0x0002f00501007387 */ /* 0x0001e20000100800 */
[----:B------:R-:W-:Y:S01]  /*4400*/  IMAD.HI.U32 R24, R3, R21, RZ ;  /* 0x0000001503187227 */ /* 0x000fe200078e00ff */
[----:B------:R-:W-:-:S03]  /*4410*/  IADD3 R2, R4, 0xb9, RZ ;  /* 0x000000b904027810 */ /* 0x000fc60007ffe0ff */
[----:B------:R-:W-:Y:S01]  /*4420*/  @!P2 IMAD.IADD R16, R16, 0x1, -R25 ;  /* 0x000000011010a824 */ /* 0x000fe200078e0a19 */
[----:B------:R-:W-:Y:S01]  /*4430*/  ISETP.GT.U32.AND P2, PT, R25, R0, PT ;  /* 0x000000001900720c */ /* 0x000fe20003f44070 */
[----:B0-----:R-:W-:Y:S02]  /*4440*/  IMAD.MOV.U32 R5, RZ, RZ, R8 ;  /* 0x000000ffff057224 */ /* 0x001fe400078e0008 */
[----:B------:R-:W-:-:S04]  /*4450*/  IMAD.HI.U32 R18, R3, R7, RZ ;  /* 0x0000000703127227 */ /* 0x000fc800078e00ff */
[----:B------:R-:W-:Y:S02]  /*4460*/  @!P4 IMAD.MOV R5, RZ, RZ, -R5 ;  /* 0x000000ffff05c224 */ /* 0x000fe400078e0a05 */
[----:B------:R-:W-:Y:S01]  /*4470*/  IMAD.MOV R24, RZ, RZ, -R24 ;  /* 0x000000ffff187224 */ /* 0x000fe200078e0a18 */
[----:B------:R-:W-:Y:S01]  /*4480*/  ISETP.GE.AND P3, PT, R9, RZ, PT ;  /* 0x000000ff0900720c */ /* 0x000fe20003f66270 */
[----:B------:R-:W-:Y:S01]  /*4490*/  IMAD.MOV R18, RZ, RZ, -R18 ;  /* 0x000000ffff127224 */ /* 0x000fe200078e0a12 */
[----:B------:R-:W-:Y:S01]  /*44a0*/  IABS R9, R2 ;  /* 0x0000000200097213 */ /* 0x000fe20000000000 */
[----:B------:R0:W-:Y:S01]  /*44b0*/  STL [R1+0x2ec], R5 ;  /* 0x0002ec0501007387 */ /* 0x0001e20000100800 */
[C---:B------:R-:W-:Y:S01]  /*44c0*/  IMAD R21, R25.reuse, R24, R21 ;  /* 0x0000001819157224 */ /* 0x040fe200078e0215 */
[C---:B------:R-:W-:Y:S01]  /*44d0*/  ISETP.GT.U32.AND P1, PT, R25.reuse, R15, PT ;  /* 0x0000000f1900720c */ /* 0x040fe20003f24070 */
[C---:B------:R-:W-:Y:S02]  /*44e0*/  IMAD R7, R25.reuse, R18, R7 ;  /* 0x0000001219077224 */ /* 0x040fe400078e0207 */
[----:B------:R-:W-:Y:S01]  /*44f0*/  @!P6 IMAD.IADD R22, R22, 0x1, -R25 ;  /* 0x000000011616e824 */ /* 0x000fe200078e0a19 */
[----:B------:R-:W-:Y:S01]  /*4500*/  ISETP.GT.U32.AND P6, PT, R25, R16, PT ;  /* 0x000000101900720c */ /* 0x000fe20003fc4070 */
[----:B0-----:R-:W-:-:S02]  /*4510*/  IMAD.MOV.U32 R5, RZ, RZ, R12 ;  /* 0x000000ffff057224 */ /* 0x001fc400078e000c */
[----:B------:R-:W-:-:S04]  /*4520*/  IMAD.HI.U32 R10, R3, R9, RZ ;  /* 0x00000009030a7227 */ /* 0x000fc800078e00ff */
[----:B------:R-:W-:Y:S01]  /*4530*/  @!P0 IMAD.MOV R5, RZ, RZ, -R5 ;  /* 0x000000ffff058224 */ /* 0x000fe200078e0a05 */
[C---:B------:R-:W-:Y:S01]  /*4540*/  ISETP.GT.U32.AND P0, PT, R25.reuse, R21, PT ;  /* 0x000000151900720c */ /* 0x040fe20003f04070 */
[----:B------:R-:W-:Y:S01]  /*4550*/  @!P2 IMAD.IADD R0, R0, 0x1, -R25 ;  /* 0x000000010000a824 */ /* 0x000fe200078e0a19 */
[C---:B------:R-:W-:Y:S01]  /*4560*/  ISETP.GT.U32.AND P2, PT, R25.reuse, R7, PT ;  /* 0x000000071900720c */ /* 0x040fe20003f44070 */
[----:B------:R-:W-:Y:S01]  /*4570*/  IMAD.MOV R10, RZ, RZ, -R10 ;  /* 0x000000ffff0a7224 */ /* 0x000fe200078e0a0a */
[C---:B------:R-:W-:Y:S02]  /*4580*/  ISETP.GT.U32.AND P4, PT, R25.reuse, R22, PT ;  /* 0x000000161900720c */ /* 0x040fe40003f84070 */
[C---:B------:R-:W-:Y:S01]  /*4590*/  IADD3 R18, R4.reuse, 0xb8, RZ ;  /* 0x000000b804127810 */ /* 0x040fe20007ffe0ff */
[----:B------:R-:W-:Y:S01]  /*45a0*/  IMAD R9, R25, R10, R9 ;  /* 0x0000000a19097224 */ /* 0x000fe200078e0209 */
[----:B------:R-:W-:Y:S01]  /*45b0*/  IADD3 R14, R4, 0xb7, RZ ;  /* 0x000000b7040e7810 */ /* 0x000fe20007ffe0ff */
[--C-:B------:R-:W-:Y:S01]  /*45c0*/  @!P1 IMAD.IADD R15, R15, 0x1, -R25.reuse ;  /* 0x000000010f0f9824 */ /* 0x100fe200078e0a19 */
[----:B------:R-:W-:Y:S01]  /*45d0*/  IABS R10, R18 ;  /* 0x00000012000a7213 */ /* 0x000fe20000000000 */
[--C-:B------:R-:W-:Y:S01]  /*45e0*/  @!P6 IMAD.IADD R16, R16, 0x1, -R25.reuse ;  /* 0x000000011010e824 */ /* 0x100fe200078e0a19 */
[----:B------:R-:W-:Y:S01]  /*45f0*/  ISETP.GT.U32.AND P6, PT, R25, R9, PT ;  /* 0x000000091900720c */ /* 0x000fe20003fc4070 */
[--C-:B------:R-:W-:Y:S01]  /*4600*/  @!P0 IMAD.IADD R21, R21, 0x1, -R25.reuse ;  /* 0x0000000115158824 */ /* 0x100fe200078e0a19 */
[----:B------:R-:W-:Y:S01]  /*4610*/  IABS R8, R14 ;  /* 0x0000000e00087213 */ /* 0x000fe20000000000 */
[----:B------:R-:W-:Y:S01]  /*4620*/  IMAD.MOV.U32 R6, RZ, RZ, R0 ;  /* 0x000000ffff067224 */ /* 0x000fe200078e0000 */
[----:B------:R0:W-:Y:S01]  /*4630*/  STL [R1+0x2e8], R5 ;  /* 0x0002e80501007387 */ /* 0x0001e20000100800 */
[----:B------:R-:W-:Y:S01]  /*4640*/  @!P2 IMAD.IADD R7, R7, 0x1, -R25 ;  /* 0x000000010707a824 */ /* 0x000fe200078e0a19 */
[----:B------:R-:W-:Y:S01]  /*4650*/  ISETP.GE.AND P1, PT, R17, RZ, PT ;  /* 0x000000ff1100720c */ /* 0x000fe20003f26270 */
[----:B------:R-:W-:-:S04]  /*4660*/  IMAD.HI.U32 R12, R3, R10, RZ ;  /* 0x0000000a030c7227 */ /* 0x000fc800078e00ff */
[----:B------:R-:W-:Y:S02]  /*4670*/  @!P4 IMAD.IADD R22, R22, 0x1, -R25 ;  /* 0x000000011616c824 */ /* 0x000fe400078e0a19 */
[----:B0-----:R-:W-:Y:S01]  /*4680*/  IMAD.MOV.U32 R5, RZ, RZ, R15 ;  /* 0x000000ffff057224 */ /* 0x001fe200078e000f */
[----:B------:R-:W-:Y:S01]  /*4690*/  ISETP.GE.AND P4, PT, R11, RZ, PT ;  /* 0x000000ff0b00720c */ /* 0x000fe20003f86270 */
[----:B------:R-:W-:Y:S01]  /*46a0*/  @!P5 IMAD.MOV R6, RZ, RZ, -R6 ;  /* 0x000000ffff06d224 */ /* 0x000fe200078e0a06 */
[----:B------:R-:W-:Y:S01]  /*46b0*/  ISETP.GT.U32.AND P5, PT, R25, R21, PT ;  /* 0x000000151900720c */ /* 0x000fe20003fa4070 */
[----:B------:R-:W-:-:S04]  /*46c0*/  IMAD.HI.U32 R17, R3, R8, RZ ;  /* 0x0000000803117227 */ /* 0x000fc800078e00ff */
[----:B------:R-:W-:Y:S01]  /*46d0*/  @!P3 IMAD.MOV R5, RZ, RZ, -R5 ;  /* 0x000000ffff05b224 */ /* 0x000fe200078e0a05 */
[C---:B------:R-:W-:Y:S01]  /*46e0*/  ISETP.GT.U32.AND P3, PT, R25.reuse, R7, PT ;  /* 0x000000071900720c */ /* 0x040fe20003f64070 */
[----:B------:R-:W-:Y:S01]  /*46f0*/  IMAD.MOV R12, RZ, RZ, -R12 ;  /* 0x000000ffff0c7224 */ /* 0x000fe200078e0a0c */
[----:B------:R0:W-:Y:S01]  /*4700*/  STL [R1+0x2dc], R6 ;  /* 0x0002dc0601007387 */ /* 0x0001e20000100800 */
[----:B------:R-:W-:Y:S02]  /*4710*/  IMAD.MOV R17, RZ, RZ, -R17 ;  /* 0x000000ffff117224 */ /* 0x000fe400078e0a11 */
[----:B------:R-:W-:Y:S01]  /*4720*/  IMAD R10, R25, R12, R10 ;  /* 0x0000000c190a7224 */ /* 0x000fe200078e020a */
[----:B------:R1:W-:Y:S01]  /*4730*/  STL [R1+0x2d8], R5 ;  /* 0x0002d80501007387 */ /* 0x0003e20000100800 */
[----:B------:R-:W-:Y:S01]  /*4740*/  @!P6 IMAD.IADD R9, R9, 0x1, -R25 ;  /* 0x000000010909e824 */ /* 0x000fe200078e0a19 */
[----:B------:R-:W-:Y:S01]  /*4750*/  ISETP.GE.AND P0, PT, R20, RZ, PT ;  /* 0x000000ff1400720c */ /* 0x000fe20003f06270 */
[----:B------:R-:W-:-:S02]  /*4760*/  IMAD R8, R25, R17, R8 ;  /* 0x0000001119087224 */ /* 0x000fc400078e0208 */
[----:B0-----:R-:W-:Y:S01]  /*4770*/  IMAD.MOV.U32 R6, RZ, RZ, R16 ;  /* 0x000000ffff067224 */ /* 0x001fe200078e0010 */
[----:B------:R-:W-:Y:S01]  /*4780*/  ISETP.GE.AND P2, PT, R13, RZ, PT ;  /* 0x000000ff0d00720c */ /* 0x000fe20003f46270 */
[----:B-1----:R-:W-:Y:S01]  /*4790*/  IMAD.MOV.U32 R5, RZ, RZ, R22 ;  /* 0x000000ffff057224 */ /* 0x002fe200078e0016 */
[----:B------:R-:W-:Y:S01]  /*47a0*/  IADD3 R0, R4, 0xb6, RZ ;  /* 0x000000b604007810 */ /* 0x000fe20007ffe0ff */
[----:B------:R-:W-:Y:S01]  /*47b0*/  @!P1 IMAD.MOV R6, RZ, RZ, -R6 ;  /* 0x000000ffff069224 */ /* 0x000fe200078e0a06 */
[C---:B------:R-:W-:Y:S01]  /*47c0*/  ISETP.GT.U32.AND P6, PT, R25.reuse, R9, PT ;  /* 0x000000091900720c */ /* 0x040fe20003fc4070 */
[----:B------:R-:W-:Y:S01]  /*47d0*/  @!P4 IMAD.MOV R5, RZ, RZ, -R5 ;  /* 0x000000ffff05c224 */ /* 0x000fe200078e0a05 */
[----:B------:R-:W-:Y:S01]  /*47e0*/  ISETP.GT.U32.AND P1, PT, R25, R10, PT ;  /* 0x0000000a1900720c */ /* 0x000fe20003f24070 */
[--C-:B------:R-:W-:Y:S01]  /*47f0*/  @!P5 IMAD.IADD R21, R21, 0x1, -R25.reuse ;  /* 0x000000011515d824 */ /* 0x100fe200078e0a19 */
[----:B------:R-:W-:Y:S01]  /*4800*/  ISETP.GT.U32.AND P5, PT, R25, R8, PT ;  /* 0x000000081900720c */ /* 0x000fe20003fa4070 */
[----:B------:R-:W-:Y:S01]  /*4810*/  @!P3 IMAD.IADD R7, R7, 0x1, -R25 ;  /* 0x000000010707b824 */ /* 0x000fe200078e0a19 */
[----:B------:R-:W-:Y:S01]  /*4820*/  ISETP.GE.AND P4, PT, R2, RZ, PT ;  /* 0x000000ff0200720c */ /* 0x000fe20003f86270 */
[----:B------:R0:W-:Y:S01]  /*4830*/  STL [R1+0x2d4], R6 ;  /* 0x0002d40601007387 */ /* 0x0001e20000100800 */
[----:B------:R-:W-:-:S03]  /*4840*/  IABS R2, R0 ;  /* 0x0000000000027213 */ /* 0x000fc60000000000 */
[----:B------:R1:W-:Y:S02]  /*4850*/  STL [R1+0x2d0], R5 ;  /* 0x0002d00501007387 */ /* 0x0003e40000100800 */
[----:B------:R-:W-:-:S04]  /*4860*/  IMAD.HI.U32 R12, R3, R2, RZ ;  /* 0x00000002030c7227 */ /* 0x000fc800078e00ff */
[----:B0-----:R-:W-:Y:S02]  /*4870*/  IMAD.MOV.U32 R6, RZ, RZ, R21 ;  /* 0x000000ffff067224 */ /* 0x001fe400078e0015 */
[----:B-1----:R-:W-:Y:S02]  /*4880*/  IMAD.MOV.U32 R5, RZ, RZ, R7 ;  /* 0x000000ffff057224 */ /* 0x002fe400078e0007 */
[----:B------:R-:W-:Y:S01]  /*4890*/  @!P0 IMAD.MOV R6, RZ, RZ, -R6 ;  /* 0x000000ffff068224 */ /* 0x000fe200078e0a06 */
[----:B------:R-:W-:Y:S01]  /*48a0*/  IADD3 R11, R4, 0xb5, RZ ;  /* 0x000000b5040b7810 */ /* 0x000fe20007ffe0ff */
[----:B------:R-:W-:Y:S02]  /*48b0*/  @!P2 IMAD.MOV R5, RZ, RZ, -R5 ;  /* 0x000000ffff05a224 */ /* 0x000fe400078e0a05 */
[--C-:B------:R-:W-:Y:S02]  /*48c0*/  @!P6 IMAD.IADD R9, R9, 0x1, -R25.reuse ;  /* 0x000000010909e824 */ /* 0x100fe400078e0a19 */
[----:B------:R-:W-:-:S02]  /*48d0*/  @!P1 IMAD.IADD R10, R10, 0x1, -R25 ;  /* 0x000000010a0a9824 */ /* 0x000fc400078e0a19 */
[----:B------:R-:W-:Y:S01]  /*48e0*/  IMAD.MOV R12, RZ, RZ, -R12 ;  /* 0x000000ffff0c7224 */ /* 0x000fe200078e0a0c */
[----:B------:R-:W-:Y:S01]  /*48f0*/  STL [R1+0x2cc], R6 ;  /* 0x0002cc0601007387 */ /* 0x000fe20000100800 */
[----:B------:R-:W-:Y:S01]  /*4900*/  @!P5 IMAD.IADD R8, R8, 0x1, -R25 ;  /* 0x000000010808d824 */ /* 0x000fe200078e0a19 */
[----:B------:R-:W-:Y:S02]  /*4910*/  IABS R17, R11 ;  /* 0x0000000b00117213 */ /* 0x000fe40000000000 */
[----:B------:R-:W-:Y:S01]  /*4920*/  ISETP.GE.AND P6, PT, R14, RZ, PT ;  /* 0x000000ff0e00720c */ /* 0x000fe20003fc6270 */
[----:B------:R0:W-:Y:S01]  /*4930*/  STL [R1+0x2c8], R5 ;  /* 0x0002c80501007387 */ /* 0x0001e20000100800 */
[C---:B------:R-:W-:Y:S01]  /*4940*/  IMAD R14, R25.reuse, R12, R2 ;  /* 0x0000000c190e7224 */ /* 0x040fe200078e0202 */
[----:B------:R-:W-:Y:S02]  /*4950*/  ISETP.GT.U32.AND P0, PT, R25, R10, PT ;  /* 0x0000000a1900720c */ /* 0x000fe40003f04070 */
[----:B------:R-:W-:Y:S01]  /*4960*/  ISETP.GE.AND P1, PT, R0, RZ, PT ;  /* 0x000000ff0000720c */ /* 0x000fe20003f26270 */
[----:B------:R-:W-:Y:S01]  /*4970*/  IMAD.HI.U32 R0, R3, R17, RZ ;  /* 0x0000001103007227 */ /* 0x000fe200078e00ff */
[----:B------:R-:W-:-:S03]  /*4980*/  ISETP.GT.U32.AND P5, PT, R25, R8, PT ;  /* 0x000000081900720c */ /* 0x000fc60003fa4070 */
[----:B0-----:R-:W-:-:S04]  /*4990*/  IMAD.MOV.U32 R5, RZ, RZ, R9 ;  /* 0x000000ffff057224 */ /* 0x001fc800078e0009 */
[----:B------:R-:W-:Y:S01]  /*49a0*/  @!P4 IMAD.MOV R5, RZ, RZ, -R5 ;  /* 0x000000ffff05c224 */ /* 0x000fe200078e0a05 */
[C---:B------:R-:W-:Y:S01]  /*49b0*/  ISETP.GT.U32.AND P4, PT, R25.reuse, R14, PT ;  /* 0x0000000e1900720c */ /* 0x040fe20003f84070 */
[----:B------:R-:W-:Y:S01]  /*49c0*/  IMAD.MOV R0, RZ, RZ, -R0 ;  /* 0x000000ffff007224 */ /* 0x000fe200078e0a00 */
[----:B------:R-:W-:Y:S01]  /*49d0*/  ISETP.GE.AND P3, PT, R18, RZ, PT ;  /* 0x000000ff1200720c */ /* 0x000fe20003f66270 */
[----:B------:R-:W-:Y:S02]  /*49e0*/  @!P0 IMAD.IADD R10, R10, 0x1, -R25 ;  /* 0x000000010a0a8824 */ /* 0x000fe400078e0a19 */
[C---:B------:R-:W-:Y:S01]  /*49f0*/  IMAD R17, R25.reuse, R0, R17 ;  /* 0x0000000019117224 */ /* 0x040fe200078e0211 */
[----:B------:R-:W-:Y:S01]  /*4a00*/  IADD3 R15, R4, 0xb4, RZ ;  /* 0x000000b4040f7810 */ /* 0x000fe20007ffe0ff */
[----:B------:R-:W-:Y:S01]  /*4a10*/  @!P5 IMAD.IADD R8, R8, 0x1, -R25 ;  /* 0x000000010808d824 */ /* 0x000fe200078e0a19 */
[----:B------:R0:W-:Y:S02]  /*4a20*/  STL [R1+0x2c4], R5 ;  /* 0x0002c40501007387 */ /* 0x0001e40000100800 */
[----:B------:R-:W-:-:S02]  /*4a30*/  ISETP.GT.U32.AND P5, PT, R25, R17, PT ;  /* 0x000000111900720c */ /* 0x000fc40003fa4070 */
[----:B------:R-:W-:Y:S01]  /*4a40*/  ISETP.GE.AND P0, PT, R15, RZ, PT ;  /* 0x000000ff0f00720c */ /* 0x000fe20003f06270 */
[----:B------:R-:W-:Y:S01]  /*4a50*/  @!P4 IMAD.IADD R14, R14, 0x1, -R25 ;  /* 0x000000010e0ec824 */ /* 0x000fe200078e0a19 */
[----:B------:R-:W-:Y:S01]  /*4a60*/  IABS R15, R15 ;  /* 0x0000000f000f7213 */ /* 0x000fe20000000000 */
[----:B0-----:R-:W-:Y:S01]  /*4a70*/  IMAD.MOV.U32 R5, RZ, RZ, R10 ;  /* 0x000000ffff057224 */ /* 0x001fe200078e000a */
[----:B------:R-:W-:-:S03]  /*4a80*/  IADD3 R0, R4, 0xb2, RZ ;  /* 0x000000b204007810 */ /* 0x000fc60007ffe0ff */
[----:B------:R-:W-:-:S04]  /*4a90*/  IMAD.HI.U32 R9, R3, R15, RZ ;  /* 0x0000000f03097227 */ /* 0x000fc800078e00ff */
[----:B------:R-:W-:Y:S01]  /*4aa0*/  @!P3 IMAD.MOV R5, RZ, RZ, -R5 ;  /* 0x000000ffff05b224 */ /* 0x000fe200078e0a05 */
[----:B------:R-:W-:Y:S02]  /*4ab0*/  ISETP.GT.U32.AND P3, PT, R25, R14, PT ;  /* 0x0000000e1900720c */ /* 0x000fe40003f64070 */
[----:B------:R-:W-:Y:S01]  /*4ac0*/  IABS R7, R0 ;  /* 0x0000000000077213 */ /* 0x000fe20000000000 */
[----:B------:R-:W-:Y:S01]  /*4ad0*/  IMAD.MOV R9, RZ, RZ, -R9 ;  /* 0x000000ffff097224 */ /* 0x000fe200078e0a09 */
[----:B------:R-:W-:Y:S01]  /*4ae0*/  IADD3 R2, R4, 0xb3, RZ ;  /* 0x000000b304027810 */ /* 0x000fe20007ffe0ff */
[----:B------:R-:W-:Y:S01]  /*4af0*/  @!P5 IMAD.IADD R17, R17, 0x1, -R25 ;  /* 0x000000011111d824 */ /* 0x000fe200078e0a19 */
[----:B------:R0:W-:Y:S01]  /*4b00*/  STL [R1+0x274], R5 ;  /* 0x0002740501007387 */ /* 0x0001e20000100800 */
[----:B------:R-:W-:Y:S01]  /*4b10*/  IMAD.MOV.U32 R10, RZ, RZ, R7 ;  /* 0x000000ffff0a7224 */ /* 0x000fe200078e0007 */
[----:B------:R-:W-:Y:S01]  /*4b20*/  IABS R12, R2 ;  /* 0x00000002000c7213 */ /* 0x000fe20000000000 */
[----:B------:R-:W-:Y:S01]  /*4b30*/  IMAD R15, R25, R9, R15 ;  /* 0x00000009190f7224 */ /* 0x000fe200078e020f */
[----:B------:R-:W-:Y:S01]  /*4b40*/  ISETP.GE.AND P4, PT, R2, RZ, PT ;  /* 0x000000ff0200720c */ /* 0x000fe20003f86270 */
[----:B------:R-:W-:Y:S01]  /*4b50*/  IMAD.HI.U32 R2, R3, R10, RZ ;  /* 0x0000000a03027227 */ /* 0x000fe200078e00ff */
[----:B------:R-:W-:-:S03]  /*4b60*/  ISETP.GT.U32.AND P5, PT, R25, R17, PT ;  /* 0x000000111900720c */ /* 0x000fc60003fa4070 */
[----:B0-----:R-:W-:Y:S02]  /*4b70*/  IMAD.MOV.U32 R5, RZ, RZ, R8 ;  /* 0x000000ffff057224 */ /* 0x001fe400078e0008 */
[----:B------:R-:W-:-:S04]  /*4b80*/  IMAD.HI.U32 R7, R3, R12, RZ ;  /* 0x0000000c03077227 */ /* 0x000fc800078e00ff */
[----:B------:R-:W-:Y:S02]  /*4b90*/  @!P6 IMAD.MOV R5, RZ, RZ, -R5 ;  /* 0x000000ffff05e224 */ /* 0x000fe400078e0a05 */
[----:B------:R-:W-:Y:S01]  /*4ba0*/  @!P3 IMAD.IADD R14, R14, 0x1, -R25 ;  /* 0x000000010e0eb824 */ /* 0x000fe200078e0a19 */
[C---:B------:R-:W-:Y:S01]  /*4bb0*/  ISETP.GT.U32.AND P3, PT, R25.reuse, R15, PT ;  /* 0x0000000f1900720c */ /* 0x040fe20003f64070 */
[----:B------:R-:W-:Y:S01]  /*4bc0*/  IMAD.MOV R2, RZ, RZ, -R2 ;  /* 0x000000ffff027224 */ /* 0x000fe200078e0a02 */
[----:B------:R0:W-:Y:S01]  /*4bd0*/  STL [R1+0x2c0], R5 ;  /* 0x0002c00501007387 */ /* 0x0001e20000100800 */
[----:B------:R-:W-:Y:S02]  /*4be0*/  IMAD.MOV R7, RZ, RZ, -R7 ;  /* 0x000000ffff077224 */ /* 0x000fe400078e0a07 */
[C---:B------:R-:W-:Y:S02]  /*4bf0*/  IMAD R10, R25.reuse, R2, R10 ;  /* 0x00000002190a7224 */ /* 0x040fe400078e020a */
[----:B------:R-:W-:-:S02]  /*4c00*/  IMAD R12, R25, R7, R12 ;  /* 0x00000007190c7224 */ /* 0x000fc400078e020c */
[----:B0-----:R-:W-:Y:S01]  /*4c10*/  IMAD.MOV.U32 R5, RZ, RZ, R14 ;  /* 0x000000ffff057224 */ /* 0x001fe200078e000e */
[----:B------:R-:W-:Y:S01]  /*4c20*/  ISETP.GE.AND P6, PT, R0, RZ, PT ;  /* 0x000000ff0000720c */ /* 0x000fe20003fc6270 */
[----:B------:R-:W-:Y:S02]  /*4c30*/  @!P5 IMAD.IADD R17, R17, 0x1, -R25 ;  /* 0x000000011111d824 */ /* 0x000fe400078e0a19 */
[----:B------:R-:W-:Y:S01]  /*4c40*/  @!P1 IMAD.MOV R5, RZ, RZ, -R5 ;  /* 0x000000ffff059224 */ /* 0x000fe200078e0a05 */
[----:B------:R-:W-:Y:S02]  /*4c50*/  ISETP.GT.U32.AND P1, PT, R25, R10, PT ;  /* 0x0000000a1900720c */ /* 0x000fe40003f24070 */
[----:B------:R-:W-:Y:S01]  /*4c60*/  IADD3 R0, R4, 0xb1, RZ ;  /* 0x000000b104007810 */ /* 0x000fe20007ffe0ff */
[----:B------:R-:W-:Y:S01]  /*4c70*/  @!P3 IMAD.IADD R15, R15, 0x1, -R25 ;  /* 0x000000010f0fb824 */ /* 0x000fe200078e0a19 */
[----:B------:R-:W-:Y:S02]  /*4c80*/  ISETP.GT.U32.AND P5, PT, R25, R12, PT ;  /* 0x0000000c1900720c */ /* 0x000fe40003fa4070 */
[----:B------:R-:W-:-:S02]  /*4c90*/  ISETP.GE.AND P2, PT, R11, RZ, PT ;  /* 0x000000ff0b00720c */ /* 0x000fc40003f46270 */
[----:B------:R-:W-:Y:S02]  /*4ca0*/  IABS R7, R0 ;  /* 0x0000000000077213 */ /* 0x000fe40000000000 */
[----:B------:R-:W-:Y:S01]  /*4cb0*/  ISETP.GT.U32.AND P3, PT, R25, R15, PT ;  /* 0x0000000f1900720c */ /* 0x000fe20003f64070 */
[----:B------:R0:W-:Y:S02]  /*4cc0*/  STL [R1+0x288], R5 ;  /* 0x0002880501007387 */ /* 0x0001e40000100800 */
[----:B------:R-:W-:Y:S01]  /*4cd0*/  IMAD.HI.U32 R14, R3, R7, RZ ;  /* 0x00000007030e7227 */ /* 0x000fe200078e00ff */
[----:B------:R-:W-:-:S03]  /*4ce0*/  IADD3 R9, R4, 0xaf, RZ ;  /* 0x000000af04097810 */ /* 0x000fc60007ffe0ff */
[----:B------:R-:W-:Y:S02]  /*4cf0*/  @!P1 IMAD.IADD R10, R10, 0x1, -R25 ;  /* 0x000000010a0a9824 */ /* 0x000fe400078e0a19 */
[----:B------:R-:W-:Y:S02]  /*4d00*/  IMAD.MOV R14, RZ, RZ, -R14 ;  /* 0x000000ffff0e7224 */ /* 0x000fe400078e0a0e */
[----:B0-----:R-:W-:Y:S02]  /*4d10*/  IMAD.MOV.U32 R5, RZ, RZ, R17 ;  /* 0x000000ffff057224 */ /* 0x001fe400078e0011 */
[----:B------:R-:W-:Y:S02]  /*4d20*/  @!P5 IMAD.IADD R12, R12, 0x1, -R25 ;  /* 0x000000010c0cd824 */ /* 0x000fe400078e0a19 */
[----:B------:R-:W-:Y:S01]  /*4d30*/  @!P2 IMAD.MOV R5, RZ, RZ, -R5 ;  /* 0x000000ffff05a224 */ /* 0x000fe200078e0a05 */
[----:B------:R-:W-:Y:S01]  /*4d40*/  ISETP.GE.AND P2, PT, R0, RZ, PT ;  /* 0x000000ff0000720c */ /* 0x000fe20003f46270 */
[----:B------:R-:W-:Y:S01]  /*4d50*/  IMAD R0, R25, R14, R7 ;  /* 0x0000000e19007224 */ /* 0x000fe200078e0207 */
[----:B------:R-:W-:-:S02]  /*4d60*/  IADD3 R11, R4, 0xb0, RZ ;  /* 0x000000b0040b7810 */ /* 0x000fc40007ffe0ff */
[----:B------:R-:W-:Y:S02]  /*4d70*/  IADD3 R2, R4, 0xae, RZ ;  /* 0x000000ae04027810 */ /* 0x000fe40007ffe0ff */
[----:B------:R-:W-:Y:S02]  /*4d80*/  IABS R13, R9 ;  /* 0x00000009000d7213 */ /* 0x000fe40000000000 */
[----:B------:R-:W-:Y:S01]  /*4d90*/  ISETP.GT.U32.AND P1, PT, R25, R10, PT ;  /* 0x0000000a1900720c */ /* 0x000fe20003f24070 */
[----:B------:R-:W-:Y:S01]  /*4da0*/  @!P3 IMAD.IADD R15, R15, 0x1, -R25 ;  /* 0x000000010f0fb824 */ /* 0x000fe200078e0a19 */
[----:B------:R-:W-:Y:S01]  /*4db0*/  ISETP.GT.U32.AND P5, PT, R25, R12, PT ;  /* 0x0000000c1900720c */ /* 0x000fe20003fa4070 */
[----:B------:R-:W-:Y:S01]  /*4dc0*/  IMAD.HI.U32 R7, R3, R13, RZ ;  /* 0x0000000d03077227 */ /* 0x000fe200078e00ff */
[----:B------:R-:W-:Y:S02]  /*4dd0*/  IABS R16, R11 ;  /* 0x0000000b00107213 */ /* 0x000fe40000000000 */
[----:B------:R-:W-:Y:S01]  /*4de0*/  IABS R8, R2 ;  /* 0x0000000200087213 */ /* 0x000fe20000000000 */
[----:B------:R0:W-:Y:S01]  /*4df0*/  STL [R1+0x2bc], R5 ;  /* 0x0002bc0501007387 */ /* 0x0001e20000100800 */
[----:B------:R-:W-:Y:S01]  /*4e00*/  ISETP.GT.U32.AND P3, PT, R25, R0, PT ;  /* 0x000000001900720c */ /* 0x000fe20003f64070 */
[----:B------:R-:W-:-:S04]  /*4e10*/  IMAD.HI.U32 R17, R3, R16, RZ ;  /* 0x0000001003117227 */ /* 0x000fc800078e00ff */
[----:B------:R-:W-:-:S04]  /*4e20*/  IMAD.HI.U32 R14, R3, R8, RZ ;  /* 0x00000008030e7227 */ /* 0x000fc800078e00ff */
[----:B0-----:R-:W-:Y:S02]  /*4e30*/  IMAD.MOV.U32 R5, RZ, RZ, R15 ;  /* 0x000000ffff057224 */ /* 0x001fe400078e000f */
[----:B------:R-:W-:Y:S02]  /*4e40*/  IMAD.MOV R7, RZ, RZ, -R7 ;  /* 0x000000ffff077224 */ /* 0x000fe400078e0a07 */
[----:B------:R-:W-:Y:S02]  /*4e50*/  @!P0 IMAD.MOV R5, RZ, RZ, -R5 ;  /* 0x000000ffff058224 */ /* 0x000fe400078e0a05 */
[----:B------:R-:W-:Y:S02]  /*4e60*/  IMAD.MOV R17, RZ, RZ, -R17 ;  /* 0x000000ffff117224 */ /* 0x000fe400078e0a11 */
[----:B------:R-:W-:Y:S02]  /*4e70*/  IMAD.MOV R14, RZ, RZ, -R14 ;  /* 0x000000ffff0e7224 */ /* 0x000fe400078e0a0e */
[----:B------:R-:W-:-:S02]  /*4e80*/  IMAD R13, R25, R7, R13 ;  /* 0x00000007190d7224 */ /* 0x000fc400078e020d */
[--C-:B------:R-:W-:Y:S01]  /*4e90*/  @!P1 IMAD.IADD R10, R10, 0x1, -R25.reuse ;  /* 0x000000010a0a9824 */ /* 0x100fe200078e0a19 */
[----:B------:R-:W-:Y:S01]  /*4ea0*/  IADD3 R7, R4, 0xad, RZ ;  /* 0x000000ad04077810 */ /* 0x000fe20007ffe0ff */
[--C-:B------:R-:W-:Y:S01]  /*4eb0*/  @!P5 IMAD.IADD R12, R12, 0x1, -R25.reuse ;  /* 0x000000010c0cd824 */ /* 0x100fe200078e0a19 */
[----:B------:R-:W-:Y:S01]  /*4ec0*/  ISETP.GE.AND P5, PT, R11, RZ, PT ;  /* 0x000000ff0b00720c */ /* 0x000fe20003fa6270 */
[----:B------:R0:W-:Y:S01]  /*4ed0*/  STL [R1+0x2a8], R5 ;  /* 0x0002a80501007387 */ /* 0x0001e20000100800 */
[C---:B------:R-:W-:Y:S01]  /*4ee0*/  IMAD R11, R25.reuse, R17, R16 ;  /* 0x00000011190b7224 */ /* 0x040fe200078e0210 */
[C---:B------:R-:W-:Y:S01]  /*4ef0*/  ISETP.GT.U32.AND P1, PT, R25.reuse, R13, PT ;  /* 0x0000000d1900720c */ /* 0x040fe20003f24070 */
[C---:B------:R-:W-:Y:S01]  /*4f00*/  IMAD R8, R25.reuse, R14, R8 ;  /* 0x0000000e19087224 */ /* 0x040fe200078e0208 */
[----:B------:R-:W-:Y:S01]  /*4f10*/  IABS R14, R7 ;  /* 0x00000007000e7213 */ /* 0x000fe20000000000 */
[----:B------:R-:W-:Y:S02]  /*4f20*/  @!P3 IMAD.IADD R0, R0, 0x1, -R25 ;  /* 0x000000010000b824 */ /* 0x000fe400078e0a19 */
[----:B0-----:R-:W-:Y:S01]  /*4f30*/  IMAD.MOV.U32 R5, RZ, RZ, R10 ;  /* 0x000000ffff057224 */ /* 0x001fe200078e000a */
[----:B------:R-:W-:Y:S01]  /*4f40*/  ISETP.GT.U32.AND P0, PT, R25, R11, PT ;  /* 0x0000000b1900720c */ /* 0x000fe20003f04070 */
[----:B------:R-:W-:-:S02]  /*4f50*/  IMAD.MOV.U32 R6, RZ, RZ, R12 ;  /* 0x000000ffff067224 */ /* 0x000fc400078e000c */
[----:B------:R-:W-:Y:S01]  /*4f60*/  @!P6 IMAD.MOV R5, RZ, RZ, -R5 ;  /* 0x000000ffff05e224 */ /* 0x000fe200078e0a05 */
[C---:B------:R-:W-:Y:S01]  /*4f70*/  ISETP.GT.U32.AND P6, PT, R25.reuse, R8, PT ;  /* 0x000000081900720c */ /* 0x040fe20003fc4070 */
[----:B------:R-:W-:Y:S01]  /*4f80*/  IMAD.MOV.U32 R12, RZ, RZ, R14 ;  /* 0x000000ffff0c7224 */ /* 0x000fe200078e000e */
[----:B------:R-:W-:Y:S01]  /*4f90*/  ISETP.GT.U32.AND P3, PT, R25, R0, PT ;  /* 0x000000001900720c */ /* 0x000fe20003f64070 */
[----:B------:R-:W-:Y:S01]  /*4fa0*/  @!P4 IMAD.MOV R6, RZ, RZ, -R6 ;  /* 0x000000ffff06c224 */ /* 0x000fe200078e0a06 */
[----:B------:R-:W-:Y:S01]  /*4fb0*/  ISETP.GE.AND P4, PT, R9, RZ, PT ;  /* 0x000000ff0900720c */ /* 0x000fe20003f86270 */
[----:B------:R-:W-:Y:S01]  /*4fc0*/  IMAD.HI.U32 R9, R3, R12, RZ ;  /* 0x0000000c03097227 */ /* 0x000fe200078e00ff */
[----:B------:R-:W-:-:S03]  /*4fd0*/  IADD3 R10, R4, 0xac, RZ ;  /* 0x000000ac040a7810 */ /* 0x000fc60007ffe0ff */
[----:B------:R-:W-:Y:S01]  /*4fe0*/  @!P1 IMAD.IADD R13, R13, 0x1, -R25 ;  /* 0x000000010d0d9824 */ /* 0x000fe200078e0a19 */
[----:B------:R-:W-:Y:S01]  /*4ff0*/  IABS R14, R10 ;  /* 0x0000000a000e7213 */ /* 0x000fe20000000000 */
[----:B------:R-:W-:Y:S02]  /*5000*/  IMAD.MOV R9, RZ, RZ, -R9 ;  /* 0x000000ffff097224 */ /* 0x000fe400078e0a09 */
[--C-:B------:R-:W-:Y:S02]  /*5010*/  @!P0 IMAD.IADD R11, R11, 0x1, -R25.reuse ;  /* 0x000000010b0b8824 */ /* 0x100fe400078e0a19 */
[--C-:B------:R-:W-:Y:S01]  /*5020*/  @!P6 IMAD.IADD R8, R8, 0x1, -R25.reuse ;  /* 0x000000010808e824 */ /* 0x100fe200078e0a19 */
[C---:B------:R-:W-:Y:S01]  /*5030*/  ISETP.GT.U32.AND P6, PT, R25.reuse, R13, PT ;  /* 0x0000000d1900720c */ /* 0x040fe20003fc4070 */
[----:B------:R-:W-:Y:S02]  /*5040*/  @!P3 IMAD.IADD R0, R0, 0x1, -R25 ;  /* 0x000000010000b824 */ /* 0x000fe400078e0a19 */
[----:B------:R-:W-:Y:S01]  /*5050*/  IMAD R12, R25, R9, R12 ;  /* 0x00000009190c7224 */ /* 0x000fe200078e020c */
[----:B------:R-:W-:Y:S01]  /*5060*/  STL [R1+0x2b0], R6 ;  /* 0x0002b00601007387 */ /* 0x000fe20000100800 */
[----:B------:R-:W-:Y:S01]  /*5070*/  IMAD.HI.U32 R9, R3, R14, RZ ;  /* 0x0000000e03097227 */ /* 0x000fe200078e00ff */
[----:B------:R-:W-:-:S02]  /*5080*/  ISETP.GT.U32.AND P1, PT, R25, R11, PT ;  /* 0x0000000b1900720c */ /* 0x000fc40003f24070 */
[----:B------:R0:W-:Y:S01]  /*5090*/  STL [R1+0x2b4], R5 ;  /* 0x0002b40501007387 */ /* 0x0001e20000100800 */
[----:B------:R-:W-:-:S04]  /*50a0*/  IMAD.MOV R9, RZ, RZ, -R9 ;  /* 0x000000ffff097224 */ /* 0x000fc800078e0a09 */
[----:B------:R-:W-:Y:S02]  /*50b0*/  IMAD R14, R25, R9, R14 ;  /* 0x00000009190e7224 */ /* 0x000fe400078e020e */
[----:B0-----:R-:W-:-:S04]  /*50c0*/  IMAD.MOV.U32 R5, RZ, RZ, R0 ;  /* 0x000000ffff057224 */ /* 0x001fc800078e0000 */
[----:B------:R-:W-:Y:S01]  /*50d0*/  @!P2 IMAD.MOV R5, RZ, RZ, -R5 ;  /* 0x000000ffff05a224 */ /* 0x000fe200078e0a05 */
[----:B------:R-:W-:Y:S01]  /*50e0*/  ISETP.GT.U32.AND P2, PT, R25, R8, PT ;  /* 0x000000081900720c */ /* 0x000fe20003f44070 */
[--C-:B------:R-:W-:Y:S01]  /*50f0*/  @!P6 IMAD.IADD R13, R13, 0x1, -R25.reuse ;  /* 0x000000010d0de824 */ /* 0x100fe200078e0a19 */
[----:B------:R-:W-:Y:S02]  /*5100*/  ISETP.GE.AND P0, PT, R7, RZ, PT ;  /* 0x000000ff0700720c */ /* 0x000fe40003f06270 */
[----:B------:R-:W-:Y:S02]  /*5110*/  ISETP.GT.U32.AND P6, PT, R25, R14, PT ;  /* 0x0000000e1900720c */ /* 0x000fe40003fc4070 */
[----:B------:R-:W-:Y:S02]  /*5120*/  ISETP.GE.AND P3, PT, R2, RZ, PT ;  /* 0x000000ff0200720c */ /* 0x000fe40003f66270 */
[C---:B------:R-:W-:Y:S01]  /*5130*/  IADD3 R7, R4.reuse, 0xa9, RZ ;  /* 0x000000a904077810 */ /* 0x040fe20007ffe0ff */
[----:B------:R-:W-:Y:S01]  /*5140*/  @!P1 IMAD.IADD R11, R11, 0x1, -R25 ;  /* 0x000000010b0b9824 */ /* 0x000fe200078e0a19 */
[----:B------:R-:W-:-:S02]  /*5150*/  IADD3 R2, R4, 0xab, RZ ;  /* 0x000000ab04027810 */ /* 0x000fc40007ffe0ff */
[----:B------:R-:W-:Y:S02]  /*5160*/  ISETP.GT.U32.AND P1, PT, R25, R12, PT ;  /* 0x0000000c1900720c */ /* 0x000fe40003f24070 */
[----:B------:R-:W-:Y:S02]  /*5170*/  IABS R16, R7 ;  /* 0x0000000700107213 */ /* 0x000fe40000000000 */
[----:B------:R-:W-:Y:S02]  /*5180*/  IADD3 R0, R4, 0xaa, RZ ;  /* 0x000000aa04007810 */ /* 0x000fe40007ffe0ff */
[----:B------:R-:W-:Y:S01]  /*5190*/  IABS R15, R2 ;  /* 0x00000002000f7213 */ /* 0x000fe20000000000 */
[--C-:B------:R-:W-:Y:S01]  /*51a0*/  @!P2 IMAD.IADD R8, R8, 0x1, -R25.reuse ;  /* 0x000000010808a824 */ /* 0x100fe200078e0a19 */
[----:B------:R-:W-:Y:S01]  /*51b0*/  ISETP.GE.AND P2, PT, R10, RZ, PT ;  /* 0x000000ff0a00720c */ /* 0x000fe20003f46270 */
[----:B------:R-:W-:Y:S01]  /*51c0*/  IMAD.MOV.U32 R10, RZ, RZ, R16 ;  /* 0x000000ffff0a7224 */ /* 0x000fe200078e0010 */
[----:B------:R-:W-:Y:S01]  /*51d0*/  IABS R9, R0 ;  /* 0x0000000000097213 */ /* 0x000fe20000000000 */
[----:B------:R-:W-:Y:S01]  /*51e0*/  IMAD.HI.U32 R16, R3, R15, RZ ;  /* 0x0000000f03107227 */ /* 0x000fe200078e00ff */
[----:B------:R0:W-:Y:S03]  /*51f0*/  STL [R1+0x2b8], R5 ;  /* 0x0002b80501007387 */ /* 0x0001e60000100800 */
[----:B------:R-:W-:-:S02]  /*5200*/  @!P6 IMAD.IADD R14, R14, 0x1, -R25 ;  /* 0x000000010e0ee824 */ /* 0x000fc400078e0a19 */
[----:B------:R-:W-:-:S04]  /*5210*/  IMAD.HI.U32 R17, R3, R9, RZ ;  /* 0x0000000903117227 */ /* 0x000fc800078e00ff */
[----:B0-----:R-:W-:Y:S02]  /*5220*/  IMAD.MOV.U32 R5, RZ, RZ, R11 ;  /* 0x000000ffff057224 */ /* 0x001fe400078e000b */
[----:B------:R-:W-:Y:S01]  /*5230*/  IMAD.MOV R16, RZ, RZ, -R16 ;  /* 0x000000ffff107224 */ /* 0x000fe200078e0a10 */
[----:B------:R-:W-:Y:S01]  /*5240*/  ISETP.GT.U32.AND P6, PT, R25, R14, PT ;  /* 0x0000000e1900720c */ /* 0x000fe20003fc4070 */
[----:B------:R-:W-:Y:S01]  /*5250*/  @!P1 IMAD.IADD R12, R12, 0x1, -R25 ;  /* 0x000000010c0c9824 */ /* 0x000fe200078e0a19 */
[----:B------:R-:W-:Y:S01]  /*5260*/  ISETP.GE.AND P1, PT, R2, RZ, PT ;  /* 0x000000ff0200720c */ /* 0x000fe20003f26270 */
[----:B------:R-:W-:Y:S02]  /*5270*/  @!P5 IMAD.MOV R5, RZ, RZ, -R5 ;  /* 0x000000ffff05d224 */ /* 0x000fe400078e0a05 */
[----:B------:R-:W-:-:S04]  /*5280*/  IMAD.HI.U32 R2, R3, R10, RZ ;  /* 0x0000000a03027227 */ /* 0x000fc800078e00ff */
[----:B------:R-:W-:Y:S02]  /*5290*/  IMAD.MOV R11, RZ, RZ, -R17 ;  /* 0x000000ffff0b7224 */ /* 0x000fe400078e0a11 */
[C---:B------:R-:W-:Y:S02]  /*52a0*/  IMAD R15, R25.reuse, R16, R15 ;  /* 0x00000010190f7224 */ /* 0x040fe400078e020f */
[----:B------:R-:W-:Y:S01]  /*52b0*/  IMAD.MOV.U32 R6, RZ, RZ, R13 ;  /* 0x000000ffff067224 */ /* 0x000fe200078e000d */
[----:B------:R0:W-:Y:S01]  /*52c0*/  STL [R1+0x2ac], R5 ;  /* 0x0002ac0501007387 */ /* 0x0001e20000100800 */
[C---:B------:R-:W-:Y:S01]  /*52d0*/  ISETP.GT.U32.AND P5, PT, R25.reuse, R12, PT ;  /* 0x0000000c1900720c */ /* 0x040fe20003fa4070 */
[----:B------:R-:W-:Y:S02]  /*52e0*/  IMAD.MOV R2, RZ, RZ, -R2 ;  /* 0x000000ffff027224 */ /* 0x000fe400078e0a02 */
[C---:B------:R-:W-:Y:S02]  /*52f0*/  IMAD R9, R25.reuse, R11, R9 ;  /* 0x0000000b19097224 */ /* 0x040fe400078e0209 */
[----:B------:R-:W-:Y:S01]  /*5300*/  @!P4 IMAD.MOV R6, RZ, RZ, -R6 ;  /* 0x000000ffff06c224 */ /* 0x000fe200078e0a06 */
[----:B------:R-:W-:Y:S01]  /*5310*/  ISETP.GT.U32.AND P4, PT, R25, R15, PT ;  /* 0x0000000f1900720c */ /* 0x000fe20003f84070 */
[----:B0-----:R-:W-:-:S02]  /*5320*/  IMAD.MOV.U32 R5, RZ, RZ, R8 ;  /* 0x000000ffff057224 */ /* 0x001fc400078e0008 */
[C---:B------:R-:W-:Y:S02]  /*5330*/  IMAD R10, R25.reuse, R2, R10 ;  /* 0x00000002190a7224 */ /* 0x040fe400078e020a */
[----:B------:R-:W-:Y:S01]  /*5340*/  @!P3 IMAD.MOV R5, RZ, RZ, -R5 ;  /* 0x000000ffff05b224 */ /* 0x000fe200078e0a05 */
[C---:B------:R-:W-:Y:S01]  /*5350*/  ISETP.GT.U32.AND P3, PT, R25.reuse, R9, PT ;  /* 0x000000091900720c */ /* 0x040fe20003f64070 */
[--C-:B------:R-:W-:Y:S01]  /*5360*/  @!P6 IMAD.IADD R14, R14, 0x1, -R25.reuse ;  /* 0x000000010e0ee824 */ /* 0x100fe200078e0a19 */
[----:B------:R-:W-:Y:S02]  /*5370*/  ISETP.GT.U32.AND P6, PT, R25, R10, PT ;  /* 0x0000000a1900720c */ /* 0x000fe40003fc4070 */
[----:B------:R-:W-:Y:S01]  /*5380*/  IADD3 R16, R4, 0xa8, RZ ;  /* 0x000000a804107810 */ /* 0x000fe20007ffe0ff */
[--C-:B------:R-:W-:Y:S01]  /*5390*/  @!P5 IMAD.IADD R12, R12, 0x1, -R25.reuse ;  /* 0x000000010c0cd824 */ /* 0x100fe200078e0a19 */
[----:B------:R-:W-:Y:S01]  /*53a0*/  ISETP.GE.AND P5, PT, R0, RZ, PT ;  /* 0x000000ff0000720c */ /* 0x000fe20003fa6270 */
[----:B------:R-:W-:Y:S01]  /*53b0*/  @!P4 IMAD.IADD R15, R15, 0x1, -R25 ;  /* 0x000000010f0fc824 */ /* 0x000fe200078e0a19 */
[----:B------:R-:W-:-:S02]  /*53c0*/  IABS R2, R16 ;  /* 0x0000001000027213 */ /* 0x000fc40000000000 */
[----:B------:R-:W-:-:S03]  /*53d0*/  IADD3 R0, R4, 0xa7, RZ ;  /* 0x000000a704007810 */ /* 0x000fc60007ffe0ff */
[--C-:B------:R-:W-:Y:S01]  /*53e0*/  @!P3 IMAD.IADD R9, R9, 0x1, -R25.reuse ;  /* 0x000000010909b824 */ /* 0x100fe200078e0a19 */
[----:B------:R-:W-:Y:S01]  /*53f0*/  IABS R8, R0 ;  /* 0x0000000000087213 */ /* 0x000fe20000000000 */
[----:B------:R-:W-:Y:S01]  /*5400*/  IMAD.HI.U32 R11, R3, R2, RZ ;  /* 0x00000002030b7227 */ /* 0x000fe200078e00ff */
[C---:B------:R-:W-:Y:S01]  /*5410*/  ISETP.GT.U32.AND P3, PT, R25.reuse, R15, PT ;  /* 0x0000000f1900720c */ /* 0x040fe20003f64070 */
[----:B------:R-:W-:Y:S02]  /*5420*/  STL [R1+0x29c], R6 ;  /* 0x00029c0601007387 */ /* 0x000fe40000100800 */
[----:B------:R-:W-:Y:S01]  /*5430*/  @!P6 IMAD.IADD R10, R10, 0x1, -R25 ;  /* 0x000000010a0ae824 */ /* 0x000fe200078e0a19 */
[----:B------:R-:W-:Y:S01]  /*5440*/  ISETP.GT.U32.AND P6, PT, R25, R9, PT ;  /* 0x000000091900720c */ /* 0x000fe20003fc4070 */
[----:B------:R0:W-:Y:S01]  /*5450*/  STL [R1+0x2a0], R5 ;  /* 0x0002a00501007387 */ /* 0x0001e20000100800 */
[----:B------:R-:W-:-:S04]  /*5460*/  IMAD.MOV R11, RZ, RZ, -R11 ;  /* 0x000000ffff0b7224 */ /* 0x000fc800078e0a0b */
[----:B------:R-:W-:Y:S02]  /*5470*/  IMAD R2, R25, R11, R2 ;  /* 0x0000000b19027224 */ /* 0x000fe400078e0202 */
[----:B0-----:R-:W-:Y:S02]  /*5480*/  IMAD.MOV.U32 R5, RZ, RZ, R12 ;  /* 0x000000ffff057224 */ /* 0x001fe400078e000c */
[----:B------:R-:W-:-:S04]  /*5490*/  IMAD.HI.U32 R12, R3, R8, RZ ;  /* 0x00000008030c7227 */ /* 0x000fc800078e00ff */
[----:B------:R-:W-:Y:S02]  /*54a0*/  IMAD.MOV R12, RZ, RZ, -R12 ;  /* 0x000000ffff0c7224 */ /* 0x000fe400078e0a0c */
[--C-:B------:R-:W-:Y:S01]  /*54b0*/  @!P3 IMAD.IADD R15, R15, 0x1, -R25.reuse ;  /* 0x000000010f0fb824 */ /* 0x100fe200078e0a19 */
[C---:B------:R-:W-:Y:S01]  /*54c0*/  ISETP.GT.U32.AND P3, PT, R25.reuse, R2, PT ;  /* 0x000000021900720c */ /* 0x040fe20003f64070 */
[----:B------:R-:W-:Y:S02]  /*54d0*/  IMAD R8, R25, R12, R8 ;  /* 0x0000000c19087224 */ /* 0x000fe400078e0208 */
[----:B------:R-:W-:Y:S01]  /*54e0*/  @!P6 IMAD.IADD R9, R9, 0x1, -R25 ;  /* 0x000000010909e824 */ /* 0x000fe200078e0a19 */
[----:B------:R-:W-:Y:S02]  /*54f0*/  ISETP.GE.AND P4, PT, R7, RZ, PT ;  /* 0x000000ff0700720c */ /* 0x000fe40003f86270 */
[----:B------:R-:W-:Y:S01]  /*5500*/  ISETP.GT.U32.AND P6, PT, R25, R8, PT ;  /* 0x000000081900720c */ /* 0x000fe20003fc4070 */
[----:B------:R-:W-:Y:S01]  /*5510*/  @!P0 IMAD.MOV R5, RZ, RZ, -R5 ;  /* 0x000000ffff058224 */ /* 0x000fe200078e0a05 */
[----:B------:R-:W-:-:S02]  /*5520*/  IADD3 R7, R4, 0xa6, RZ ;  /* 0x000000a604077810 */ /* 0x000fc40007ffe0ff */
[----:B------:R-:W-:Y:S02]  /*5530*/  ISETP.GT.U32.AND P0, PT, R25, R10, PT ;  /* 0x0000000a1900720c */ /* 0x000fe40003f04070 */
[----:B------:R-:W-:Y:S02]  /*5540*/  IABS R18, R7 ;  /* 0x0000000700127213 */ /* 0x000fe40000000000 */
[----:B------:R-:W-:Y:S01]  /*5550*/  IADD3 R11, R4, 0xa5, RZ ;  /* 0x000000a5040b7810 */ /* 0x000fe20007ffe0ff */
[----:B------:R-:W-:Y:S01]  /*5560*/  @!P3 IMAD.IADD R2, R2, 0x1, -R25 ;  /* 0x000000010202b824 */ /* 0x000fe200078e0a19 */
[----:B------:R0:W-:Y:S01]  /*5570*/  STL [R1+0x2a4], R5 ;  /* 0x0002a40501007387 */ /* 0x0001e20000100800 */
[----:B------:R-:W-:Y:S01]  /*5580*/  IMAD.MOV.U32 R6, RZ, RZ, R14 ;  /* 0x000000ffff067224 */ /* 0x000fe200078e000e */
[----:B------:R-:W-:Y:S01]  /*5590*/  IABS R12, R11 ;  /* 0x0000000b000c7213 */ /* 0x000fe20000000000 */
[----:B------:R-:W-:-:S04]  /*55a0*/  IMAD.HI.U32 R20, R3, R18, RZ ;  /* 0x0000001203147227 */ /* 0x000fc800078e00ff */
[----:B------:R-:W-:Y:S02]  /*55b0*/  @!P6 IMAD.IADD R8, R8, 0x1, -R25 ;  /* 0x000000010808e824 */ /* 0x000fe400078e0a19 */
[----:B0-----:R-:W-:Y:S01]  /*55c0*/  IMAD.MOV.U32 R5, RZ, RZ, R15 ;  /* 0x000000ffff057224 */ /* 0x001fe200078e000f */
[----:B------:R-:W-:Y:S01]  /*55d0*/  ISETP.GT.U32.AND P6, PT, R25, R2, PT ;  /* 0x000000021900720c */ /* 0x000fe20003fc4070 */
[----:B------:R-:W-:Y:S02]  /*55e0*/  @!P2 IMAD.MOV R6, RZ, RZ, -R6 ;  /* 0x000000ffff06a224 */ /* 0x000fe400078e0a06 */
[----:B------:R-:W-:Y:S02]  /*55f0*/  IMAD.MOV R20, RZ, RZ, -R20 ;  /* 0x000000ffff147224 */ /* 0x000fe400078e0a14 */
[----:B------:R-:W-:Y:S01]  /*5600*/  IMAD.HI.U32 R17, R3, R12, RZ ;  /* 0x0000000c03117227 */ /* 0x000fe200078e00ff */
[----:B------:R-:W-:-:S03]  /*5610*/  ISETP.GE.AND P3, PT, R0, RZ, PT ;  /* 0x000000ff0000720c */ /* 0x000fc60003f66270 */
[----:B------:R-:W-:Y:S02]  /*5620*/  @!P1 IMAD.MOV R5, RZ, RZ, -R5 ;  /* 0x000000ffff059224 */ /* 0x000fe400078e0a05 */
[----:B------:R-:W-:Y:S01]  /*5630*/  @!P0 IMAD.IADD R10, R10, 0x1, -R25 ;  /* 0x000000010a0a8824 */ /* 0x000fe200078e0a19 */
[----:B------:R0:W-:Y:S01]  /*5640*/  STL [R1+0x298], R6 ;  /* 0x0002980601007387 */ /* 0x0001e20000100800 */
[C---:B------:R-:W-:Y:S02]  /*5650*/  IMAD R0, R25.reuse, R20, R18 ;  /* 0x0000001419007224 */ /* 0x040fe400078e0212 */
[----:B------:R-:W-:Y:S01]  /*5660*/  IMAD.MOV R17, RZ, RZ, -R17 ;  /* 0x000000ffff117224 */ /* 0x000fe200078e0a11 */
[----:B------:R1:W-:Y:S01]  /*5670*/  STL [R1+0x294], R5 ;  /* 0x0002940501007387 */ /* 0x0003e20000100800 */
[----:B------:R-:W-:Y:S02]  /*5680*/  ISETP.GE.AND P0, PT, R16, RZ, PT ;  /* 0x000000ff1000720c */ /* 0x000fe40003f06270 */
[----:B------:R-:W-:-:S02]  /*5690*/  IMAD R12, R25, R17, R12 ;  /* 0x00000011190c7224 */ /* 0x000fc400078e020c */
[----:B0-----:R-:W-:Y:S01]  /*56a0*/  IMAD.MOV.U32 R6, RZ, RZ, R9 ;  /* 0x000000ffff067224 */ /* 0x001fe200078e0009 */
[----:B------:R-:W-:Y:S01]  /*56b0*/  IADD3 R13, R4, 0xa4, RZ ;  /* 0x000000a4040d7810 */ /* 0x000fe20007ffe0ff */
[----:B-1----:R-:W-:Y:S01]  /*56c0*/  IMAD.MOV.U32 R5, RZ, RZ, R10 ;  /* 0x000000ffff057224 */ /* 0x002fe200078e000a */
[C---:B------:R-:W-:Y:S01]  /*56d0*/  ISETP.GT.U32.AND P2, PT, R25.reuse, R8, PT ;  /* 0x000000081900720c */ /* 0x040fe20003f44070 */
[----:B------:R-:W-:Y:S01]  /*56e0*/  @!P5 IMAD.MOV R6, RZ, RZ, -R6 ;  /* 0x000000ffff06d224 */ /* 0x000fe200078e0a06 */
[C---:B------:R-:W-:Y:S01]  /*56f0*/  ISETP.GT.U32.AND P1, PT, R25.reuse, R0, PT ;  /* 0x000000001900720c */ /* 0x040fe20003f24070 */
[----:B------:R-:W-:Y:S01]  /*5700*/  @!P4 IMAD.MOV R5, RZ, RZ, -R5 ;  /* 0x000000ffff05c224 */ /* 0x000fe200078e0a05 */
[----:B------:R-:W-:Y:S01]  /*5710*/  IABS R16, R13 ;  /* 0x0000000d00107213 */ /* 0x000fe20000000000 */
[----:B------:R-:W-:Y:S01]  /*5720*/  @!P6 IMAD.IADD R2, R2, 0x1, -R25 ;  /* 0x000000010202e824 */ /* 0x000fe200078e0a19 */
[----:B------:R-:W-:Y:S01]  /*5730*/  ISETP.GT.U32.AND P6, PT, R25, R12, PT ;  /* 0x0000000c1900720c */ /* 0x000fe20003fc4070 */
[----:B------:R-:W-:Y:S01]  /*5740*/  STL [R1+0x290], R6 ;  /* 0x0002900601007387 */ /* 0x000fe20000100800 */
[----:B------:R-:W-:-:S03]  /*5750*/  ISETP.GE.AND P5, PT, R7, RZ, PT ;  /* 0x000000ff0700720c */ /* 0x000fc60003fa6270 */
[----:B------:R0:W-:Y:S01]  /*5760*/  STL [R1+0x28c], R5 ;  /* 0x00028c0501007387 */ /* 0x0001e20000100800 */
[----:B------:R-:W-:Y:S01]  /*5770*/  IMAD.HI.U32 R7, R3, R16, RZ ;  /* 0x0000001003077227 */ /* 0x000fe200078e00ff */
[----:B------:R-:W-:-:S03]  /*5780*/  IADD3 R9, R4, 0xa3, RZ ;  /* 0x000000a304097810 */ /* 0x000fc60007ffe0ff */
[----:B0-----:R-:W-:Y:S02]  /*5790*/  IMAD.MOV.U32 R5, RZ, RZ, R2 ;  /* 0x000000ffff057224 */ /* 0x001fe400078e0002 */
[----:B------:R-:W-:Y:S02]  /*57a0*/  IMAD.MOV R7, RZ, RZ, -R7 ;  /* 0x000000ffff077224 */ /* 0x000fe400078e0a07 */
[----:B------:R-:W-:Y:S02]  /*57b0*/  @!P0 IMAD.MOV R5, RZ, RZ, -R5 ;  /* 0x000000ffff058224 */ /* 0x000fe400078e0a05 */
[--C-:B------:R-:W-:Y:S02]  /*57c0*/  @!P2 IMAD.IADD R8, R8, 0x1, -R25.reuse ;  /* 0x000000010808a824 */ /* 0x100fe400078e0a19 */
[----:B------:R-:W-:Y:S01]  /*57d0*/  @!P1 IMAD.IADD R0, R0, 0x1, -R25 ;  /* 0x0000000100009824 */ /* 0x000fe200078e0a19 */
[----:B------:R-:W-:Y:S01]  /*57e0*/  IABS R18, R9 ;  /* 0x0000000900127213 */ /* 0x000fe20000000000 */
[----:B------:R0:W-:Y:S01]  /*57f0*/  STL [R1+0x284], R5 ;  /* 0x0002840501007387 */ /* 0x0001e20000100800 */
[----:B------:R-:W-:-:S02]  /*5800*/  IMAD R20, R25, R7, R16 ;  /* 0x0000000719147224 */ /* 0x000fc400078e0210 */
[----:B------:R-:W-:Y:S01]  /*5810*/  @!P6 IMAD.IADD R12, R12, 0x1, -R25 ;  /* 0x000000010c0ce824 */ /* 0x000fe200078e0a19 */
[----:B------:R-:W-:Y:S01]  /*5820*/  ISETP.GT.U32.AND P6, PT, R25, R0, PT ;  /* 0x000000001900720c */ /* 0x000fe20003fc4070 */
[----:B------:R-:W-:-:S04]  /*5830*/  IMAD.HI.U32 R2, R3, R18, RZ ;  /* 0x0000001203027227 */ /* 0x000fc800078e00ff */
[----:B0-----:R-:W-:-:S04]  /*5840*/  IMAD.MOV.U32 R5, RZ, RZ, R8 ;  /* 0x000000ffff057224 */ /* 0x001fc800078e0008 */
[----:B------:R-:W-:Y:S01]  /*5850*/  @!P3 IMAD.MOV R5, RZ, RZ, -R5 ;  /* 0x000000ffff05b224 */ /* 0x000fe200078e0a05 */
[C---:B------:R-:W-:Y:S01]  /*5860*/  ISETP.GT.U32.AND P3, PT, R25.reuse, R20, PT ;  /* 0x000000141900720c */ /* 0x040fe20003f64070 */
[----:B------:R-:W-:Y:S01]  /*5870*/  IMAD.MOV R2, RZ, RZ, -R2 ;  /* 0x000000ffff027224 */ /* 0x000fe200078e0a02 */
[C---:B------:R-:W-:Y:S02]  /*5880*/  ISETP.GT.U32.AND P0, PT, R25.reuse, R12, PT ;  /* 0x0000000c1900720c */ /* 0x040fe40003f04070 */
[----:B------:R-:W-:Y:S01]  /*5890*/  IADD3 R10, R4, 0xa2, RZ ;  /* 0x000000a2040a7810 */ /* 0x000fe20007ffe0ff */
[----:B------:R-:W-:Y:S01]  /*58a0*/  IMAD R18, R25, R2, R18 ;  /* 0x0000000219127224 */ /* 0x000fe200078e0212 */
[----:B------:R-:W-:Y:S01]  /*58b0*/  ISETP.GE.AND P1, PT, R9, RZ, PT ;  /* 0x000000ff0900720c */ /* 0x000fe20003f26270 */
[--C-:B------:R-:W-:Y:S01]  /*58c0*/  @!P6 IMAD.IADD R0, R0, 0x1, -R25.reuse ;  /* 0x000000010000e824 */ /* 0x100fe200078e0a19 */
[----:B------:R-:W-:Y:S02]  /*58d0*/  IADD3 R9, R4, 0xa1, RZ ;  /* 0x000000a104097810 */ /* 0x000fe40007ffe0ff */
[----:B------:R-:W-:Y:S01]  /*58e0*/  IABS R14, R10 ;  /* 0x0000000a000e7213 */ /* 0x000fe20000000000 */
[----:B------:R0:W-:Y:S01]  /*58f0*/  STL [R1+0x280], R5 ;  /* 0x0002800501007387 */ /* 0x0001e20000100800 */
[----:B------:R-:W-:Y:S01]  /*5900*/  ISETP.GT.U32.AND P6, PT, R25, R18, PT ;  /* 0x000000121900720c */ /* 0x000fe20003fc4070 */
[----:B------:R-:W-:Y:S01]  /*5910*/  @!P3 IMAD.IADD R20, R20, 0x1, -R25 ;  /* 0x000000011414b824 */ /* 0x000fe200078e0a19 */
[----:B------:R-:W-:Y:S01]  /*5920*/  ISETP.GE.AND P4, PT, R11, RZ, PT ;  /* 0x000000ff0b00720c */ /* 0x000fe20003f86270 */
[----:B------:R-:W-:Y:S01]  /*5930*/  IMAD.HI.U32 R2, R3, R14, RZ ;  /* 0x0000000e03027227 */ /* 0x000fe200078e00ff */
[----:B------:R-:W-:-:S03]  /*5940*/  IABS R17, R9 ;  /* 0x0000000900117213 */ /* 0x000fc60000000000 */
[----:B0-----:R-:W-:Y:S02]  /*5950*/  IMAD.MOV.U32 R5, RZ, RZ, R0 ;  /* 0x000000ffff057224 */ /* 0x001fe400078e0000 */
[----:B------:R-:W-:Y:S01]  /*5960*/  @!P0 IMAD.IADD R12, R12, 0x1, -R25 ;  /* 0x000000010c0c8824 */ /* 0x000fe200078e0a19 */
[----:B------:R-:W-:Y:S01]  /*5970*/  ISETP.GE.AND P0, PT, R10, RZ, PT ;  /* 0x000000ff0a00720c */ /* 0x000fe20003f06270 */
[----:B------:R-:W-:Y:S01]  /*5980*/  @!P5 IMAD.MOV R5, RZ, RZ, -R5 ;  /* 0x000000ffff05d224 */ /* 0x000fe200078e0a05 */
[----:B------:R-:W-:Y:S01]  /*5990*/  ISETP.GT.U32.AND P5, PT, R25, R20, PT ;  /* 0x000000141900720c */ /* 0x000fe20003fa4070 */
[----:B------:R-:W-:Y:S01]  /*59a0*/  IMAD.HI.U32 R8, R3, R17, RZ ;  /* 0x0000001103087227 */ /* 0x000fe200078e00ff */
[----:B------:R-:W-:-:S03]  /*59b0*/  IADD3 R7, R4, 0xa0, RZ ;  /* 0x000000a004077810 */ /* 0x000fc60007ffe0ff */
[----:B------:R-:W-:Y:S02]  /*59c0*/  IMAD.MOV R10, RZ, RZ, -R2 ;  /* 0x000000ffff0a7224 */ /* 0x000fe400078e0a02 */
[----:B------:R-:W-:Y:S02]  /*59d0*/  IMAD.MOV R8, RZ, RZ, -R8 ;  /* 0x000000ffff087224 */ /* 0x000fe400078e0a08 */
[C---:B------:R-:W-:Y:S02]  /*59e0*/  IMAD R14, R25.reuse, R10, R14 ;  /* 0x0000000a190e7224 */ /* 0x040fe400078e020e */
[----:B------:R-:W-:Y:S01]  /*59f0*/  IMAD.MOV.U32 R0, RZ, RZ, R12 ;  /* 0x000000ffff007224 */ /* 0x000fe200078e000c */
[----:B------:R-:W-:Y:S01]  /*5a00*/  IABS R16, R7 ;  /* 0x0000000700107213 */ /* 0x000fe20000000000 */
[----:B------:R-:W-:Y:S02]  /*5a10*/  @!P6 IMAD.IADD R18, R18, 0x1, -R25 ;  /* 0x000000011212e824 */ /* 0x000fe400078e0a19 */
[----:B------:R-:W-:-:S02]  /*5a20*/  IMAD R17, R25, R8, R17 ;  /* 0x0000000819117224 */ /* 0x000fc400078e0211 */
[----:B------:R-:W-:Y:S01]  /*5a30*/  @!P4 IMAD.MOV R0, RZ, RZ, -R0 ;  /* 0x000000ffff00c224 */ /* 0x000fe200078e0a00 */
[----:B------:R-:W-:Y:S01]  /*5a40*/  ISETP.GT.U32.AND P4, PT, R25, R14, PT ;  /* 0x0000000e1900720c */ /* 0x000fe20003f84070 */
[----:B------:R-:W-:Y:S01]  /*5a50*/  IMAD.HI.U32 R2, R3, R16, RZ ;  /* 0x0000001003027227 */ /* 0x000fe200078e00ff */
[----:B------:R-:W-:-:S03]  /*5a60*/  ISETP.GT.U32.AND P6, PT, R25, R18, PT ;  /* 0x000000121900720c */ /* 0x000fc60003fc4070 */
[----:B------:R-:W-:Y:S01]  /*5a70*/  @!P5 IMAD.IADD R20, R20, 0x1, -R25 ;  /* 0x000000011414d824 */ /* 0x000fe200078e0a19 */
[----:B------:R-:W-:Y:S01]  /*5a80*/  ISETP.GT.U32.AND P5, PT, R25, R17, PT ;  /* 0x000000111900720c */ /* 0x000fe20003fa4070 */
[----:B------:R-:W-:Y:S01]  /*5a90*/  IMAD.MOV R2, RZ, RZ, -R2 ;  /* 0x000000ffff027224 */ /* 0x000fe200078e0a02 */
[----:B------:R-:W-:-:S03]  /*5aa0*/  IADD3 R10, R4, 0x9f, RZ ;  /* 0x0000009f040a7810 */ /* 0x000fc60007ffe0ff */
[C---:B------:R-:W-:Y:S01]  /*5ab0*/  IMAD R16, R25.reuse, R2, R16 ;  /* 0x0000000219107224 */ /* 0x040fe200078e0210 */
[----:B------:R-:W-:Y:S01]  /*5ac0*/  IABS R12, R10 ;  /* 0x0000000a000c7213 */ /* 0x000fe20000000000 */
[--C-:B------:R-:W-:Y:S02]  /*5ad0*/  @!P4 IMAD.IADD R14, R14, 0x1, -R25.reuse ;  /* 0x000000010e0ec824 */ /* 0x100fe400078e0a19 */
[----:B------:R-:W-:Y:S01]  /*5ae0*/  @!P6 IMAD.IADD R18, R18, 0x1, -R25 ;  /* 0x000000011212e824 */ /* 0x000fe200078e0a19 */
[----:B------:R-:W-:Y:S01]  /*5af0*/  ISETP.GT.U32.AND P6, PT, R25, R16, PT ;  /* 0x000000101900720c */ /* 0x000fe20003fc4070 */
[----:B------:R-:W-:-:S04]  /*5b00*/  IMAD.HI.U32 R15, R3, R12, RZ ;  /* 0x0000000c030f7227 */ /* 0x000fc800078e00ff */
[----:B------:R-:W-:Y:S01]  /*5b10*/  @!P5 IMAD.IADD R17, R17, 0x1, -R25 ;  /* 0x000000011111d824 */ /* 0x000fe200078e0a19 */
[----:B------:R-:W-:Y:S01]  /*5b20*/  ISETP.GT.U32.AND P5, PT, R25, R14, PT ;  /* 0x0000000e1900720c */ /* 0x000fe20003fa4070 */
[----:B------:R-:W-:Y:S01]  /*5b30*/  IMAD.MOV R15, RZ, RZ, -R15 ;  /* 0x000000ffff0f7224 */ /* 0x000fe200078e0a0f */
[----:B------:R-:W-:Y:S01]  /*5b40*/  IADD3 R2, R4, 0x9e, RZ ;  /* 0x0000009e04027810 */ /* 0x000fe20007ffe0ff */
[----:B------:R-:W-:Y:S01]  /*5b50*/  STL [R1+0x278], R5 ;  /* 0x0002780501007387 */ /* 0x000fe20000100800 */
[----:B------:R-:W-:Y:S01]  /*5b60*/  ISETP.GE.AND P2, PT, R13, RZ, PT ;  /* 0x000000ff0d00720c */ /* 0x000fe20003f46270 */
[----:B------:R-:W-:Y:S02]  /*5b70*/  IMAD R12, R25, R15, R12 ;  /* 0x0000000f190c7224 */ /* 0x000fe400078e020c */
[----:B------:R0:W-:Y:S01]  /*5b80*/  STL [R1+0x27c], R0 ;  /* 0x00027c0001007387 */ /* 0x0001e20000100800 */
[----:B------:R-:W-:Y:S01]  /*5b90*/  @!P6 IMAD.IADD R16, R16, 0x1, -R25 ;  /* 0x000000011010e824 */ /* 0x000fe200078e0a19 */
[----:B------:R-:W-:-:S02]  /*5ba0*/  ISETP.GE.AND P4, PT, R7, RZ, PT ;  /* 0x000000ff0700720c */ /* 0x000fc40003f86270 */
[C---:B------:R-:W-:Y:S02]  /*5bb0*/  ISETP.GT.U32.AND P6, PT, R25.reuse, R17, PT ;  /* 0x000000111900720c */ /* 0x040fe40003fc4070 */
[----:B0-----:R-:W-:Y:S01]  /*5bc0*/  IABS R0, R2 ;  /* 0x0000000200007213 */ /* 0x001fe20000000000 */
[----:B------:R-:W-:Y:S01]  /*5bd0*/  @!P5 IMAD.IADD R14, R14, 0x1, -R25 ;  /* 0x000000010e0ed824 */ /* 0x000fe200078e0a19 */
[----:B------:R-:W-:Y:S02]  /*5be0*/  IADD3 R13, R4, 0x9c, RZ ;  /* 0x0000009c040d7810 */ /* 0x000fe40007ffe0ff */
[----:B------:R-:W-:Y:S01]  /*5bf0*/  ISETP.GT.U32.AND P5, PT, R25, R12, PT ;  /* 0x0000000c1900720c */ /* 0x000fe20003fa4070 */
[----:B------:R-:W-:Y:S01]  /*5c00*/  IMAD.HI.U32 R7, R3, R0, RZ ;  /* 0x0000000003077227 */ /* 0x000fe200078e00ff */
[----:B------:R-:W-:-:S03]  /*5c10*/  IABS R8, R13 ;  /* 0x0000000d00087213 */ /* 0x000fc60000000000 */
[----:B------:R-:W-:Y:S02]  /*5c20*/  IMAD.MOV.U32 R6, RZ, RZ, R20 ;  /* 0x000000ffff067224 */ /* 0x000fe400078e0014 */
[----:B------:R-:W-:Y:S02]  /*5c30*/  IMAD.MOV R7, RZ, RZ, -R7 ;  /* 0x000000ffff077224 */ /* 0x000fe400078e0a07 */
[----:B------:R-:W-:Y:S02]  /*5c40*/  IMAD.MOV.U32 R5, RZ, RZ, R18 ;  /* 0x000000ffff057224 */ /* 0x000fe400078e0012 */
[----:B------:R-:W-:Y:S01]  /*5c50*/  @!P2 IMAD.MOV R6, RZ, RZ, -R6 ;  /* 0x000000ffff06a224 */ /* 0x000fe200078e0a06 */
[----:B------:R-:W-:Y:S01]  /*5c60*/  ISETP.GE.AND P3, PT, R9, RZ, PT ;  /* 0x000000ff0900720c */ /* 0x000fe20003f66270 */
[----:B------:R-:W-:Y:S01]  /*5c70*/  @!P1 IMAD.MOV R5, RZ, RZ, -R5 ;  /* 0x000000ffff059224 */ /* 0x000fe200078e0a05 */
[C---:B------:R-:W-:Y:S01]  /*5c80*/  ISETP.GT.U32.AND P2, PT, R25.reuse, R16, PT ;  /* 0x000000101900720c */ /* 0x040fe20003f44070 */
[----:B------:R-:W-:Y:S01]  /*5c90*/  IMAD R0, R25, R7, R0 ;  /* 0x0000000719007224 */ /* 0x000fe200078e0200 */
[----:B------:R-:W-:Y:S01]  /*5ca0*/  ISETP.GE.AND P1, PT, R10, RZ, PT ;  /* 0x000000ff0a00720c */ /* 0x000fe20003f26270 */
[----:B------:R-:W-:Y:S01]  /*5cb0*/  IMAD.HI.U32 R10, R3, R8, RZ ;  /* 0x00000008030a7227 */ /* 0x000fe200078e00ff */
[----:B------:R-:W-:Y:S01]  /*5cc0*/  IADD3 R11, R4, 0x9d, RZ ;  /* 0x0000009d040b7810 */ /* 0x000fe20007ffe0ff */
[----:B------:R-:W-:Y:S02]  /*5cd0*/  STL [R1+0x23c], R6 ;  /* 0x00023c0601007387 */ /* 0x000fe40000100800 */
[----:B------:R-:W-:Y:S01]  /*5ce0*/  @!P6 IMAD.IADD R17, R17, 0x1, -R25 ;  /* 0x000000011111e824 */ /* 0x000fe200078e0a19 */
[----:B------:R-:W-:Y:S01]  /*5cf0*/  ISETP.GT.U32.AND P6, PT, R25, R0, PT ;  /* 0x000000001900720c */ /* 0x000fe20003fc4070 */
[----:B------:R0:W-:Y:S01]  /*5d00*/  STL [R1+0x24c], R5 ;  /* 0x00024c0501007387 */ /* 0x0001e20000100800 */
[----:B------:R-:W-:-:S02]  /*5d10*/  IMAD.MOV R10, RZ, RZ, -R10 ;  /* 0x000000ffff0a7224 */ /* 0x000fc400078e0a0a */
[----:B------:R-:W-:Y:S01]  /*5d20*/  @!P5 IMAD.IADD R12, R12, 0x1, -R25 ;  /* 0x000000010c0cd824 */ /* 0x000fe200078e0a19 */
[----:B------:R-:W-:Y:S01]  /*5d30*/  IABS R9, R11 ;  /* 0x0000000b00097213 */ /* 0x000fe20000000000 */
[C---:B------:R-:W-:Y:S02]  /*5d40*/  IMAD R8, R25.reuse, R10, R8 ;  /* 0x0000000a19087224 */ /* 0x040fe400078e0208 */
[----:B0-----:R-:W-:Y:S02]  /*5d50*/  IMAD.MOV.U32 R5, RZ, RZ, R14 ;  /* 0x000000ffff057224 */ /* 0x001fe400078e000e */
[----:B------:R-:W-:Y:S02]  /*5d60*/  IMAD.MOV.U32 R6, RZ, RZ, R17 ;  /* 0x000000ffff067224 */ /* 0x000fe400078e0011 */
[----:B------:R-:W-:Y:S01]  /*5d70*/  @!P0 IMAD.MOV R5, RZ, RZ, -R5 ;  /* 0x000000ffff058224 */ /* 0x000fe200078e0a05 */
[----:B------:R-:W-:Y:S01]  /*5d80*/  ISETP.GT.U32.AND P0, PT, R25, R12, PT ;  /* 0x0000000c1900720c */ /* 0x000fe20003f04070 */
[----:B------:R-:W-:Y:S01]  /*5d90*/  IMAD.HI.U32 R15, R3, R9, RZ ;  /* 0x00000009030f7227 */ /* 0x000fe200078e00ff */
[----:B------:R-:W-:-:S03]  /*5da0*/  IADD3 R7, R4, 0x9b, RZ ;  /* 0x0000009b04077810 */ /* 0x000fc60007ffe0ff */
[----:B------:R-:W-:Y:S02]  /*5db0*/  @!P2 IMAD.IADD R16, R16, 0x1, -R25 ;  /* 0x000000011010a824 */ /* 0x000fe400078e0a19 */
[----:B------:R-:W-:Y:S01]  /*5dc0*/  @!P3 IMAD.MOV R6, RZ, RZ, -R6 ;  /* 0x000000ffff06b224 */ /* 0x000fe200078e0a06 */
[C---:B------:R-:W-:Y:S01]  /*5dd0*/  ISETP.GT.U32.AND P3, PT, R25.reuse, R8, PT ;  /* 0x000000081900720c */ /* 0x040fe20003f64070 */
[----:B------:R-:W-:Y:S01]  /*5de0*/  IMAD.MOV R15, RZ, RZ, -R15 ;  /* 0x000000ffff0f7224 */ /* 0x000fe200078e0a0f */
[----:B------:R0:W-:Y:S01]  /*5df0*/  STL [R1+0x270], R5 ;  /* 0x0002700501007387 */ /* 0x0001e20000100800 */
[----:B------:R-:W-:Y:S01]  /*5e00*/  ISETP.GE.AND P2, PT, R2, RZ, PT ;  /* 0x000000ff0200720c */ /* 0x000fe20003f46270 */
[----:B------:R-:W-:Y:S01]  /*5e10*/  @!P6 IMAD.IADD R0, R0, 0x1, -R25 ;  /* 0x000000010000e824 */ /* 0x000fe200078e0a19 */
[----:B------:R-:W-:Y:S01]  /*5e20*/  IABS R2, R7 ;  /* 0x0000000700027213 */ /* 0x000fe20000000000 */
[C---:B------:R-:W-:Y:S01]  /*5e30*/  IMAD R9, R25.reuse, R15, R9 ;  /* 0x0000000f19097224 */ /* 0x040fe200078e0209 */
[----:B------:R-:W-:Y:S01]  /*5e40*/  IADD3 R10, R4, 0x9a, RZ ;  /* 0x0000009a040a7810 */ /* 0x000fe20007ffe0ff */
[----:B0-----:R-:W-:Y:S01]  /*5e50*/  IMAD.MOV.U32 R5, RZ, RZ, R16 ;  /* 0x000000ffff057224 */ /* 0x001fe200078e0010 */
[----:B------:R-:W-:Y:S01]  /*5e60*/  ISETP.GT.U32.AND P6, PT, R25, R0, PT ;  /* 0x000000001900720c */ /* 0x000fe20003fc4070 */
[----:B------:R-:W-:Y:S01]  /*5e70*/  IMAD.HI.U32 R14, R3, R2, RZ ;  /* 0x00000002030e7227 */ /* 0x000fe200078e00ff */
[----:B------:R-:W-:-:S03]  /*5e80*/  IABS R15, R10 ;  /* 0x0000000a000f7213 */ /* 0x000fc60000000000 */
[----:B------:R-:W-:Y:S02]  /*5e90*/  @!P4 IMAD.MOV R5, RZ, RZ, -R5 ;  /* 0x000000ffff05c224 */ /* 0x000fe400078e0a05 */
[--C-:B------:R-:W-:Y:S01]  /*5ea0*/  @!P0 IMAD.IADD R12, R12, 0x1, -R25.reuse ;  /* 0x000000010c0c8824 */ /* 0x100fe200078e0a19 */
[----:B------:R-:W-:Y:S01]  /*5eb0*/  ISETP.GT.U32.AND P5, PT, R25, R9, PT ;  /* 0x000000091900720c */ /* 0x000fe20003fa4070 */
[----:B------:R-:W-:Y:S01]  /*5ec0*/  STL [R1+0x254], R6 ;  /* 0x0002540601007387 */ /* 0x000fe20000100800 */
[----:B------:R-:W-:Y:S01]  /*5ed0*/  IMAD.MOV R14, RZ, RZ, -R14 ;  /* 0x000000ffff0e7224 */ /* 0x000fe200078e0a0e */
[----:B------:R-:W-:Y:S01]  /*5ee0*/  ISETP.GE.AND P4, PT, R11, RZ, PT ;  /* 0x000000ff0b00720c */ /* 0x000fe20003f86270 */
[----:B------:R-:W-:Y:S01]  /*5ef0*/  @!P3 IMAD.IADD R8, R8, 0x1, -R25 ;  /* 0x000000010808b824 */ /* 0x000fe200078e0a19 */
[----:B------:R0:W-:Y:S01]  /*5f00*/  STL [R1+0x258], R5 ;  /* 0x0002580501007387 */ /* 0x0001e20000100800 */
[----:B------:R-:W-:Y:S01]  /*5f10*/  IMAD.MOV.U32 R11, RZ, RZ, R15 ;  /* 0x000000ffff0b7224 */ /* 0x000fe200078e000f */
[----:B------:R-:W-:Y:S01]  /*5f20*/  ISETP.GE.AND P0, PT, R13, RZ, PT ;  /* 0x000000ff0d00720c */ /* 0x000fe20003f06270 */
[----:B------:R-:W-:-:S02]  /*5f30*/  IMAD R2, R25, R14, R2 ;  /* 0x0000000e19027224 */ /* 0x000fc400078e0202 */
[----:B0-----:R-:W-:Y:S02]  /*5f40*/  IMAD.MOV.U32 R5, RZ, RZ, R12 ;  /* 0x000000ffff057224 */ /* 0x001fe400078e000c */
[----:B------:R-:W-:-:S04]  /*5f50*/  IMAD.HI.U32 R13, R3, R11, RZ ;  /* 0x0000000b030d7227 */ /* 0x000fc800078e00ff */
[----:B------:R-:W-:Y:S01]  /*5f60*/  @!P1 IMAD.MOV R5, RZ, RZ, -R5 ;  /* 0x000000ffff059224 */ /* 0x000fe200078e0a05 */
[C---:B------:R-:W-:Y:S01]  /*5f70*/  ISETP.GT.U32.AND P1, PT, R25.reuse, R8, PT ;  /* 0x000000081900720c */ /* 0x040fe20003f24070 */
[----:B------:R-:W-:Y:S01]  /*5f80*/  @!P6 IMAD.IADD R0, R0, 0x1, -R25 ;  /* 0x000000010000e824 */ /* 0x000fe200078e0a19 */
[----:B------:R-:W-:Y:S01]  /*5f90*/  ISETP.GT.U32.AND P6, PT, R25, R2, PT ;  /* 0x000000021900720c */ /* 0x000fe20003fc4070 */
[----:B------:R-:W-:Y:S02]  /*5fa0*/  IMAD.MOV R13, RZ, RZ, -R13 ;  /* 0x000000ffff0d7224 */ /* 0x000fe400078e0a0d */
[----:B------:R-:W-:Y:S01]  /*5fb0*/  @!P5 IMAD.IADD R9, R9, 0x1, -R25 ;  /* 0x000000010909d824 */ /* 0x000fe200078e0a19 */
[----:B------:R-:W-:Y:S01]  /*5fc0*/  ISETP.GE.AND P3, PT, R7, RZ, PT ;  /* 0x000000ff0700720c */ /* 0x000fe20003f66270 */
[----:B------:R-:W-:-:S03]  /*5fd0*/  IMAD R7, R25, R13, R11 ;  /* 0x0000000d19077224 */ /* 0x000fc600078e020b */
[----:B------:R-:W-:-:S03]  /*5fe0*/  ISETP.GT.U32.AND P5, PT, R25, R9, PT ;  /* 0x000000091900720c */ /* 0x000fc60003fa4070 */
[--C-:B------:R-:W-:Y:S01]  /*5ff0*/  @!P1 IMAD.IADD R8, R8, 0x1, -R25.reuse ;  /* 0x0000000108089824 */ /* 0x100fe200078e0a19 */
[----:B------:R-:W-:Y:S01]  /*6000*/  ISETP.GT.U32.AND P1, PT, R25, R7, PT ;  /* 0x000000071900720c */ /* 0x000fe20003f24070 */
[----:B------:R-:W-:Y:S01]  /*6010*/  @!P6 IMAD.IADD R2, R2, 0x1, -R25 ;  /* 0x000000010202e824 */ /* 0x000fe200078e0a19 */
[----:B------:R0:W-:Y:S01]  /*6020*/  STL [R1+0x25c], R5 ;  /* 0x00025c0501007387 */ /* 0x0001e20000100800 */
[----:B------:R-:W-:-:S03]  /*6030*/  IADD3 R15, R4, 0x99, RZ ;  /* 0x00000099040f7810 */ /* 0x000fc60007ffe0ff */
[----:B------:R-:W-:Y:S01]  /*6040*/  ISETP.GT.U32.AND P6, PT, R25, R2, PT ;  /* 0x000000021900720c */ /* 0x000fe20003fc4070 */
[----:B0-----:R-:W-:Y:S02]  /*6050*/  IMAD.MOV.U32 R5, RZ, RZ, R0 ;  /* 0x000000ffff057224 */ /* 0x001fe400078e0000 */
[----:B------:R-:W-:Y:S02]  /*6060*/  @!P5 IMAD.IADD R9, R9, 0x1, -R25 ;  /* 0x000000010909d824 */ /* 0x000fe400078e0a19 */
[----:B------:R-:W-:Y:S01]  /*6070*/  @!P2 IMAD.MOV R5, RZ, RZ, -R5 ;  /* 0x000000ffff05a224 */ /* 0x000fe200078e0a05 */
[----:B------:R-:W-:Y:S01]  /*6080*/  ISETP.GE.AND P2, PT, R15, RZ, PT ;  /* 0x000000ff0f00720c */ /* 0x000fe20003f46270 */
[----:B------:R-:W-:Y:S01]  /*6090*/  @!P1 IMAD.IADD R7, R7, 0x1, -R25 ;  /* 0x0000000107079824 */ /* 0x000fe200078e0a19 */
[----:B------:R-:W-:Y:S01]  /*60a0*/  IABS R15, R15 ;  /* 0x0000000f000f7213 */ /* 0x000fe20000000000 */
[----:B------:R-:W-:Y:S01]  /*60b0*/  IMAD.MOV.U32 R6, RZ, RZ, R9 ;  /* 0x000000ffff067224 */ /* 0x000fe200078e0009 */
[----:B------:R0:W-:Y:S01]  /*60c0*/  STL [R1+0x260], R5 ;  /* 0x0002600501007387 */ /* 0x0001e20000100800 */
[----:B------:R-:W-:-:S02]  /*60d0*/  IADD3 R0, R4, 0x97, RZ ;  /* 0x0000009704007810 */ /* 0x000fc40007ffe0ff */
[----:B------:R-:W-:Y:S01]  /*60e0*/  ISETP.GE.AND P5, PT, R10, RZ, PT ;  /* 0x000000ff0a00720c */ /* 0x000fe20003fa6270 */
[----:B------:R-:W-:Y:S01]  /*60f0*/  @!P4 IMAD.MOV R6, RZ, RZ, -R6 ;  /* 0x000000ffff06c224 */ /* 0x000fe200078e0a06 */
[----:B------:R-:W-:Y:S01]  /*6100*/  ISETP.GT.U32.AND P1, PT, R25, R7, PT ;  /* 0x000000071900720c */ /* 0x000fe20003f24070 */
[----:B------:R-:W-:-:S04]  /*6110*/  IMAD.HI.U32 R10, R3, R15, RZ ;  /* 0x0000000f030a7227 */ /* 0x000fc800078e00ff */
[----:B0-----:R-:W-:Y:S01]  /*6120*/  IMAD.MOV.U32 R5, RZ, RZ, R8 ;  /* 0x000000ffff057224 */ /* 0x001fe200078e0008 */
[----:B------:R-:W-:Y:S01]  /*6130*/  IADD3 R12, R4, 0x98, RZ ;  /* 0x00000098040c7810 */ /* 0x000fe20007ffe0ff */
[----:B------:R-:W-:Y:S02]  /*6140*/  @!P6 IMAD.IADD R2, R2, 0x1, -R25 ;  /* 0x000000010202e824 */ /* 0x000fe400078e0a19 */
[----:B------:R-:W-:Y:S01]  /*6150*/  @!P0 IMAD.MOV R5, RZ, RZ, -R5 ;  /* 0x000000ffff058224 */ /* 0x000fe200078e0a05 */
[----:B------:R-:W-:Y:S01]  /*6160*/  ISETP.GE.AND P0, PT, R0, RZ, PT ;  /* 0x000000ff0000720c */ /* 0x000fe20003f06270 */
[----:B------:R-:W-:Y:S01]  /*6170*/  STL [R1+0x268], R6 ;  /* 0x0002680601007387 */ /* 0x000fe20000100800 */
[----:B------:R-:W-:Y:S01]  /*6180*/  IABS R0, R0 ;  /* 0x0000000000007213 */ /* 0x000fe20000000000 */
[----:B------:R-:W-:Y:S02]  /*6190*/  IMAD.MOV R10, RZ, RZ, -R10 ;  /* 0x000000ffff0a7224 */ /* 0x000fe400078e0a0a */
[----:B------:R0:W-:Y:S01]  /*61a0*/  STL [R1+0x26c], R5 ;  /* 0x00026c0501007387 */ /* 0x0001e20000100800 */
[----:B------:R-:W-:Y:S01]  /*61b0*/  ISETP.GE.AND P4, PT, R12, RZ, PT ;  /* 0x000000ff0c00720c */ /* 0x000fe20003f86270 */
[----:B------:R-:W-:Y:S01]  /*61c0*/  IMAD.HI.U32 R8, R3, R0, RZ ;  /* 0x0000000003087227 */ /* 0x000fe200078e00ff */
[----:B------:R-:W-:-:S03]  /*61d0*/  IABS R12, R12 ;  /* 0x0000000c000c7213 */ /* 0x000fc60000000000 */
[C---:B------:R-:W-:Y:S02]  /*61e0*/  IMAD R15, R25.reuse, R10, R15 ;  /* 0x0000000a190f7224 */ /* 0x040fe400078e020f */
[----:B0-----:R-:W-:Y:S02]  /*61f0*/  IMAD.MOV.U32 R5, RZ, RZ, R2 ;  /* 0x000000ffff057224 */ /* 0x001fe400078e0002 */
[----:B------:R-:W-:Y:S02]  /*6200*/  IMAD.MOV R8, RZ, RZ, -R8 ;  /* 0x000000ffff087224 */ /* 0x000fe400078e0a08 */
[----:B------:R-:W-:Y:S01]  /*6210*/  @!P3 IMAD.MOV R5, RZ, RZ, -R5 ;  /* 0x000000ffff05b224 */ /* 0x000fe200078e0a05 */
[----:B------:R-:W-:Y:S01]  /*6220*/  ISETP.GT.U32.AND P3, PT, R25, R15, PT ;  /* 0x0000000f1900720c */ /* 0x000fe20003f64070 */
[----:B------:R-:W-:Y:S02]  /*6230*/  @!P1 IMAD.IADD R7, R7, 0x1, -R25 ;  /* 0x0000000107079824 */ /* 0x000fe400078e0a19 */
[----:B------:R-:W-:Y:S01]  /*6240*/  IMAD.HI.U32 R9, R3, R12, RZ ;  /* 0x0000000c03097227 */ /* 0x000fe200078e00ff */
[----:B------:R0:W-:Y:S03]  /*6250*/  STL [R1+0x264], R5 ;  /* 0x0002640501007387 */ /* 0x0001e60000100800 */
[----:B------:R-:W-:-:S02]  /*6260*/  IMAD R0, R25, R8, R0 ;  /* 0x0000000819007224 */ /* 0x000fc400078e0200 */
[----:B------:R-:W-:Y:S02]  /*6270*/  IMAD.MOV R9, RZ, RZ, -R9 ;  /* 0x000000ffff097224 */ /* 0x000fe400078e0a09 */
[----:B0-----:R-:W-:Y:S01]  /*6280*/  IMAD.MOV.U32 R5, RZ, RZ, R7 ;  /* 0x000000ffff057224 */ /* 0x001fe200078e0007 */
[----:B------:R-:W-:Y:S01]  /*6290*/  IADD3 R11, R4, 0x96, RZ ;  /* 0x00000096040b7810 */ /* 0x000fe20007ffe0ff */
[C---:B------:R-:W-:Y:S02]  /*62a0*/  IMAD R12, R25.reuse, R9, R12 ;  /* 0x00000009190c7224 */ /* 0x040fe400078e020c */
[----:B------:R-:W-:Y:S01]  /*62b0*/  @!P5 IMAD.MOV R5, RZ, RZ, -R5 ;  /* 0x000000ffff05d224 */ /* 0x000fe200078e0a05 */
[----:B------:R-:W-:Y:S01]  /*62c0*/  ISETP.GT.U32.AND P5, PT, R25, R0, PT ;  /* 0x000000001900720c */ /* 0x000fe20003fa4070 */
[----:B------:R-:W-:Y:S01]  /*62d0*/  @!P3 IMAD.IADD R15, R15, 0x1, -R25 ;  /* 0x000000010f0fb824 */ /* 0x000fe200078e0a19 */
[----:B------:R-:W-:Y:S02]  /*62e0*/  ISETP.GE.AND P6, PT, R11, RZ, PT ;  /* 0x000000ff0b00720c */ /* 0x000fe40003fc6270 */
[----:B------:R-:W-:-:S02]  /*62f0*/  ISETP.GT.U32.AND P1, PT, R25, R12, PT ;  /* 0x0000000c1900720c */ /* 0x000fc40003f24070 */
[----:B------:R-:W-:Y:S02]  /*6300*/  IABS R11, R11 ;  /* 0x0000000b000b7213 */ /* 0x000fe40000000000 */
[----:B------:R-:W-:Y:S02]  /*6310*/  IADD3 R14, R4, 0x94, RZ ;  /* 0x00000094040e7810 */ /* 0x000fe40007ffe0ff */
[----:B------:R-:W-:Y:S01]  /*6320*/  ISETP.GT.U32.AND P3, PT, R25, R15, PT ;  /* 0x0000000f1900720c */ /* 0x000fe20003f64070 */
[----:B------:R-:W-:Y:S01]  /*6330*/  IMAD.HI.U32 R2, R3, R11, RZ ;  /* 0x0000000b03027227 */ /* 0x000fe200078e00ff */
[----:B------:R-:W-:-:S03]  /*6340*/  IABS R17, R14 ;  /* 0x0000000e00117213 */ /* 0x000fc60000000000 */
[--C-:B------:R-:W-:Y:S01]  /*6350*/  @!P5 IMAD.IADD R0, R0, 0x1, -R25.reuse ;  /* 0x000000010000d824 */ /* 0x100fe200078e0a19 */
[----:B------:R-:W-:Y:S01]  /*6360*/  IADD3 R20, R4, 0x95, RZ ;  /* 0x0000009504147810 */ /* 0x000fe20007ffe0ff */
[----:B------:R-:W-:Y:S02]  /*6370*/  IMAD.MOV R2, RZ, RZ, -R2 ;  /* 0x000000ffff027224 */ /* 0x000fe400078e0a02 */
[----:B------:R-:W-:Y:S01]  /*6380*/  @!P1 IMAD.IADD R12, R12, 0x1, -R25 ;  /* 0x000000010c0c9824 */ /* 0x000fe200078e0a19 */
[C---:B------:R-:W-:Y:S01]  /*6390*/  ISETP.GT.U32.AND P5, PT, R25.reuse, R0, PT ;  /* 0x000000001900720c */ /* 0x040fe20003fa4070 */
[----:B------:R-:W-:Y:S01]  /*63a0*/  IMAD R11, R25, R2, R11 ;  /* 0x00000002190b7224 */ /* 0x000fe200078e020b */
[----:B------:R-:W-:Y:S01]  /*63b0*/  IABS R7, R20 ;  /* 0x0000001400077213 */ /* 0x000fe20000000000 */
[----:B------:R-:W-:Y:S01]  /*63c0*/  IMAD.HI.U32 R9, R3, R17, RZ ;  /* 0x0000001103097227 */ /* 0x000fe200078e00ff */
[----:B------:R-:W-:-:S03]  /*63d0*/  ISETP.GT.U32.AND P1, PT, R25, R12, PT ;  /* 0x0000000c1900720c */ /* 0x000fc60003f24070 */
[----:B------:R-:W-:Y:S02]  /*63e0*/  IMAD.MOV R9, RZ, RZ, -R9 ;  /* 0x000000ffff097224 */ /* 0x000fe400078e0a09 */
[----:B------:R-:W-:Y:S01]  /*63f0*/  @!P3 IMAD.IADD R15, R15, 0x1, -R25 ;  /* 0x000000010f0fb824 */ /* 0x000fe200078e0a19 */
[----:B------:R-:W-:Y:S01]  /*6400*/  ISETP.GT.U32.AND P3, PT, R25, R11, PT ;  /* 0x0000000b1900720c */ /* 0x000fe20003f64070 */
[----:B------:R-:W-:-:S04]  /*6410*/  IMAD.HI.U32 R13, R3, R7, RZ ;  /* 0x00000007030d7227 */ /* 0x000fc800078e00ff */
[C---:B------:R-:W-:Y:S02]  /*6420*/  IMAD R17, R25.reuse, R9, R17 ;  /* 0x0000000919117224 */ /* 0x040fe400078e0211 */
[----:B------:R-:W-:Y:S02]  /*6430*/  IMAD.MOV R13, RZ, RZ, -R13 ;  /* 0x000000ffff0d7224 */ /* 0x000fe400078e0a0d */
[----:B------:R-:W-:Y:S01]  /*6440*/  @!P5 IMAD.IADD R0, R0, 0x1, -R25 ;  /* 0x000000010000d824 */ /* 0x000fe200078e0a19 */
[C---:B------:R-:W-:Y:S01]  /*6450*/  ISETP.GT.U32.AND P5, PT, R25.reuse, R17, PT ;  /* 0x000000111900720c */ /* 0x040fe20003fa4070 */
[----:B------:R-:W-:Y:S01]  /*6460*/  IMAD R7, R25, R13, R7 ;  /* 0x0000000d19077224 */ /* 0x000fe200078e0207 */
[----:B------:R-:W-:Y:S01]  /*6470*/  IADD3 R10, R4, 0x93, RZ ;  /* 0x00000093040a7810 */ /* 0x000fe20007ffe0ff */
[--C-:B------:R-:W-:Y:S01]  /*6480*/  @!P1 IMAD.IADD R12, R12, 0x1, -R25.reuse ;  /* 0x000000010c0c9824 */ /* 0x100fe200078e0a19 */
[----:B------:R0:W-:Y:S01]  /*6490*/  STL [R1+0x410], R5 ;  /* 0x0004100501007387 */ /* 0x0001e20000100800 */
[----:B------:R-:W-:Y:S01]  /*64a0*/  @!P3 IMAD.IADD R11, R11, 0x1, -R25 ;  /* 0x000000010b0bb824 */ /* 0x000fe200078e0a19 */
[----:B------:R-:W-:-:S02]  /*64b0*/  ISETP.GT.U32.AND P1, PT, R25, R7, PT ;  /* 0x000000071900720c */ /* 0x000fc40003f24070 */
[----:B------:R-:W-:Y:S02]  /*64c0*/  IABS R2, R10 ;  /* 0x0000000a00027213 */ /* 0x000fe40000000000 */
[C---:B------:R-:W-:Y:S01]  /*64d0*/  IADD3 R8, R4.reuse, 0x92, RZ ;  /* 0x0000009204087810 */ /* 0x040fe20007ffe0ff */
[----:B0-----:R-:W-:Y:S01]  /*64e0*/  IMAD.MOV.U32 R5, RZ, RZ, R15 ;  /* 0x000000ffff057224 */ /* 0x001fe200078e000f */
[----:B------:R-:W-:Y:S02]  /*64f0*/  IADD3 R9, R4, 0x91, RZ ;  /* 0x0000009104097810 */ /* 0x000fe40007ffe0ff */
[----:B------:R-:W-:Y:S01]  /*6500*/  ISETP.GT.U32.AND P3, PT, R25, R11, PT ;  /* 0x0000000b1900720c */ /* 0x000fe20003f64070 */
[----:B------:R-:W-:Y:S01]  /*6510*/  @!P2 IMAD.MOV R5, RZ, RZ, -R5 ;  /* 0x000000ffff05a224 */ /* 0x000fe200078e0a05 */
[----:B------:R-:W-:Y:S01]  /*6520*/  IABS R16, R8 ;  /* 0x0000000800107213 */ /* 0x000fe20000000000 */
[----:B------:R-:W-:Y:S01]  /*6530*/  @!P5 IMAD.IADD R17, R17, 0x1, -R25 ;  /* 0x000000011111d824 */ /* 0x000fe200078e0a19 */
[----:B------:R-:W-:Y:S01]  /*6540*/  IABS R15, R9 ;  /* 0x00000009000f7213 */ /* 0x000fe20000000000 */
[----:B------:R-:W-:Y:S01]  /*6550*/  IMAD.HI.U32 R18, R3, R2, RZ ;  /* 0x0000000203127227 */ /* 0x000fe200078e00ff */
[----:B------:R0:W-:Y:S02]  /*6560*/  STL [R1+0x250], R5 ;  /* 0x0002500501007387 */ /* 0x0001e40000100800 */
[----:B------:R-:W-:Y:S01]  /*6570*/  ISETP.GT.U32.AND P5, PT, R25, R17, PT ;  /* 0x000000111900720c */ /* 0x000fe20003fa4070 */
[----:B------:R-:W-:-:S02]  /*6580*/  IMAD.MOV R18, RZ, RZ, -R18 ;  /* 0x000000ffff127224 */ /* 0x000fc400078e0a12 */
[----:B------:R-:W-:Y:S02]  /*6590*/  @!P1 IMAD.IADD R7, R7, 0x1, -R25 ;  /* 0x0000000107079824 */ /* 0x000fe400078e0a19 */
[----:B------:R-:W-:-:S04]  /*65a0*/  IMAD.HI.U32 R13, R3, R16, RZ ;  /* 0x00000010030d7227 */ /* 0x000fc800078e00ff */
[----:B0-----:R-:W-:Y:S02]  /*65b0*/  IMAD.MOV.U32 R5, RZ, RZ, R12 ;  /* 0x000000ffff057224 */ /* 0x001fe400078e000c */
[----:B------:R-:W-:-:S04]  /*65c0*/  IMAD.HI.U32 R12, R3, R15, RZ ;  /* 0x0000000f030c7227 */ /* 0x000fc800078e00ff */
[----:B------:R-:W-:Y:S01]  /*65d0*/  @!P4 IMAD.MOV R5, RZ, RZ, -R5 ;  /* 0x000000ffff05c224 */ /* 0x000fe200078e0a05 */
[C---:B------:R-:W-:Y:S01]  /*65e0*/  ISETP.GT.U32.AND P4, PT, R25.reuse, R7, PT ;  /* 0x000000071900720c */ /* 0x040fe20003f84070 */
[----:B------:R-:W-:Y:S02]  /*65f0*/  IMAD R2, R25, R18, R2 ;  /* 0x0000001219027224 */ /* 0x000fe400078e0202 */
[----:B------:R-:W-:Y:S02]  /*6600*/  IMAD.MOV R13, RZ, RZ, -R13 ;  /* 0x000000ffff0d7224 */ /* 0x000fe400078e0a0d */
[----:B------:R-:W-:Y:S02]  /*6610*/  @!P3 IMAD.IADD R11, R11, 0x1, -R25 ;  /* 0x000000010b0bb824 */ /* 0x000fe400078e0a19 */
[----:B------:R-:W-:Y:S01]  /*6620*/  IMAD.MOV R12, RZ, RZ, -R12 ;  /* 0x000000ffff0c7224 */ /* 0x000fe200078e0a0c */
[----:B------:R0:W-:Y:S01]  /*6630*/  STL [R1+0x248], R5 ;  /* 0x0002480501007387 */ /* 0x0001e20000100800 */
[C---:B------:R-:W-:Y:S01]  /*6640*/  IMAD R16, R25.reuse, R13, R16 ;  /* 0x0000000d19107224 */ /* 0x040fe200078e0210 */
[C---:B------:R-:W-:Y:S01]  /*6650*/  ISETP.GT.U32.AND P3, PT, R25.reuse, R2, PT ;  /* 0x000000021900720c */ /* 0x040fe20003f64070 */
[----:B------:R-:W-:-:S02]  /*6660*/  IMAD R15, R25, R12, R15 ;  /* 0x0000000c190f7224 */ /* 0x000fc400078e020f */
[----:B------:R-:W-:Y:S02]  /*6670*/  @!P5 IMAD.IADD R17, R17, 0x1, -R25 ;  /* 0x000000011111d824 */ /* 0x000fe400078e0a19 */
[----:B0-----:R-:W-:Y:S01]  /*6680*/  IMAD.MOV.U32 R5, RZ, RZ, R11 ;  /* 0x000000ffff057224 */ /* 0x001fe200078e000b */
[C---:B------:R-:W-:Y:S01]  /*6690*/  ISETP.GT.U32.AND P5, PT, R25.reuse, R15, PT ;  /* 0x0000000f1900720c */ /* 0x040fe20003fa4070 */
[----:B------:R-:W-:Y:S02]  /*66a0*/  @!P0 IMAD.MOV R0, RZ, RZ, -R0 ;  /* 0x000000ffff008224 */ /* 0x000fe400078e0a00 */
[----:B------:R-:W-:Y:S01]  /*66b0*/  @!P6 IMAD.MOV R5, RZ, RZ, -R5 ;  /* 0x000000ffff05e224 */ /* 0x000fe200078e0a05 */
[----:B------:R-:W-:Y:S01]  /*66c0*/  ISETP.GT.U32.AND P6, PT, R25, R16, PT ;  /* 0x000000101900720c */ /* 0x000fe20003fc4070 */
[----:B------:R-:W-:Y:S01]  /*66d0*/  @!P4 IMAD.IADD R7, R7, 0x1, -R25 ;  /* 0x000000010707c824 */ /* 0x000fe200078e0a19 */
[----:B------:R-:W-:Y:S01]  /*66e0*/  ISETP.GE.AND P2, PT, R20, RZ, PT ;  /* 0x000000ff1400720c */ /* 0x000fe20003f46270 */
[----:B------:R0:W-:Y:S01]  /*66f0*/  STL [R1+0x244], R0 ;  /* 0x0002440001007387 */ /* 0x0001e20000100800 */
[----:B------:R-:W-:-:S02]  /*6700*/  ISETP.GE.AND P4, PT, R8, RZ, PT ;  /* 0x000000ff0800720c */ /* 0x000fc40003f86270 */
[----:B------:R-:W-:Y:S01]  /*6710*/  IADD3 R8, R4, 0x8f, RZ ;  /* 0x0000008f04087810 */ /* 0x000fe20007ffe0ff */
[--C-:B------:R-:W-:Y:S01]  /*6720*/  @!P3 IMAD.IADD R2, R2, 0x1, -R25.reuse ;  /* 0x000000010202b824 */ /* 0x100fe200078e0a19 */
[----:B------:R-:W-:Y:S02]  /*6730*/  ISETP.GE.AND P3, PT, R9, RZ, PT ;  /* 0x000000ff0900720c */ /* 0x000fe40003f66270 */
[----:B0-----:R-:W-:Y:S02]  /*6740*/  IADD3 R0, R4, 0x90, RZ ;  /* 0x0000009004007810 */ /* 0x001fe40007ffe0ff */
[----:B------:R-:W-:Y:S02]  /*6750*/  IABS R9, R8 ;  /* 0x0000000800097213 */ /* 0x000fe40000000000 */
[----:B------:R-:W-:Y:S01]  /*6760*/  IABS R11, R0 ;  /* 0x00000000000b7213 */ /* 0x000fe20000000000 */
[----:B------:R0:W-:Y:S01]  /*6770*/  STL [R1+0x240], R5 ;  /* 0x0002400501007387 */ /* 0x0001e20000100800 */
[--C-:B------:R-:W-:Y:S01]  /*6780*/  @!P6 IMAD.IADD R16, R16, 0x1, -R25.reuse ;  /* 0x000000011010e824 */ /* 0x100fe200078e0a19 */
[----:B------:R-:W-:Y:S01]  /*6790*/  ISETP.GE.AND P0, PT, R10, RZ, PT ;  /* 0x000000ff0a00720c */ /* 0x000fe20003f06270 */
[----:B------:R-:W-:Y:S01]  /*67a0*/  @!P5 IMAD.IADD R15, R15, 0x1, -R25 ;  /* 0x000000010f0fd824 */ /* 0x000fe200078e0a19 */
[----:B------:R-:W-:Y:S01]  /*67b0*/  ISETP.GT.U32.AND P6, PT, R25, R2, PT ;  /* 0x000000021900720c */ /* 0x000fe20003fc4070 */
[----:B------:R-:W-:-:S04]  /*67c0*/  IMAD.HI.U32 R10, R3, R11, RZ ;  /* 0x0000000b030a7227 */ /* 0x000fc800078e00ff */
[----:B0-----:R-:W-:Y:S02]  /*67d0*/  IMAD.MOV.U32 R5, RZ, RZ, R7 ;  /* 0x000000ffff057224 */ /* 0x001fe400078e0007 */
[----:B------:R-:W-:Y:S02]  /*67e0*/  IMAD.MOV.U32 R7, RZ, RZ, R9 ;  /* 0x000000ffff077224 */ /* 0x000fe400078e0009 */
[----:B------:R-:W-:Y:S01]  /*67f0*/  @!P2 IMAD.MOV R5, RZ, RZ, -R5 ;  /* 0x000000ffff05a224 */ /* 0x000fe200078e0a05 */
[----:B------:R-:W-:Y:S01]  /*6800*/  ISETP.GT.U32.AND P2, PT, R25, R15, PT ;  /* 0x0000000f1900720c */ /* 0x000fe20003f44070 */
[----:B------:R-:W-:Y:S02]  /*6810*/  IMAD.MOV R10, RZ, RZ, -R10 ;  /* 0x000000ffff0a7224 */ /* 0x000fe400078e0a0a */
[----:B------:R-:W-:-:S04]  /*6820*/  IMAD.HI.U32 R9, R3, R7, RZ ;  /* 0x0000000703097227 */ /* 0x000fc800078e00ff */
[C---:B------:R-:W-:Y:S02]  /*6830*/  IMAD R11, R25.reuse, R10, R11 ;  /* 0x0000000a190b7224 */ /* 0x040fe400078e020b */
[----:B------:R-:W-:Y:S02]  /*6840*/  IMAD.MOV R9, RZ, RZ, -R9 ;  /* 0x000000ffff097224 */ /* 0x000fe400078e0a09 */
[----:B------:R-:W-:Y:S01]  /*6850*/  @!P6 IMAD.IADD R2, R2, 0x1, -R25 ;  /* 0x000000010202e824 */ /* 0x000fe200078e0a19 */
[C---:B------:R-:W-:Y:S01]  /*6860*/  ISETP.GT.U32.AND P6, PT, R25.reuse, R11, PT ;  /* 0x0000000b1900720c */ /* 0x040fe20003fc4070 */
[C---:B------:R-:W-:Y:S01]  /*6870*/  IMAD R7, R25.reuse, R9, R7 ;  /* 0x0000000919077224 */ /* 0x040fe200078e0207 */
[----:B------:R-:W-:Y:S01]  /*6880*/  ISETP.GT.U32.AND P5, PT, R25, R16, PT ;  /* 0x000000101900720c */ /* 0x000fe20003fa4070 */
[----:B------:R-:W-:Y:S01]  /*6890*/  @!P2 IMAD.IADD R15, R15, 0x1, -R25 ;  /* 0x000000010f0fa824 */ /* 0x000fe200078e0a19 */
[----:B------:R-:W-:Y:S02]  /*68a0*/  ISETP.GE.AND P1, PT, R14, RZ, PT ;  /* 0x000000ff0e00720c */ /* 0x000fe40003f26270 */
[----:B------:R-:W-:-:S02]  /*68b0*/  IADD3 R13, R4, 0x8e, RZ ;  /* 0x0000008e040d7810 */ /* 0x000fc40007ffe0ff */
[----:B------:R-:W-:Y:S02]  /*68c0*/  ISETP.GT.U32.AND P2, PT, R25, R7, PT ;  /* 0x000000071900720c */ /* 0x000fe40003f44070 */
[----:B------:R-:W-:Y:S02]  /*68d0*/  IADD3 R12, R4, 0x8d, RZ ;  /* 0x0000008d040c7810 */ /* 0x000fe40007ffe0ff */
[----:B------:R-:W-:Y:S01]  /*68e0*/  IABS R14, R13 ;  /* 0x0000000d000e7213 */ /* 0x000fe20000000000 */
[----:B------:R-:W-:Y:S01]  /*68f0*/  @!P6 IMAD.IADD R11, R11, 0x1, -R25 ;  /* 0x000000010b0be824 */ /* 0x000fe200078e0a19 */
[----:B------:R-:W-:Y:S01]  /*6900*/  IABS R20, R12 ;  /* 0x0000000c00147213 */ /* 0x000fe20000000000 */
[----:B------:R-:W-:Y:S02]  /*6910*/  IMAD.MOV.U32 R6, RZ, RZ, R17 ;  /* 0x000000ffff067224 */ /* 0x000fe400078e0011 */
[C---:B------:R-:W-:Y:S01]  /*6920*/  IMAD.HI.U32 R9, R3.reuse, R14, RZ ;  /* 0x0000000e03097227 */ /* 0x040fe200078e00ff */
[----:B------:R0:W-:Y:S03]  /*6930*/  STL [R1+0x20c], R5 ;  /* 0x00020c0501007387 */ /* 0x0001e60000100800 */
[----:B------:R-:W-:Y:S01]  /*6940*/  @!P5 IMAD.IADD R16, R16, 0x1, -R25 ;  /* 0x000000011010d824 */ /* 0x000fe200078e0a19 */
[----:B------:R-:W-:Y:S01]  /*6950*/  ISETP.GE.AND P5, PT, R0, RZ, PT ;  /* 0x000000ff0000720c */ /* 0x000fe20003fa6270 */
[----:B------:R-:W-:Y:S01]  /*6960*/  IMAD.HI.U32 R10, R3, R20, RZ ;  /* 0x00000014030a7227 */ /* 0x000fe200078e00ff */
[----:B------:R-:W-:-:S03]  /*6970*/  IADD3 R0, R4, 0x8c, RZ ;  /* 0x0000008c04007810 */ /* 0x000fc60007ffe0ff */
[----:B------:R-:W-:Y:S02]  /*6980*/  IMAD.MOV R9, RZ, RZ, -R9 ;  /* 0x000000ffff097224 */ /* 0x000fe400078e0a09 */
[----:B------:R-:W-:Y:S02]  /*6990*/  @!P2 IMAD.IADD R7, R7, 0x1, -R25 ;  /* 0x000000010707a824 */ /* 0x000fe400078e0a19 */
[----:B------:R-:W-:Y:S01]  /*69a0*/  @!P1 IMAD.MOV R6, RZ, RZ, -R6 ;  /* 0x000000ffff069224 */ /* 0x000fe200078e0a06 */
[C---:B------:R-:W-:Y:S01]  /*69b0*/  ISETP.GT.U32.AND P1, PT, R25.reuse, R11, PT ;  /* 0x0000000b1900720c */ /* 0x040fe20003f24070 */
[----:B0-----:R-:W-:Y:S01]  /*69c0*/  IMAD.MOV.U32 R5, RZ, RZ, R2 ;  /* 0x000000ffff057224 */ /* 0x001fe200078e0002 */
[----:B------:R-:W-:Y:S01]  /*69d0*/  ISETP.GE.AND P6, PT, R8, RZ, PT ;  /* 0x000000ff0800720c */ /* 0x000fe20003fc6270 */
[----:B------:R-:W-:Y:S01]  /*69e0*/  IMAD.MOV R10, RZ, RZ, -R10 ;  /* 0x000000ffff0a7224 */ /* 0x000fe200078e0a0a */
[----:B------:R-:W-:Y:S01]  /*69f0*/  IADD3 R8, R4, 0x8b, RZ ;  /* 0x0000008b04087810 */ /* 0x000fe20007ffe0ff */
[C---:B------:R-:W-:Y:S01]  /*6a00*/  IMAD R14, R25.reuse, R9, R14 ;  /* 0x00000009190e7224 */ /* 0x040fe200078e020e */
[----:B------:R-:W-:Y:S01]  /*6a10*/  IABS R9, R0 ;  /* 0x0000000000097213 */ /* 0x000fe20000000000 */
[----:B------:R-:W-:Y:S01]  /*6a20*/  @!P0 IMAD.MOV R5, RZ, RZ, -R5 ;  /* 0x000000ffff058224 */ /* 0x000fe200078e0a05 */
[C---:B------:R-:W-:Y:S01]  /*6a30*/  ISETP.GT.U32.AND P2, PT, R25.reuse, R7, PT ;  /* 0x000000071900720c */ /* 0x040fe20003f44070 */
[----:B------:R0:W-:Y:S01]  /*6a40*/  STL [R1+0x210], R6 ;  /* 0x0002100601007387 */ /* 0x0001e20000100800 */
[----:B------:R-:W-:Y:S01]  /*6a50*/  IMAD R20, R25, R10, R20 ;  /* 0x0000000a19147224 */ /* 0x000fe200078e0214 */
[----:B------:R-:W-:Y:S01]  /*6a60*/  IABS R10, R8 ;  /* 0x00000008000a7213 */ /* 0x000fe20000000000 */
[----:B------:R-:W-:Y:S01]  /*6a70*/  IMAD.HI.U32 R2, R3, R9, RZ ;  /* 0x0000000903027227 */ /* 0x000fe200078e00ff */
[----:B------:R1:W-:Y:S03]  /*6a80*/  STL [R1+0x234], R5 ;  /* 0x0002340501007387 */ /* 0x0003e60000100800 */
[----:B0-----:R-:W-:-:S02]  /*6a90*/  IMAD.MOV.U32 R6, RZ, RZ, R16 ;  /* 0x000000ffff067224 */ /* 0x001fc400078e0010 */
[----:B------:R-:W-:Y:S02]  /*6aa0*/  @!P1 IMAD.IADD R11, R11, 0x1, -R25 ;  /* 0x000000010b0b9824 */ /* 0x000fe400078e0a19 */
[----:B-1----:R-:W-:Y:S02]  /*6ab0*/  IMAD.MOV.U32 R5, RZ, RZ, R15 ;  /* 0x000000ffff057224 */ /* 0x002fe400078e000f */
[----:B------:R-:W-:Y:S01]  /*6ac0*/  @!P4 IMAD.MOV R6, RZ, RZ, -R6 ;  /* 0x000000ffff06c224 */ /* 0x000fe200078e0a06 */
[----:B------:R-:W-:Y:S01]  /*6ad0*/  ISETP.GT.U32.AND P4, PT, R25, R20, PT ;  /* 0x000000141900720c */ /* 0x000fe20003f84070 */
[----:B------:R-:W-:-:S04]  /*6ae0*/  IMAD.HI.U32 R15, R3, R10, RZ ;  /* 0x0000000a030f7227 */ /* 0x000fc800078e00ff */
[----:B------:R-:W-:Y:S01]  /*6af0*/  IMAD.MOV R2, RZ, RZ, -R2 ;  /* 0x000000ffff027224 */ /* 0x000fe200078e0a02 */
[----:B------:R0:W-:Y:S01]  /*6b00*/  STL [R1+0x218], R6 ;  /* 0x0002180601007387 */ /* 0x0001e20000100800 */
[----:B------:R-:W-:Y:S02]  /*6b10*/  @!P3 IMAD.MOV R5, RZ, RZ, -R5 ;  /* 0x000000ffff05b224 */ /* 0x000fe400078e0a05 */
[----:B------:R-:W-:Y:S02]  /*6b20*/  IMAD.MOV R15, RZ, RZ, -R15 ;  /* 0x000000ffff0f7224 */ /* 0x000fe400078e0a0f */
[----:B------:R-:W-:Y:S02]  /*6b30*/  @!P2 IMAD.IADD R7, R7, 0x1, -R25 ;  /* 0x000000010707a824 */ /* 0x000fe400078e0a19 */
[C---:B------:R-:W-:Y:S02]  /*6b40*/  IMAD R9, R25.reuse, R2, R9 ;  /* 0x0000000219097224 */ /* 0x040fe400078e0209 */
[----:B0-----:R-:W-:Y:S01]  /*6b50*/  IMAD.MOV.U32 R6, RZ, RZ, R11 ;  /* 0x000000ffff067224 */ /* 0x001fe200078e000b */
[----:B------:R0:W-:Y:S01]  /*6b60*/  STL [R1+0x22c], R5 ;  /* 0x00022c0501007387 */ /* 0x0001e20000100800 */
[----:B------:R-:W-:-:S02]  /*6b70*/  IMAD R10, R25, R15, R10 ;  /* 0x0000000f190a7224 */ /* 0x000fc400078e020a */
[----:B------:R-:W-:Y:S01]  /*6b80*/  @!P5 IMAD.MOV R6, RZ, RZ, -R6 ;  /* 0x000000ffff06d224 */ /* 0x000fe200078e0a06 */
[C---:B------:R-:W-:Y:S01]  /*6b90*/  ISETP.GT.U32.AND P5, PT, R25.reuse, R9, PT ;  /* 0x000000091900720c */ /* 0x040fe20003fa4070 */
[----:B------:R-:W-:Y:S01]  /*6ba0*/  @!P4 IMAD.IADD R20, R20, 0x1, -R25 ;  /* 0x000000011414c824 */ /* 0x000fe200078e0a19 */
[----:B------:R-:W-:Y:S01]  /*6bb0*/  ISETP.GT.U32.AND P0, PT, R25, R14, PT ;  /* 0x0000000e1900720c */ /* 0x000fe20003f04070 */
[----:B0-----:R-:W-:-:S04]  /*6bc0*/  IMAD.MOV.U32 R5, RZ, RZ, R7 ;  /* 0x000000ffff057224 */ /* 0x001fc800078e0007 */
[----:B------:R-:W-:Y:S01]  /*6bd0*/  @!P6 IMAD.MOV R5, RZ, RZ, -R5 ;  /* 0x000000ffff05e224 */ /* 0x000fe200078e0a05 */
[C---:B------:R-:W-:Y:S02]  /*6be0*/  ISETP.GT.U32.AND P6, PT, R25.reuse, R10, PT ;  /* 0x0000000a1900720c */ /* 0x040fe40003fc4070 */
[----:B------:R-:W-:Y:S02]  /*6bf0*/  ISETP.GT.U32.AND P4, PT, R25, R20, PT ;  /* 0x000000141900720c */ /* 0x000fe40003f84070 */
[----:B------:R-:W-:Y:S02]  /*6c00*/  ISETP.GE.AND P2, PT, R0, RZ, PT ;  /* 0x000000ff0000720c */ /* 0x000fe40003f46270 */
[C---:B------:R-:W-:Y:S01]  /*6c10*/  IADD3 R0, R4.reuse, 0x8a, RZ ;  /* 0x0000008a04007810 */ /* 0x040fe20007ffe0ff */
[--C-:B------:R-:W-:Y:S01]  /*6c20*/  @!P5 IMAD.IADD R9, R9, 0x1, -R25.reuse ;  /* 0x000000010909d824 */ /* 0x100fe200078e0a19 */
[----:B------:R-:W-:Y:S01]  /*6c30*/  IADD3 R2, R4, 0x89, RZ ;  /* 0x0000008904027810 */ /* 0x000fe20007ffe0ff */
[----:B------:R-:W-:Y:S01]  /*6c40*/  @!P0 IMAD.IADD R14, R14, 0x1, -R25 ;  /* 0x000000010e0e8824 */ /* 0x000fe200078e0a19 */
[----:B------:R-:W-:-:S02]  /*6c50*/  IABS R11, R0 ;  /* 0x00000000000b7213 */ /* 0x000fc40000000000 */
[----:B------:R-:W-:Y:S01]  /*6c60*/  ISETP.GE.AND P1, PT, R12, RZ, PT ;  /* 0x000000ff0c00720c */ /* 0x000fe20003f26270 */
[--C-:B------:R-:W-:Y:S01]  /*6c70*/  @!P6 IMAD.IADD R10, R10, 0x1, -R25.reuse ;  /* 0x000000010a0ae824 */ /* 0x100fe200078e0a19 */
[----:B------:R-:W-:Y:S01]  /*6c80*/  IABS R7, R2 ;  /* 0x0000000200077213 */ /* 0x000fe20000000000 */
[----:B------:R-:W-:Y:S01]  /*6c90*/  IMAD.HI.U32 R12, R3, R11, RZ ;  /* 0x0000000b030c7227 */ /* 0x000fe200078e00ff */
[C---:B------:R-:W-:Y:S02]  /*6ca0*/  ISETP.GT.U32.AND P5, PT, R25.reuse, R9, PT ;  /* 0x000000091900720c */ /* 0x040fe40003fa4070 */
[----:B------:R-:W-:Y:S01]  /*6cb0*/  ISETP.GT.U32.AND P0, PT, R25, R14, PT ;  /* 0x0000000e1900720c */ /* 0x000fe20003f04070 */
[----:B------:R-:W-:Y:S01]  /*6cc0*/  @!P4 IMAD.IADD R20, R20, 0x1, -R25 ;  /* 0x000000011414c824 */ /* 0x000fe200078e0a19 */
[----:B------:R-:W-:Y:S01]  /*6cd0*/  ISETP.GE.AND P4, PT, R0, RZ, PT ;  /* 0x000000ff0000720c */ /* 0x000fe20003f86270 */
[----:B------:R-:W-:Y:S01]  /*6ce0*/  IMAD.HI.U32 R0, R3, R7, RZ ;  /* 0x0000000703007227 */ /* 0x000fe200078e00ff */
[----:B------:R-:W-:-:S03]  /*6cf0*/  ISETP.GT.U32.AND P6, PT, R25, R10, PT ;  /* 0x0000000a1900720c */ /* 0x000fc60003fc4070 */
[----:B------:R-:W-:Y:S01]  /*6d00*/  IMAD.MOV R12, RZ, RZ, -R12 ;  /* 0x000000ffff0c7224 */ /* 0x000fe200078e0a0c */
[----:B------:R-:W-:Y:S01]  /*6d10*/  ISETP.GE.AND P3, PT, R13, RZ, PT ;  /* 0x000000ff0d00720c */ /* 0x000fe20003f66270 */
[----:B------:R-:W-:Y:S02]  /*6d20*/  IMAD.MOV R0, RZ, RZ, -R0 ;  /* 0x000000ffff007224 */ /* 0x000fe400078e0a00 */
[C---:B------:R-:W-:Y:S02]  /*6d30*/  IMAD R11, R25.reuse, R12, R11 ;  /* 0x0000000c190b7224 */ /* 0x040fe400078e020b */
[----:B------:R-:W-:Y:S02]  /*6d40*/  IMAD R7, R25, R0, R7 ;  /* 0x0000000019077224 */ /* 0x000fe400078e0207 */
[--C-:B------:R-:W-:Y:S01]  /*6d50*/  @!P5 IMAD.IADD R9, R9, 0x1, -R25.reuse ;  /* 0x000000010909d824 */ /* 0x100fe200078e0a19 */
[----:B------:R-:W-:Y:S01]  /*6d60*/  ISETP.GT.U32.AND P5, PT, R25, R11, PT ;  /* 0x0000000b1900720c */ /* 0x000fe20003fa4070 */
[--C-:B------:R-:W-:Y:S01]  /*6d70*/  @!P0 IMAD.IADD R14, R14, 0x1, -R25.reuse ;  /* 0x000000010e0e8824 */ /* 0x100fe200078e0a19 */
[----:B------:R-:W-:Y:S01]  /*6d80*/  STL [R1+0x21c], R6 ;  /* 0x00021c0601007387 */ /* 0x000fe20000100800 */
[----:B------:R-:W-:Y:S01]  /*6d90*/  @!P6 IMAD.IADD R10, R10, 0x1, -R25 ;  /* 0x000000010a0ae824 */ /* 0x000fe200078e0a19 */
[----:B------:R-:W-:-:S02]  /*6da0*/  IADD3 R13, R4, 0x88, RZ ;  /* 0x00000088040d7810 */ /* 0x000fc40007ffe0ff */
[----:B------:R0:W-:Y:S01]  /*6db0*/  STL [R1+0x224], R5 ;  /* 0x0002240501007387 */ /* 0x0001e20000100800 */
[----:B------:R-:W-:Y:S02]  /*6dc0*/  ISETP.GT.U32.AND P6, PT, R25, R7, PT ;  /* 0x000000071900720c */ /* 0x000fe40003fc4070 */
[----:B------:R-:W-:Y:S02]  /*6dd0*/  ISETP.GE.AND P0, PT, R8, RZ, PT ;  /* 0x000000ff0800720c */ /* 0x000fe40003f06270 */
[----:B------:R-:W-:Y:S01]  /*6de0*/  IABS R8, R13 ;  /* 0x0000000d00087213 */ /* 0x000fe20000000000 */
[----:B0-----:R-:W-:Y:S01]  /*6df0*/  IMAD.MOV.U32 R5, RZ, RZ, R14 ;  /* 0x000000ffff057224 */ /* 0x001fe200078e000e */
[----:B------:R-:W-:-:S03]  /*6e00*/  IADD3 R12, R4, 0x87, RZ ;  /* 0x00000087040c7810 */ /* 0x000fc60007ffe0ff */
[----:B------:R-:W-:Y:S01]  /*6e10*/  @!P3 IMAD.MOV R5, RZ, RZ, -R5 ;  /* 0x000000ffff05b224 */ /* 0x000fe200078e0a05 */
[----:B------:R-:W-:Y:S01]  /*6e20*/  ISETP.GE.AND P3, PT, R2, RZ, PT ;  /* 0x000000ff0200720c */ /* 0x000fe20003f66270 */
[----:B------:R-:W-:Y:S01]  /*6e30*/  IMAD.HI.U32 R2, R3, R8, RZ ;  /* 0x0000000803027227 */ /* 0x000fe200078e00ff */
[----:B------:R-:W-:Y:S02]  /*6e40*/  IABS R17, R12 ;  /* 0x0000000c00117213 */ /* 0x000fe40000000000 */
[----:B------:R0:W-:Y:S01]  /*6e50*/  STL [R1+0x220], R5 ;  /* 0x0002200501007387 */ /* 0x0001e20000100800 */
[--C-:B------:R-:W-:Y:S01]  /*6e60*/  @!P5 IMAD.IADD R11, R11, 0x1, -R25.reuse ;  /* 0x000000010b0bd824 */ /* 0x100fe200078e0a19 */
[C---:B------:R-:W-:Y:S01]  /*6e70*/  IADD3 R14, R4.reuse, 0x86, RZ ;  /* 0x00000086040e7810 */ /* 0x040fe20007ffe0ff */
[----:B------:R-:W-:Y:S02]  /*6e80*/  IMAD.MOV R2, RZ, RZ, -R2 ;  /* 0x000000ffff027224 */ /* 0x000fe400078e0a02 */
[----:B------:R-:W-:Y:S01]  /*6e90*/  @!P6 IMAD.IADD R7, R7, 0x1, -R25 ;  /* 0x000000010707e824 */ /* 0x000fe200078e0a19 */
[----:B------:R-:W-:Y:S01]  /*6ea0*/  ISETP.GT.U32.AND P6, PT, R25, R11, PT ;  /* 0x0000000b1900720c */ /* 0x000fe20003fc4070 */
[----:B0-----:R-:W-:Y:S01]  /*6eb0*/  IMAD.MOV.U32 R5, RZ, RZ, R20 ;  /* 0x000000ffff057224 */ /* 0x001fe200078e0014 */
[----:B------:R-:W-:Y:S01]  /*6ec0*/  IADD3 R0, R4, 0x85, RZ ;  /* 0x0000008504007810 */ /* 0x000fe20007ffe0ff */
[----:B------:R-:W-:Y:S01]  /*6ed0*/  IMAD.HI.U32 R21, R3, R17, RZ ;  /* 0x0000001103157227 */ /* 0x000fe200078e00ff */
[----:B------:R-:W-:-:S03]  /*6ee0*/  IABS R16, R14 ;  /* 0x0000000e00107213 */ /* 0x000fc60000000000 */
[----:B------:R-:W-:Y:S02]  /*6ef0*/  @!P1 IMAD.MOV R5, RZ, RZ, -R5 ;  /* 0x000000ffff059224 */ /* 0x000fe400078e0a05 */
[----:B------:R-:W-:Y:S01]  /*6f00*/  IMAD R8, R25, R2, R8 ;  /* 0x0000000219087224 */ /* 0x000fe200078e0208 */
[----:B------:R-:W-:Y:S01]  /*6f10*/  IABS R15, R0 ;  /* 0x00000000000f7213 */ /* 0x000fe20000000000 */
[----:B------:R-:W-:Y:S01]  /*6f20*/  IMAD.MOV R21, RZ, RZ, -R21 ;  /* 0x000000ffff157224 */ /* 0x000fe200078e0a15 */
[----:B------:R0:W-:Y:S01]  /*6f30*/  STL [R1+0x214], R5 ;  /* 0x0002140501007387 */ /* 0x0001e20000100800 */
[----:B------:R-:W-:Y:S01]  /*6f40*/  ISETP.GE.AND P1, PT, R13, RZ, PT ;  /* 0x000000ff0d00720c */ /* 0x000fe20003f26270 */
[----:B------:R-:W-:Y:S01]  /*6f50*/  IMAD.HI.U32 R18, R3, R16, RZ ;  /* 0x0000001003127227 */ /* 0x000fe200078e00ff */
[C---:B------:R-:W-:Y:S02]  /*6f60*/  ISETP.GT.U32.AND P5, PT, R25.reuse, R8, PT ;  /* 0x000000081900720c */ /* 0x040fe40003fa4070 */
[----:B------:R-:W-:Y:S01]  /*6f70*/  IADD3 R2, R4, 0x84, RZ ;  /* 0x0000008404027810 */ /* 0x000fe20007ffe0ff */
[----:B------:R-:W-:-:S02]  /*6f80*/  IMAD R13, R25, R21, R17 ;  /* 0x00000015190d7224 */ /* 0x000fc400078e0211 */
[----:B0-----:R-:W-:Y:S02]  /*6f90*/  IMAD.MOV.U32 R5, RZ, RZ, R9 ;  /* 0x000000ffff057224 */ /* 0x001fe400078e0009 */
[----:B------:R-:W-:Y:S02]  /*6fa0*/  IMAD.MOV.U32 R20, RZ, RZ, R15 ;  /* 0x000000ffff147224 */ /* 0x000fe400078e000f */
[----:B------:R-:W-:Y:S01]  /*6fb0*/  @!P2 IMAD.MOV R5, RZ, RZ, -R5 ;  /* 0x000000ffff05a224 */ /* 0x000fe200078e0a05 */
[----:B------:R-:W-:Y:S01]  /*6fc0*/  IABS R17, R2 ;  /* 0x0000000200117213 */ /* 0x000fe20000000000 */
[----:B------:R-:W-:Y:S02]  /*6fd0*/  IMAD.MOV R18, RZ, RZ, -R18 ;  /* 0x000000ffff127224 */ /* 0x000fe400078e0a12 */
[----:B------:R-:W-:Y:S01]  /*6fe0*/  @!P6 IMAD.IADD R11, R11, 0x1, -R25 ;  /* 0x000000010b0be824 */ /* 0x000fe200078e0a19 */
[----:B------:R-:W-:Y:S01]  /*6ff0*/  ISETP.GT.U32.AND P6, PT, R25, R13, PT ;  /* 0x0000000d1900720c */ /* 0x000fe20003fc4070 */
[----:B------:R-:W-:Y:S01]  /*7000*/  IMAD.HI.U32 R9, R3, R20, RZ ;  /* 0x0000001403097227 */ /* 0x000fe200078e00ff */
[----:B------:R0:W-:Y:S01]  /*7010*/  STL [R1+0x208], R5 ;  /* 0x0002080501007387 */ /* 0x0001e20000100800 */
[----:B------:R-:W-:-:S02]  /*7020*/  ISETP.GT.U32.AND P2, PT, R25, R7, PT ;  /* 0x000000071900720c */ /* 0x000fc40003f44070 */
[----:B------:R-:W-:Y:S02]  /*7030*/  IMAD R15, R25, R18, R16 ;  /* 0x00000012190f7224 */ /* 0x000fe400078e0210 */
[----:B------:R-:W-:Y:S02]  /*7040*/  IMAD.MOV.U32 R6, RZ, RZ, R10 ;  /* 0x000000ffff067224 */ /* 0x000fe400078e000a */
[----:B------:R-:W-:-:S04]  /*7050*/  IMAD.HI.U32 R10, R3, R17, RZ ;  /* 0x00000011030a7227 */ /* 0x000fc800078e00ff */
[----:B0-----:R-:W-:Y:S02]  /*7060*/  IMAD.MOV.U32 R5, RZ, RZ, R11 ;  /* 0x000000ffff057224 */ /* 0x001fe400078e000b */
[----:B------:R-:W-:Y:S02]  /*7070*/  IMAD.MOV R9, RZ, RZ, -R9 ;  /* 0x000000ffff097224 */ /* 0x000fe400078e0a09 */
[----:B------:R-:W-:Y:S02]  /*7080*/  @!P5 IMAD.IADD R8, R8, 0x1, -R25 ;  /* 0x000000010808d824 */ /* 0x000fe400078e0a19 */
[----:B------:R-:W-:Y:S01]  /*7090*/  @!P4 IMAD.MOV R5, RZ, RZ, -R5 ;  /* 0x000000ffff05c224 */ /* 0x000fe200078e0a05 */
[C---:B------:R-:W-:Y:S01]  /*70a0*/  ISETP.GT.U32.AND P4, PT, R25.reuse, R15, PT ;  /* 0x0000000f1900720c */ /* 0x040fe20003f84070 */
[----:B------:R-:W-:Y:S02]  /*70b0*/  IMAD.MOV R11, RZ, RZ, -R10 ;  /* 0x000000ffff0b7224 */ /* 0x000fe400078e0a0a */
[C---:B------:R-:W-:Y:S01]  /*70c0*/  IMAD R10, R25.reuse, R9, R20 ;  /* 0x00000009190a7224 */ /* 0x040fe200078e0214 */
[----:B------:R-:W-:Y:S01]  /*70d0*/  ISETP.GT.U32.AND P5, PT, R25, R8, PT ;  /* 0x000000081900720c */ /* 0x000fe20003fa4070 */
[----:B------:R-:W-:-:S02]  /*70e0*/  @!P6 IMAD.IADD R13, R13, 0x1, -R25 ;  /* 0x000000010d0de824 */ /* 0x000fc400078e0a19 */
[----:B------:R-:W-:Y:S01]  /*70f0*/  @!P0 IMAD.MOV R6, RZ, RZ, -R6 ;  /* 0x000000ffff068224 */ /* 0x000fe200078e0a06 */
[----:B------:R-:W-:Y:S01]  /*7100*/  ISETP.GT.U32.AND P6, PT, R25, R10, PT ;  /* 0x0000000a1900720c */ /* 0x000fe20003fc4070 */
[----:B------:R-:W-:-:S03]  /*7110*/  @!P2 IMAD.IADD R7, R7, 0x1, -R25 ;  /* 0x000000010707a824 */ /* 0x000fc600078e0a19 */
[----:B------:R-:W-:Y:S01]  /*7120*/  STL [R1+0x204], R6 ;  /* 0x0002040601007387 */ /* 0x000fe20000100800 */
[----:B------:R-:W-:-:S03]  /*7130*/  @!P4 IMAD.IADD R15, R15, 0x1, -R25 ;  /* 0x000000010f0fc824 */ /* 0x000fc600078e0a19 */
[----:B------:R0:W-:Y:S01]  /*7140*/  STL [R1+0x200], R5 ;  /* 0x0002000501007387 */ /* 0x0001e20000100800 */
[----:B------:R-:W-:Y:S01]  /*7150*/  ISETP.GE.AND P0, PT, R12, RZ, PT ;  /* 0x000000ff0c00720c */ /* 0x000fe20003f06270 */
[----:B------:R-:W-:Y:S01]  /*7160*/  @!P5 IMAD.IADD R8, R8, 0x1, -R25 ;  /* 0x000000010808d824 */ /* 0x000fe200078e0a19 */
[----:B------:R-:W-:Y:S02]  /*7170*/  IADD3 R12, R4, 0x83, RZ ;  /* 0x00000083040c7810 */ /* 0x000fe40007ffe0ff */
[----:B------:R-:W-:Y:S01]  /*7180*/  ISETP.GE.AND P5, PT, R0, RZ, PT ;  /* 0x000000ff0000720c */ /* 0x000fe20003fa6270 */
[----:B0-----:R-:W-:Y:S01]  /*7190*/  IMAD.MOV.U32 R5, RZ, RZ, R7 ;  /* 0x000000ffff057224 */ /* 0x001fe200078e0007 */
[C---:B------:R-:W-:Y:S01]  /*71a0*/  ISETP.GT.U32.AND P4, PT, R25.reuse, R13, PT ;  /* 0x0000000d1900720c */ /* 0x040fe20003f84070 */
[C---:B------:R-:W-:Y:S02]  /*71b0*/  IMAD R0, R25.reuse, R11, R17 ;  /* 0x0000000b19007224 */ /* 0x040fe400078e0211 */
[----:B------:R-:W-:Y:S01]  /*71c0*/  @!P3 IMAD.MOV R5, RZ, RZ, -R5 ;  /* 0x000000ffff05b224 */ /* 0x000fe200078e0a05 */
[----:B------:R-:W-:Y:S01]  /*71d0*/  ISETP.GT.U32.AND P3, PT, R25, R15, PT ;  /* 0x0000000f1900720c */ /* 0x000fe20003f64070 */
[----:B------:R-:W-:Y:S01]  /*71e0*/  @!P6 IMAD.IADD R10, R10, 0x1, -R25 ;  /* 0x000000010a0ae824 */ /* 0x000fe200078e0a19 */
[----:B------:R-:W-:-:S04]  /*71f0*/  IABS R17, R12 ;  /* 0x0000000c00117213 */ /* 0x000fc80000000000 */
[----:B------:R-:W-:Y:S01]  /*7200*/  ISETP.GT.U32.AND P6, PT, R25, R10, PT ;  /* 0x0000000a1900720c */ /* 0x000fe20003fc4070 */
[----:B------:R-:W-:Y:S01]  /*7210*/  IMAD.HI.U32 R20, R3, R17, RZ ;  /* 0x0000001103147227 */ /* 0x000fe200078e00ff */
[----:B------:R-:W-:-:S03]  /*7220*/  ISETP.GE.AND P2, PT, R14, RZ, PT ;  /* 0x000000ff0e00720c */ /* 0x000fc60003f46270 */
[----:B------:R-:W-:Y:S01]  /*7230*/  IMAD.MOV R20, RZ, RZ, -R20 ;  /* 0x000000ffff147224 */ /* 0x000fe200078e0a14 */
[----:B------:R-:W-:Y:S01]  /*7240*/  IADD3 R14, R4, 0x82, RZ ;  /* 0x00000082040e7810 */ /* 0x000fe20007ffe0ff */
[--C-:B------:R-:W-:Y:S01]  /*7250*/  @!P3 IMAD.IADD R15, R15, 0x1, -R25.reuse ;  /* 0x000000010f0fb824 */ /* 0x100fe200078e0a19 */
[----:B------:R-:W-:Y:S01]  /*7260*/  ISETP.GE.AND P3, PT, R2, RZ, PT ;  /* 0x000000ff0200720c */ /* 0x000fe20003f66270 */
[----:B------:R-:W-:Y:S01]  /*7270*/  @!P4 IMAD.IADD R13, R13, 0x1, -R25 ;  /* 0x000000010d0dc824 */ /* 0x000fe200078e0a19 */
[C---:B------:R-:W-:Y:S01]  /*7280*/  ISETP.GT.U32.AND P4, PT, R25.reuse, R0, PT ;  /* 0x000000001900720c */ /* 0x040fe20003f84070 */
[----:B------:R-:W-:Y:S01]  /*7290*/  IMAD R2, R25, R20, R17 ;  /* 0x0000001419027224 */ /* 0x000fe200078e0211 */
[----:B------:R-:W-:Y:S01]  /*72a0*/  IADD3 R7, R4, 0x81, RZ ;  /* 0x0000008104077810 */ /* 0x000fe20007ffe0ff */
[----:B------:R-:W-:Y:S01]  /*72b0*/  @!P6 IMAD.IADD R10, R10, 0x1, -R25 ;  /* 0x000000010a0ae824 */ /* 0x000fe200078e0a19 */
[----:B------:R-:W-:Y:S02]  /*72c0*/  IADD3 R9, R4, 0x80, RZ ;  /* 0x0000008004097810 */ /* 0x000fe40007ffe0ff */
[----:B------:R-:W-:-:S02]  /*72d0*/  IABS R18, R14 ;  /* 0x0000000e00127213 */ /* 0x000fc40000000000 */
[----:B------:R-:W-:Y:S02]  /*72e0*/  ISETP.GT.U32.AND P6, PT, R25, R2, PT ;  /* 0x000000021900720c */ /* 0x000fe40003fc4070 */
[----:B------:R-:W-:Y:S01]  /*72f0*/  IABS R16, R7 ;  /* 0x0000000700107213 */ /* 0x000fe20000000000 */
[----:B------:R-:W-:Y:S01]  /*7300*/  IMAD.HI.U32 R17, R3, R18, RZ ;  /* 0x0000001203117227 */ /* 0x000fe200078e00ff */
[----:B------:R-:W-:-:S03]  /*7310*/  IABS R11, R9 ;  /* 0x00000009000b7213 */ /* 0x000fc60000000000 */
[----:B------:R-:W-:Y:S02]  /*7320*/  IMAD.MOV.U32 R6, RZ, RZ, R8 ;  /* 0x000000ffff067224 */ /* 0x000fe400078e0008 */
[----:B------:R-:W-:-:S04]  /*7330*/  IMAD.HI.U32 R21, R3, R16, RZ ;  /* 0x0000001003157227 */ /* 0x000fc800078e00ff */
[----:B------:R-:W-:-:S04]  /*7340*/  IMAD.HI.U32 R20, R3, R11, RZ ;  /* 0x0000000b03147227 */ /* 0x000fc800078e00ff */
[----:B------:R-:W-:Y:S02]  /*7350*/  IMAD.MOV R17, RZ, RZ, -R17 ;  /* 0x000000ffff117224 */ /* 0x000fe400078e0a11 */
[----:B------:R-:W-:Y:S02]  /*7360*/  @!P4 IMAD.IADD R0, R0, 0x1, -R25 ;  /* 0x000000010000c824 */ /* 0x000fe400078e0a19 */
[----:B------:R-:W-:Y:S01]  /*7370*/  @!P1 IMAD.MOV R6, RZ, RZ, -R6 ;  /* 0x000000ffff069224 */ /* 0x000fe200078e0a06 */
[----:B------:R-:W-:Y:S01]  /*7380*/  ISETP.GE.AND P4, PT, R12, RZ, PT ;  /* 0x000000ff0c00720c */ /* 0x000fe20003f86270 */
[----:B------:R-:W-:Y:S01]  /*7390*/  IMAD.MOV R21, RZ, RZ, -R21 ;  /* 0x000000ffff157224 */ /* 0x000fe200078e0a15 */
[----:B------:R-:W-:Y:S01]  /*73a0*/  IADD3 R12, R4, 0x7f, RZ ;  /* 0x0000007f040c7810 */ /* 0x000fe20007ffe0ff */
[----:B------:R-:W-:Y:S02]  /*73b0*/  IMAD.MOV R20, RZ, RZ, -R20 ;  /* 0x000000ffff147224 */ /* 0x000fe400078e0a14 */
[C---:B------:R-:W-:Y:S01]  /*73c0*/  IMAD R17, R25.reuse, R17, R18 ;  /* 0x0000001119117224 */ /* 0x040fe200078e0212 */
[----:B------:R0:W-:Y:S01]  /*73d0*/  STL [R1+0x1fc], R5 ;  /* 0x0001fc0501007387 */ /* 0x0001e20000100800 */
[----:B------:R-:W-:Y:S01]  /*73e0*/  @!P6 IMAD.IADD R2, R2, 0x1, -R25 ;  /* 0x000000010202e824 */ /* 0x000fe200078e0a19 */
[C---:B------:R-:W-:Y:S01]  /*73f0*/  ISETP.GT.U32.AND P6, PT, R25.reuse, R0, PT ;  /* 0x000000001900720c */ /* 0x040fe20003fc4070 */
[C---:B------:R-:W-:Y:S01]  /*7400*/  IMAD R16, R25.reuse, R21, R16 ;  /* 0x0000001519107224 */ /* 0x040fe200078e0210 */
[----:B------:R1:W-:Y:S01]  /*7410*/  STL [R1+0x1f8], R6 ;  /* 0x0001f80601007387 */ /* 0x0003e20000100800 */
[----:B------:R-:W-:Y:S01]  /*7420*/  IMAD R11, R25, R20, R11 ;  /* 0x00000014190b7224 */ /* 0x000fe200078e020b */
[----:B------:R-:W-:-:S02]  /*7430*/  IABS R20, R12 ;  /* 0x0000000c00147213 */ /* 0x000fc40000000000 */
[C---:B------:R-:W-:Y:S01]  /*7440*/  ISETP.GT.U32.AND P1, PT, R25.reuse, R17, PT ;  /* 0x000000111900720c */ /* 0x040fe20003f24070 */
[----:B0-----:R-:W-:Y:S02]  /*7450*/  IMAD.MOV.U32 R5, RZ, RZ, R13 ;  /* 0x000000ffff057224 */ /* 0x001fe400078e000d */
[----:B-1----:R-:W-:Y:S02]  /*7460*/  IMAD.MOV.U32 R6, RZ, RZ, R15 ;  /* 0x000000ffff067224 */ /* 0x002fe400078e000f */
[----:B------:R-:W-:Y:S01]  /*7470*/  @!P0 IMAD.MOV R5, RZ, RZ, -R5 ;  /* 0x000000ffff058224 */ /* 0x000fe200078e0a05 */
[C---:B------:R-:W-:Y:S01]  /*7480*/  ISETP.GT.U32.AND P0, PT, R25.reuse, R2, PT ;  /* 0x000000021900720c */ /* 0x040fe20003f04070 */
[----:B------:R-:W-:Y:S01]  /*7490*/  @!P2 IMAD.MOV R6, RZ, RZ, -R6 ;  /* 0x000000ffff06a224 */ /* 0x000fe200078e0a06 */
[C---:B------:R-:W-:Y:S01]  /*74a0*/  ISETP.GT.U32.AND P2, PT, R25.reuse, R16, PT ;  /* 0x000000101900720c */ /* 0x040fe20003f44070 */
[----:B------:R-:W-:Y:S01]  /*74b0*/  IMAD.MOV.U32 R13, RZ, RZ, R20 ;  /* 0x000000ffff0d7224 */ /* 0x000fe200078e0014 */
[----:B------:R0:W-:Y:S01]  /*74c0*/  STL [R1+0x1f4], R5 ;  /* 0x0001f40501007387 */ /* 0x0001e20000100800 */
[--C-:B------:R-:W-:Y:S01]  /*74d0*/  @!P6 IMAD.IADD R0, R0, 0x1, -R25.reuse ;  /* 0x000000010000e824 */ /* 0x100fe200078e0a19 */
[----:B------:R-:W-:Y:S01]  /*74e0*/  ISETP.GT.U32.AND P6, PT, R25, R11, PT ;  /* 0x0000000b1900720c */ /* 0x000fe20003fc4070 */
[----:B------:R-:W-:-:S02]  /*74f0*/  @!P1 IMAD.IADD R17, R17, 0x1, -R25 ;  /* 0x0000000111119824 */ /* 0x000fc400078e0a19 */
[----:B0-----:R-:W-:Y:S02]  /*7500*/  IMAD.MOV.U32 R5, RZ, RZ, R10 ;  /* 0x000000ffff057224 */ /* 0x001fe400078e000a */
[----:B------:R-:W-:Y:S01]  /*7510*/  IMAD.HI.U32 R10, R3, R13, RZ ;  /* 0x0000000d030a7227 */ /* 0x000fe200078e00ff */
[----:B------:R-:W-:-:S03]  /*7520*/  IADD3 R18, R4, 0x7e, RZ ;  /* 0x0000007e04127810 */ /* 0x000fc60007ffe0ff */
[----:B------:R-:W-:Y:S01]  /*7530*/  IMAD.MOV R10, RZ, RZ, -R10 ;  /* 0x000000ffff0a7224 */ /* 0x000fe200078e0a0a */
[----:B------:R-:W-:Y:S01]  /*7540*/  ISETP.GE.AND P1, PT, R9, RZ, PT ;  /* 0x000000ff0900720c */ /* 0x000fe20003f26270 */
[----:B------:R-:W-:Y:S02]  /*7550*/  @!P0 IMAD.IADD R2, R2, 0x1, -R25 ;  /* 0x0000000102028824 */ /* 0x000fe400078e0a19 */
[C---:B------:R-:W-:Y:S02]  /*7560*/  IMAD R9, R25.reuse, R10, R13 ;  /* 0x0000000a19097224 */ /* 0x040fe400078e020d */
[----:B------:R-:W-:Y:S01]  /*7570*/  @!P2 IMAD.IADD R16, R16, 0x1, -R25 ;  /* 0x000000011010a824 */ /* 0x000fe200078e0a19 */
[C---:B------:R-:W-:Y:S01]  /*7580*/  ISETP.GT.U32.AND P2, PT, R25.reuse, R17, PT ;  /* 0x000000111900720c */ /* 0x040fe20003f44070 */
[----:B------:R-:W-:Y:S01]  /*7590*/  @!P5 IMAD.MOV R5, RZ, RZ, -R5 ;  /* 0x000000ffff05d224 */ /* 0x000fe200078e0a05 */
[----:B------:R-:W-:Y:S01]  /*75a0*/  IABS R8, R18 ;  /* 0x0000001200087213 */ /* 0x000fe20000000000 */
[----:B------:R-:W-:Y:S01]  /*75b0*/  @!P4 IMAD.MOV R2, RZ, RZ, -R2 ;  /* 0x000000ffff02c224 */ /* 0x000fe200078e0a02 */
[----:B------:R-:W-:Y:S01]  /*75c0*/  ISETP.GT.U32.AND P4, PT, R25, R9, PT ;  /* 0x000000091900720c */ /* 0x000fe20003f84070 */
[----:B------:R-:W-:Y:S01]  /*75d0*/  STL [R1+0x1f0], R6 ;  /* 0x0001f00601007387 */ /* 0x000fe20000100800 */
[----:B------:R-:W-:Y:S01]  /*75e0*/  ISETP.GE.AND P0, PT, R7, RZ, PT ;  /* 0x000000ff0700720c */ /* 0x000fe20003f06270 */
[----:B------:R-:W-:-:S02]  /*75f0*/  IMAD.HI.U32 R7, R3, R8, RZ ;  /* 0x0000000803077227 */ /* 0x000fc400078e00ff */
[----:B------:R0:W-:Y:S01]  /*7600*/  STL [R1+0x1ec], R5 ;  /* 0x0001ec0501007387 */ /* 0x0001e20000100800 */
[----:B------:R-:W-:Y:S01]  /*7610*/  ISETP.GE.AND P5, PT, R14, RZ, PT ;  /* 0x000000ff0e00720c */ /* 0x000fe20003fa6270 */
[----:B------:R-:W-:Y:S01]  /*7620*/  @!P6 IMAD.IADD R11, R11, 0x1, -R25 ;  /* 0x000000010b0be824 */ /* 0x000fe200078e0a19 */
[----:B------:R-:W-:Y:S01]  /*7630*/  ISETP.GT.U32.AND P6, PT, R25, R16, PT ;  /* 0x000000101900720c */ /* 0x000fe20003fc4070 */
[----:B------:R-:W-:Y:S01]  /*7640*/  IMAD.MOV R7, RZ, RZ, -R7 ;  /* 0x000000ffff077224 */ /* 0x000fe200078e0a07 */
[----:B------:R-:W-:Y:S01]  /*7650*/  IADD3 R10, R4, 0x7d, RZ ;  /* 0x0000007d040a7810 */ /* 0x000fe20007ffe0ff */
[----:B0-----:R-:W-:Y:S02]  /*7660*/  IMAD.MOV.U32 R5, RZ, RZ, R0 ;  /* 0x000000ffff057224 */ /* 0x001fe400078e0000 */
[----:B------:R-:W-:Y:S02]  /*7670*/  @!P2 IMAD.IADD R17, R17, 0x1, -R25 ;  /* 0x000000011111a824 */ /* 0x000fe400078e0a19 */
[----:B------:R-:W-:Y:S01]  /*7680*/  @!P3 IMAD.MOV R5, RZ, RZ, -R5 ;  /* 0x000000ffff05b224 */ /* 0x000fe200078e0a05 */
[C---:B------:R-:W-:Y:S01]  /*7690*/  ISETP.GT.U32.AND P3, PT, R25.reuse, R11, PT ;  /* 0x0000000b1900720c */ /* 0x040fe20003f64070 */
[----:B------:R-:W-:Y:S01]  /*76a0*/  IMAD R0, R25, R7, R8 ;  /* 0x0000000719007224 */ /* 0x000fe200078e0208 */
[----:B------:R-:W-:Y:S01]  /*76b0*/  IABS R7, R10 ;  /* 0x0000000a00077213 */ /* 0x000fe20000000000 */
[----:B------:R-:W-:Y:S01]  /*76c0*/  @!P4 IMAD.IADD R9, R9, 0x1, -R25 ;  /* 0x000000010909c824 */ /* 0x000fe200078e0a19 */
[----:B------:R0:W-:Y:S01]  /*76d0*/  STL [R1+0x1e8], R5 ;  /* 0x0001e80501007387 */ /* 0x0001e20000100800 */
[----:B------:R-:W-:-:S02]  /*76e0*/  ISETP.GE.AND P2, PT, R12, RZ, PT ;  /* 0x000000ff0c00720c */ /* 0x000fc40003f46270 */
[----:B------:R-:W-:Y:S01]  /*76f0*/  IMAD.HI.U32 R14, R3, R7, RZ ;  /* 0x00000007030e7227 */ /* 0x000fe200078e00ff */
[----:B------:R-:W-:-:S03]  /*7700*/  IADD3 R12, R4, 0x7b, RZ ;  /* 0x0000007b040c7810 */ /* 0x000fc60007ffe0ff */
[----:B0-----:R-:W-:-:S04]  /*7710*/  IMAD.MOV.U32 R5, RZ, RZ, R17 ;  /* 0x000000ffff057224 */ /* 0x001fc800078e0011 */
[----:B------:R-:W-:Y:S01]  /*7720*/  @!P5 IMAD.MOV R5, RZ, RZ, -R5 ;  /* 0x000000ffff05d224 */ /* 0x000fe200078e0a05 */
[----:B------:R-:W-:Y:S01]  /*7730*/  ISETP.GT.U32.AND P5, PT, R25, R9, PT ;  /* 0x000000091900720c */ /* 0x000fe20003fa4070 */
[--C-:B------:R-:W-:Y:S01]  /*7740*/  @!P6 IMAD.IADD R16, R16, 0x1, -R25.reuse ;  /* 0x000000011010e824 */ /* 0x100fe200078e0a19 */
[----:B------:R-:W-:Y:S01]  /*7750*/  ISETP.GE.AND P4, PT, R10, RZ, PT ;  /* 0x000000ff0a00720c */ /* 0x000fe20003f86270 */
[----:B------:R-:W-:Y:S01]  /*7760*/  @!P3 IMAD.IADD R11, R11, 0x1, -R25 ;  /* 0x000000010b0bb824 */ /* 0x000fe200078e0a19 */
[----:B------:R-:W-:Y:S01]  /*7770*/  IADD3 R8, R4, 0x7c, RZ ;  /* 0x0000007c04087810 */ /* 0x000fe20007ffe0ff */
[----:B------:R-:W-:Y:S01]  /*7780*/  IMAD.MOV R14, RZ, RZ, -R14 ;  /* 0x000000ffff0e7224 */ /* 0x000fe200078e0a0e */
[----:B------:R-:W-:Y:S01]  /*7790*/  IABS R10, R12 ;  /* 0x0000000c000a7213 */ /* 0x000fe20000000000 */
[----:B------:R0:W-:Y:S01]  /*77a0*/  STL [R1+0x1e4], R2 ;  /* 0x0001e40201007387 */ /* 0x0001e20000100800 */
[----:B------:R-:W-:Y:S02]  /*77b0*/  IMAD.MOV.U32 R6, RZ, RZ, R16 ;  /* 0x000000ffff067224 */ /* 0x000fe400078e0010 */
[C---:B------:R-:W-:Y:S01]  /*77c0*/  IMAD R7, R25.reuse, R14, R7 ;  /* 0x0000000e19077224 */ /* 0x040fe200078e0207 */
[----:B------:R1:W-:Y:S01]  /*77d0*/  STL [R1+0x1e0], R5 ;  /* 0x0001e00501007387 */ /* 0x0003e20000100800 */
[----:B------:R-:W-:Y:S01]  /*77e0*/  ISETP.GT.U32.AND P6, PT, R25, R0, PT ;  /* 0x000000001900720c */ /* 0x000fe20003fc4070 */
[----:B------:R-:W-:Y:S01]  /*77f0*/  @!P0 IMAD.MOV R6, RZ, RZ, -R6 ;  /* 0x000000ffff068224 */ /* 0x000fe200078e0a06 */
[----:B0-----:R-:W-:Y:S01]  /*7800*/  IABS R2, R8 ;  /* 0x0000000800027213 */ /* 0x001fe20000000000 */
[----:B-1----:R-:W-:-:S02]  /*7810*/  IMAD.MOV.U32 R5, RZ, RZ, R11 ;  /* 0x000000ffff057224 */ /* 0x002fc400078e000b */
[----:B------:R-:W-:Y:S01]  /*7820*/  IMAD.HI.U32 R11, R3, R10, RZ ;  /* 0x0000000a030b7227 */ /* 0x000fe200078e00ff */
[----:B------:R-:W-:-:S03]  /*7830*/  ISETP.GT.U32.AND P0, PT, R25, R7, PT ;  /* 0x000000071900720c */ /* 0x000fc60003f04070 */
[----:B------:R-:W-:Y:S01]  /*7840*/  @!P1 IMAD.MOV R5, RZ, RZ, -R5 ;  /* 0x000000ffff059224 */ /* 0x000fe200078e0a05 */
[----:B------:R-:W-:Y:S01]  /*7850*/  ISETP.GE.AND P1, PT, R8, RZ, PT ;  /* 0x000000ff0800720c */ /* 0x000fe20003f26270 */
[----:B------:R-:W-:Y:S01]  /*7860*/  IMAD.HI.U32 R13, R3, R2, RZ ;  /* 0x00000002030d7227 */ /* 0x000fe200078e00ff */
[----:B------:R0:W-:Y:S03]  /*7870*/  STL [R1+0x1c4], R6 ;  /* 0x0001c40601007387 */ /* 0x0001e60000100800 */
[----:B------:R-:W-:Y:S02]  /*7880*/  IMAD.MOV R8, RZ, RZ, -R11 ;  /* 0x000000ffff087224 */ /* 0x000fe400078e0a0b */
[----:B------:R-:W-:Y:S02]  /*7890*/  @!P5 IMAD.IADD R9, R9, 0x1, -R25 ;  /* 0x000000010909d824 */ /* 0x000fe400078e0a19 */
[----:B------:R-:W-:-:S02]  /*78a0*/  IMAD.MOV R13, RZ, RZ, -R13 ;  /* 0x000000ffff0d7224 */ /* 0x000fc400078e0a0d */
[C---:B------:R-:W-:Y:S02]  /*78b0*/  IMAD R8, R25.reuse, R8, R10 ;  /* 0x0000000819087224 */ /* 0x040fe400078e020a */
[----:B0-----:R-:W-:Y:S02]  /*78c0*/  IMAD.MOV.U32 R6, RZ, RZ, R9 ;  /* 0x000000ffff067224 */ /* 0x001fe400078e0009 */
[C---:B------:R-:W-:Y:S02]  /*78d0*/  IMAD R2, R25.reuse, R13, R2 ;  /* 0x0000000d19027224 */ /* 0x040fe400078e0202 */
[----:B------:R-:W-:Y:S01]  /*78e0*/  @!P2 IMAD.MOV R6, RZ, RZ, -R6 ;  /* 0x000000ffff06a224 */ /* 0x000fe200078e0a06 */
[C---:B------:R-:W-:Y:S01]  /*78f0*/  ISETP.GT.U32.AND P2, PT, R25.reuse, R8, PT ;  /* 0x000000081900720c */ /* 0x040fe20003f44070 */
[--C-:B------:R-:W-:Y:S01]  /*7900*/  @!P6 IMAD.IADD R0, R0, 0x1, -R25.reuse ;  /* 0x000000010000e824 */ /* 0x100fe200078e0a19 */
[----:B------:R-:W-:Y:S01]  /*7910*/  ISETP.GT.U32.AND P5, PT, R25, R2, PT ;  /* 0x000000021900720c */ /* 0x000fe20003fa4070 */
[----:B------:R-:W-:-:S03]  /*7920*/  @!P0 IMAD.IADD R7, R7, 0x1, -R25 ;  /* 0x0000000107078824 */ /* 0x000fc600078e0a19 */
[C---:B------:R-:W-:Y:S02]  /*7930*/  ISETP.GT.U32.AND P6, PT, R25.reuse, R0, PT ;  /* 0x000000001900720c */ /* 0x040fe40003fc4070 */
[----:B------:R-:W-:Y:S02]  /*7940*/  ISETP.GT.U32.AND P0, PT, R25, R7, PT ;  /* 0x000000071900720c */ /* 0x000fe40003f04070 */
[C---:B------:R-:W-:Y:S02]  /*7950*/  IADD3 R10, R4.reuse, 0x78, RZ ;  /* 0x00000078040a7810 */ /* 0x040fe40007ffe0ff */
[----:B------:R-:W-:Y:S01]  /*7960*/  IADD3 R11, R4, 0x79, RZ ;  /* 0x00000079040b7810 */ /* 0x000fe20007ffe0ff */
[----:B------:R-:W-:Y:S01]  /*7970*/  @!P2 IMAD.IADD R8, R8, 0x1, -R25 ;  /* 0x000000010808a824 */ /* 0x000fe200078e0a19 */
[----:B------:R-:W-:Y:S02]  /*7980*/  IABS R13, R10 ;  /* 0x0000000a000d7213 */ /* 0x000fe40000000000 */
[----:B------:R-:W-:-:S02]  /*7990*/  ISETP.GE.AND P3, PT, R18, RZ, PT ;  /* 0x000000ff1200720c */ /* 0x000fc40003f66270 */
[----:B------:R-:W-:Y:S01]  /*79a0*/  IABS R22, R11 ;  /* 0x0000000b00167213 */ /* 0x000fe20000000000 */
[--C-:B------:R-:W-:Y:S01]  /*79b0*/  @!P5 IMAD.IADD R2, R2, 0x1, -R25.reuse ;  /* 0x000000010202d824 */ /* 0x100fe200078e0a19 */
[----:B------:R-:W-:Y:S01]  /*79c0*/  ISETP.GT.U32.AND P2, PT, R25, R8, PT ;  /* 0x000000081900720c */ /* 0x000fe20003f44070 */
[----:B------:R-:W-:Y:S01]  /*79d0*/  @!P6 IMAD.IADD R0, R0, 0x1, -R25 ;  /* 0x000000010000e824 */ /* 0x000fe200078e0a19 */
[----:B------:R-:W-:Y:S01]  /*79e0*/  ISETP.GE.AND P6, PT, R12, RZ, PT ;  /* 0x000000ff0c00720c */ /* 0x000fe20003fc6270 */
[----:B------:R-:W-:Y:S01]  /*79f0*/  IMAD.MOV.U32 R9, RZ, RZ, R13 ;  /* 0x000000ffff097224 */ /* 0x000fe200078e000d */
[----:B------:R-:W-:Y:S01]  /*7a00*/  IADD3 R12, R4, 0x7a, RZ ;  /* 0x0000007a040c7810 */ /* 0x000fe20007ffe0ff */
[----:B------:R-:W-:Y:S01]  /*7a10*/  IMAD.HI.U32 R13, R3, R22, RZ ;  /* 0x00000016030d7227 */ /* 0x000fe200078e00ff */
[----:B------:R0:W-:Y:S01]  /*7a20*/  STL [R1+0x1c8], R5 ;  /* 0x0001c80501007387 */ /* 0x0001e20000100800 */
[----:B------:R-:W-:Y:S02]  /*7a30*/  ISETP.GT.U32.AND P5, PT, R25, R2, PT ;  /* 0x000000021900720c */ /* 0x000fe40003fa4070 */
[----:B------:R-:W-:Y:S01]  /*7a40*/  @!P0 IMAD.IADD R7, R7, 0x1, -R25 ;  /* 0x0000000107078824 */ /* 0x000fe200078e0a19 */
[----:B------:R-:W-:Y:S01]  /*7a50*/  ISETP.GE.AND P0, PT, R11, RZ, PT ;  /* 0x000000ff0b00720c */ /* 0x000fe20003f06270 */
[----:B------:R-:W-:Y:S01]  /*7a60*/  IMAD.MOV R11, RZ, RZ, -R13 ;  /* 0x000000ffff0b7224 */ /* 0x000fe200078e0a0d */
[----:B------:R-:W-:Y:S01]  /*7a70*/  IABS R21, R12 ;  /* 0x0000000c00157213 */ /* 0x000fe20000000000 */
[----:B0-----:R-:W-:-:S02]  /*7a80*/  IMAD.MOV.U32 R5, RZ, RZ, R0 ;  /* 0x000000ffff057224 */ /* 0x001fc400078e0000 */
[----:B------:R-:W-:Y:S02]  /*7a90*/  IMAD R22, R25, R11, R22 ;  /* 0x0000000b19167224 */ /* 0x000fe400078e0216 */
[----:B------:R-:W-:Y:S01]  /*7aa0*/  @!P3 IMAD.MOV R5, RZ, RZ, -R5 ;  /* 0x000000ffff05b224 */ /* 0x000fe200078e0a05 */
[----:B------:R-:W-:Y:S01]  /*7ab0*/  ISETP.GE.AND P3, PT, R12, RZ, PT ;  /* 0x000000ff0c00720c */ /* 0x000fe20003f66270 */
[----:B------:R-:W-:-:S04]  /*7ac0*/  IMAD.HI.U32 R12, R3, R21, RZ ;  /* 0x00000015030c7227 */ /* 0x000fc800078e00ff */
[--C-:B------:R-:W-:Y:S01]  /*7ad0*/  @!P2 IMAD.IADD R8, R8, 0x1, -R25.reuse ;  /* 0x000000010808a824 */ /* 0x100fe200078e0a19 */
[C---:B------:R-:W-:Y:S01]  /*7ae0*/  ISETP.GT.U32.AND P2, PT, R25.reuse, R22, PT ;  /* 0x000000161900720c */ /* 0x040fe20003f44070 */
[----:B------:R-:W-:Y:S01]  /*7af0*/  IMAD.MOV R12, RZ, RZ, -R12 ;  /* 0x000000ffff0c7224 */ /* 0x000fe200078e0a0c */
[----:B------:R0:W-:Y:S01]  /*7b00*/  STL [R1+0x1cc], R6 ;  /* 0x0001cc0601007387 */ /* 0x0001e20000100800 */
[----:B------:R-:W-:Y:S02]  /*7b10*/  @!P5 IMAD.IADD R2, R2, 0x1, -R25 ;  /* 0x000000010202d824 */ /* 0x000fe400078e0a19 */
[----:B------:R-:W-:Y:S01]  /*7b20*/  IMAD R21, R25, R12, R21 ;  /* 0x0000000c19157224 */ /* 0x000fe200078e0215 */
[----:B------:R1:W-:Y:S01]  /*7b30*/  STL [R1+0x1d4], R5 ;  /* 0x0001d40501007387 */ /* 0x0003e20000100800 */
[----:B------:R-:W-:Y:S01]  /*7b40*/  IMAD.HI.U32 R0, R3, R9, RZ ;  /* 0x0000000903007227 */ /* 0x000fe200078e00ff */
[----:B------:R-:W-:-:S03]  /*7b50*/  IADD3 R12, R4, 0x77, RZ ;  /* 0x00000077040c7810 */ /* 0x000fc60007ffe0ff */
[----:B0-----:R-:W-:Y:S02]  /*7b60*/  IMAD.MOV.U32 R6, RZ, RZ, R7 ;  /* 0x000000ffff067224 */ /* 0x001fe400078e0007 */
[----:B-1----:R-:W-:Y:S02]  /*7b70*/  IMAD.MOV.U32 R5, RZ, RZ, R2 ;  /* 0x000000ffff057224 */ /* 0x002fe400078e0002 */
[----:B------:R-:W-:Y:S01]  /*7b80*/  @!P4 IMAD.MOV R6, RZ, RZ, -R6 ;  /* 0x000000ffff06c224 */ /* 0x000fe200078e0a06 */
[C---:B------:R-:W-:Y:S01]  /*7b90*/  ISETP.GT.U32.AND P4, PT, R25.reuse, R21, PT ;  /* 0x000000151900720c */ /* 0x040fe20003f84070 */
[----:B------:R-:W-:Y:S01]  /*7ba0*/  @!P1 IMAD.MOV R5, RZ, RZ, -R5 ;  /* 0x000000ffff059224 */ /* 0x000fe200078e0a05 */
[----:B------:R-:W-:Y:S01]  /*7bb0*/  ISETP.GE.AND P1, PT, R12, RZ, PT ;  /* 0x000000ff0c00720c */ /* 0x000fe20003f26270 */
[----:B------:R-:W-:Y:S01]  /*7bc0*/  IMAD.MOV R0, RZ, RZ, -R0 ;  /* 0x000000ffff007224 */ /* 0x000fe200078e0a00 */
[----:B------:R-:W-:Y:S01]  /*7bd0*/  IADD3 R11, R4, 0x76, RZ ;  /* 0x00000076040b7810 */ /* 0x000fe20007ffe0ff */
[----:B------:R-:W-:Y:S01]  /*7be0*/  @!P2 IMAD.IADD R22, R22, 0x1, -R25 ;  /* 0x000000011616a824 */ /* 0x000fe200078e0a19 */
[----:B------:R-:W-:Y:S01]  /*7bf0*/  IABS R12, R12 ;  /* 0x0000000c000c7213 */ /* 0x000fe20000000000 */
[----:B------:R-:W-:Y:S01]  /*7c00*/  STL [R1+0x1d8], R6 ;  /* 0x0001d80601007387 */ /* 0x000fe20000100800 */
[----:B------:R-:W-:Y:S01]  /*7c10*/  IMAD R0, R25, R0, R9 ;  /* 0x0000000019007224 */ /* 0x000fe200078e0209 */
[----:B------:R-:W-:-:S02]  /*7c20*/  IABS R15, R11 ;  /* 0x0000000b000f7213 */ /* 0x000fc40000000000 */
[----:B------:R0:W-:Y:S01]  /*7c30*/  STL [R1+0x1dc], R5 ;  /* 0x0001dc0501007387 */ /* 0x0001e20000100800 */
[----:B------:R-:W-:Y:S01]  /*7c40*/  ISETP.GT.U32.AND P2, PT, R25, R22, PT ;  /* 0x000000161900720c */ /* 0x000fe20003f44070 */
[----:B------:R-:W-:Y:S01]  /*7c50*/  IMAD.HI.U32 R13, R3, R12, RZ ;  /* 0x0000000c030d7227 */ /* 0x000fe200078e00ff */
[----:B------:R-:W-:-:S03]  /*7c60*/  ISETP.GE.AND P5, PT, R10, RZ, PT ;  /* 0x000000ff0a00720c */ /* 0x000fc60003fa6270 */
[----:B0-----:R-:W-:Y:S02]  /*7c70*/  IMAD.MOV.U32 R5, RZ, RZ, R8 ;  /* 0x000000ffff057224 */ /* 0x001fe400078e0008 */
[----:B------:R-:W-:Y:S02]  /*7c80*/  @!P4 IMAD.IADD R21, R21, 0x1, -R25 ;  /* 0x000000011515c824 */ /* 0x000fe400078e0a19 */
[----:B------:R-:W-:Y:S01]  /*7c90*/  @!P6 IMAD.MOV R5, RZ, RZ, -R5 ;  /* 0x000000ffff05e224 */ /* 0x000fe200078e0a05 */
[----:B------:R-:W-:Y:S01]  /*7ca0*/  ISETP.GT.U32.AND P6, PT, R25, R0, PT ;  /* 0x000000001900720c */ /* 0x000fe20003fc4070 */
[----:B------:R-:W-:-:S04]  /*7cb0*/  IMAD.HI.U32 R10, R3, R15, RZ ;  /* 0x0000000f030a7227 */ /* 0x000fc800078e00ff */
[----:B------:R-:W-:Y:S01]  /*7cc0*/  IMAD.MOV R13, RZ, RZ, -R13 ;  /* 0x000000ffff0d7224 */ /* 0x000fe200078e0a0d */
[C---:B------:R-:W-:Y:S01]  /*7cd0*/  IADD3 R17, R4.reuse, 0x75, RZ ;  /* 0x0000007504117810 */ /* 0x040fe20007ffe0ff */
[----:B------:R-:W-:Y:S01]  /*7ce0*/  IMAD.MOV R10, RZ, RZ, -R10 ;  /* 0x000000ffff0a7224 */ /* 0x000fe200078e0a0a */
[----:B------:R-:W-:Y:S01]  /*7cf0*/  IADD3 R9, R4, 0x74, RZ ;  /* 0x0000007404097810 */ /* 0x000fe20007ffe0ff */
[C---:B------:R-:W-:Y:S01]  /*7d00*/  IMAD R12, R25.reuse, R13, R12 ;  /* 0x0000000d190c7224 */ /* 0x040fe200078e020c */
[C---:B------:R-:W-:Y:S01]  /*7d10*/  ISETP.GT.U32.AND P4, PT, R25.reuse, R21, PT ;  /* 0x000000151900720c */ /* 0x040fe20003f84070 */
[C---:B------:R-:W-:Y:S01]  /*7d20*/  IMAD R15, R25.reuse, R10, R15 ;  /* 0x0000000a190f7224 */ /* 0x040fe200078e020f */
[----:B------:R-:W-:Y:S01]  /*7d30*/  IABS R7, R17 ;  /* 0x0000001100077213 */ /* 0x000fe20000000000 */
[--C-:B------:R-:W-:Y:S01]  /*7d40*/  @!P2 IMAD.IADD R22, R22, 0x1, -R25.reuse ;  /* 0x000000011616a824 */ /* 0x100fe200078e0a19 */
[----:B------:R-:W-:Y:S02]  /*7d50*/  IABS R16, R9 ;  /* 0x0000000900107213 */ /* 0x000fe40000000000 */
[C---:B------:R-:W-:Y:S01]  /*7d60*/  ISETP.GT.U32.AND P2, PT, R25.reuse, R12, PT ;  /* 0x0000000c1900720c */ /* 0x040fe20003f44070 */
[----:B------:R-:W-:Y:S01]  /*7d70*/  @!P6 IMAD.IADD R0, R0, 0x1, -R25 ;  /* 0x000000010000e824 */ /* 0x000fe200078e0a19 */
[----:B------:R-:W-:Y:S01]  /*7d80*/  ISETP.GT.U32.AND P6, PT, R25, R15, PT ;  /* 0x0000000f1900720c */ /* 0x000fe20003fc4070 */
[----:B------:R-:W-:-:S04]  /*7d90*/  IMAD.HI.U32 R14, R3, R7, RZ ;  /* 0x00000007030e7227 */ /* 0x000fc800078e00ff */
[----:B------:R-:W-:Y:S01]  /*7da0*/  IMAD.HI.U32 R2, R3, R16, RZ ;  /* 0x0000001003027227 */ /* 0x000fe200078e00ff */
[----:B------:R-:W-:-:S03]  /*7db0*/  IADD3 R10, R4, 0x73, RZ ;  /* 0x00000073040a7810 */ /* 0x000fc60007ffe0ff */
[----:B------:R-:W-:Y:S02]  /*7dc0*/  IMAD.MOV R8, RZ, RZ, -R14 ;  /* 0x000000ffff087224 */ /* 0x000fe400078e0a0e */
[----:B------:R-:W-:Y:S02]  /*7dd0*/  IMAD.MOV R2, RZ, RZ, -R2 ;  /* 0x000000ffff027224 */ /* 0x000fe400078e0a02 */
[----:B------:R-:W-:Y:S01]  /*7de0*/  @!P4 IMAD.IADD R21, R21, 0x1, -R25 ;  /* 0x000000011515c824 */ /* 0x000fe200078e0a19 */
[----:B------:R0:W-:Y:S01]  /*7df0*/  STL [R1+0x1d0], R5 ;  /* 0x0001d00501007387 */ /* 0x0001e20000100800 */
[C---:B------:R-:W-:Y:S01]  /*7e00*/  IMAD R7, R25.reuse, R8, R7 ;  /* 0x0000000819077224 */ /* 0x040fe200078e0207 */
[----:B------:R-:W-:Y:S01]  /*7e10*/  IABS R8, R10 ;  /* 0x0000000a00087213 */ /* 0x000fe20000000000 */
[C---:B------:R-:W-:Y:S01]  /*7e20*/  IMAD R16, R25.reuse, R2, R16 ;  /* 0x0000000219107224 */ /* 0x040fe200078e0210 */
[----:B------:R-:W-:Y:S01]  /*7e30*/  IADD3 R2, R4, 0x72, RZ ;  /* 0x0000007204027810 */ /* 0x000fe20007ffe0ff */
[----:B------:R-:W-:Y:S01]  /*7e40*/  @!P2 IMAD.IADD R12, R12, 0x1, -R25 ;  /* 0x000000010c0ca824 */ /* 0x000fe200078e0a19 */
[----:B------:R-:W-:Y:S01]  /*7e50*/  ISETP.GT.U32.AND P2, PT, R25, R0, PT ;  /* 0x000000001900720c */ /* 0x000fe20003f44070 */
[----:B0-----:R-:W-:Y:S01]  /*7e60*/  IMAD.MOV.U32 R5, RZ, RZ, R21 ;  /* 0x000000ffff057224 */ /* 0x001fe200078e0015 */
[----:B------:R-:W-:Y:S01]  /*7e70*/  IABS R18, R2 ;  /* 0x0000000200127213 */ /* 0x000fe20000000000 */
[----:B------:R-:W-:-:S02]  /*7e80*/  @!P6 IMAD.IADD R15, R15, 0x1, -R25 ;  /* 0x000000010f0fe824 */ /* 0x000fc400078e0a19 */
[----:B------:R-:W-:Y:S01]  /*7e90*/  @!P3 IMAD.MOV R5, RZ, RZ, -R5 ;  /* 0x000000ffff05b224 */ /* 0x000fe200078e0a05 */
[----:B------:R-:W-:Y:S01]  /*7ea0*/  ISETP.GT.U32.AND P3, PT, R25, R12, PT ;  /* 0x0000000c1900720c */ /* 0x000fe20003f64070 */
[----:B------:R-:W-:Y:S01]  /*7eb0*/  IMAD.HI.U32 R23, R3, R8, RZ ;  /* 0x0000000803177227 */ /* 0x000fe200078e00ff */
[----:B------:R-:W-:Y:S02]  /*7ec0*/  ISETP.GT.U32.AND P6, PT, R25, R15, PT ;  /* 0x0000000f1900720c */ /* 0x000fe40003fc4070 */
[----:B------:R0:W-:Y:S01]  /*7ed0*/  STL [R1+0x1c0], R5 ;  /* 0x0001c00501007387 */ /* 0x0001e20000100800 */
[----:B------:R-:W-:-:S04]  /*7ee0*/  IMAD.HI.U32 R21, R3, R18, RZ ;  /* 0x0000001203157227 */ /* 0x000fc800078e00ff */
[----:B------:R-:W-:Y:S02]  /*7ef0*/  IMAD.MOV R23, RZ, RZ, -R23 ;  /* 0x000000ffff177224 */ /* 0x000fe400078e0a17 */
[----:B0-----:R-:W-:Y:S02]  /*7f00*/  IMAD.MOV.U32 R5, RZ, RZ, R22 ;  /* 0x000000ffff057224 */ /* 0x001fe400078e0016 */
[----:B------:R-:W-:Y:S02]  /*7f10*/  IMAD.MOV R21, RZ, RZ, -R21 ;  /* 0x000000ffff157224 */ /* 0x000fe400078e0a15 */
[----:B------:R-:W-:Y:S01]  /*7f20*/  @!P0 IMAD.MOV R5, RZ, RZ, -R5 ;  /* 0x000000ffff058224 */ /* 0x000fe200078e0a05 */
[C---:B------:R-:W-:Y:S01]  /*7f30*/  ISETP.GT.U32.AND P0, PT, R25.reuse, R7, PT ;  /* 0x000000071900720c */ /* 0x040fe20003f04070 */
[C---:B------:R-:W-:Y:S02]  /*7f40*/  IMAD R8, R25.reuse, R23, R8 ;  /* 0x0000001719087224 */ /* 0x040fe400078e0208 */
[----:B------:R-:W-:Y:S01]  /*7f50*/  @!P2 IMAD.IADD R0, R0, 0x1, -R25 ;  /* 0x000000010000a824 */ /* 0x000fe200078e0a19 */
[C---:B------:R-:W-:Y:S01]  /*7f60*/  ISETP.GT.U32.AND P2, PT, R25.reuse, R16, PT ;  /* 0x000000101900720c */ /* 0x040fe20003f44070 */
[----:B------:R-:W-:-:S02]  /*7f70*/  IMAD R18, R25, R21, R18 ;  /* 0x0000001519127224 */ /* 0x000fc400078e0212 */
[--C-:B------:R-:W-:Y:S01]  /*7f80*/  @!P3 IMAD.IADD R12, R12, 0x1, -R25.reuse ;  /* 0x000000010c0cb824 */ /* 0x100fe200078e0a19 */
[----:B------:R-:W-:Y:S01]  /*7f90*/  ISETP.GT.U32.AND P3, PT, R25, R8, PT ;  /* 0x000000081900720c */ /* 0x000fe20003f64070 */
[--C-:B------:R-:W-:Y:S01]  /*7fa0*/  @!P6 IMAD.IADD R15, R15, 0x1, -R25.reuse ;  /* 0x000000010f0fe824 */ /* 0x100fe200078e0a19 */
[----:B------:R-:W-:Y:S02]  /*7fb0*/  ISETP.GT.U32.AND P6, PT, R25, R18, PT ;  /* 0x000000121900720c */ /* 0x000fe40003fc4070 */
[----:B------:R-:W-:Y:S01]  /*7fc0*/  IADD3 R14, R4, 0x70, RZ ;  /* 0x00000070040e7810 */ /* 0x000fe20007ffe0ff */
[--C-:B------:R-:W-:Y:S02]  /*7fd0*/  @!P0 IMAD.IADD R7, R7, 0x1, -R25.reuse ;  /* 0x0000000107078824 */ /* 0x100fe400078e0a19 */
[----:B------:R-:W-:Y:S01]  /*7fe0*/  IMAD.MOV.U32 R6, RZ, RZ, R0 ;  /* 0x000000ffff067224 */ /* 0x000fe200078e0000 */
[----:B------:R-:W-:Y:S01]  /*7ff0*/  IABS R13, R14 ;  /* 0x0000000e000d7213 */ /* 0x000fe20000000000 */
[--C-:B------:R-:W-:Y:S01]  /*8000*/  @!P2 IMAD.IADD R16, R16, 0x1, -R25.reuse ;  /* 0x000000011010a824 */ /* 0x100fe200078e0a19 */
[----:B------:R0:W-:Y:S03]  /*8010*/  STL [R1+0x1ac], R5 ;  /* 0x0001ac0501007387 */ /* 0x0001e60000100800 */
[--C-:B------:R-:W-:Y:S01]  /*8020*/  @!P3 IMAD.IADD R8, R8, 0x1, -R25.reuse ;  /* 0x000000010808b824 */ /* 0x100fe200078e0a19 */
[----:B------:R-:W-:Y:S01]  /*8030*/  ISETP.GT.U32.AND P3, PT, R25, R7, PT ;  /* 0x000000071900720c */ /* 0x000fe20003f64070 */
[----:B------:R-:W-:Y:S01]  /*8040*/  @!P5 IMAD.MOV R6, RZ, RZ, -R6 ;  /* 0x000000ffff06d224 */ /* 0x000fe200078e0a06 */
[----:B------:R-:W-:Y:S01]  /*8050*/  ISETP.GE.AND P4, PT, R11, RZ, PT ;  /* 0x000000ff0b00720c */ /* 0x000fe20003f86270 */
[----:B------:R-:W-:Y:S01]  /*8060*/  @!P6 IMAD.IADD R18, R18, 0x1, -R25 ;  /* 0x000000011212e824 */ /* 0x000fe200078e0a19 */
[----:B------:R-:W-:Y:S01]  /*8070*/  IADD3 R11, R4, 0x71, RZ ;  /* 0x00000071040b7810 */ /* 0x000fe20007ffe0ff */
[----:B0-----:R-:W-:Y:S01]  /*8080*/  IMAD.MOV.U32 R5, RZ, RZ, R12 ;  /* 0x000000ffff057224 */ /* 0x001fe200078e000c */
[----:B------:R-:W-:Y:S01]  /*8090*/  ISETP.GT.U32.AND P5, PT, R25, R16, PT ;  /* 0x000000101900720c */ /* 0x000fe20003fa4070 */
[----:B------:R-:W-:Y:S01]  /*80a0*/  IMAD.HI.U32 R23, R3, R13, RZ ;  /* 0x0000000d03177227 */ /* 0x000fe200078e00ff */
[----:B------:R-:W-:-:S02]  /*80b0*/  ISETP.GE.AND P0, PT, R17, RZ, PT ;  /* 0x000000ff1100720c */ /* 0x000fc40003f06270 */
[----:B------:R-:W-:Y:S01]  /*80c0*/  IADD3 R17, R4, 0x6f, RZ ;  /* 0x0000006f04117810 */ /* 0x000fe20007ffe0ff */
[----:B------:R-:W-:Y:S01]  /*80d0*/  @!P1 IMAD.MOV R5, RZ, RZ, -R5 ;  /* 0x000000ffff059224 */ /* 0x000fe200078e0a05 */
[----:B------:R-:W-:Y:S01]  /*80e0*/  IABS R20, R11 ;  /* 0x0000000b00147213 */ /* 0x000fe20000000000 */
[----:B------:R-:W-:Y:S01]  /*80f0*/  IMAD.MOV R23, RZ, RZ, -R23 ;  /* 0x000000ffff177224 */ /* 0x000fe200078e0a17 */
[C---:B------:R-:W-:Y:S01]  /*8100*/  ISETP.GT.U32.AND P6, PT, R25.reuse, R8, PT ;  /* 0x000000081900720c */ /* 0x040fe20003fc4070 */
[----:B------:R-:W-:Y:S01]  /*8110*/  STL [R1+0x1a8], R6 ;  /* 0x0001a80601007387 */ /* 0x000fe20000100800 */
[----:B------:R-:W-:Y:S02]  /*8120*/  ISETP.GT.U32.AND P1, PT, R25, R18, PT ;  /* 0x000000121900720c */ /* 0x000fe40003f24070 */
[----:B------:R-:W-:Y:S01]  /*8130*/  IABS R12, R17 ;  /* 0x00000011000c7213 */ /* 0x000fe20000000000 */
[----:B------:R0:W-:Y:S01]  /*8140*/  STL [R1+0x1a4], R5 ;  /* 0x0001a40501007387 */ /* 0x0001e20000100800 */
[----:B------:R-:W-:Y:S01]  /*8150*/  IMAD.HI.U32 R22, R3, R20, RZ ;  /* 0x0000001403167227 */ /* 0x000fe200078e00ff */
[----:B------:R-:W-:-:S03]  /*8160*/  ISETP.GE.AND P2, PT, R9, RZ, PT ;  /* 0x000000ff0900720c */ /* 0x000fc60003f46270 */
[----:B------:R-:W-:Y:S01]  /*8170*/  IMAD R13, R25, R23, R13 ;  /* 0x00000017190d7224 */ /* 0x000fe200078e020d */
[----:B------:R-:W-:Y:S01]  /*8180*/  IADD3 R9, R4, 0x6e, RZ ;  /* 0x0000006e04097810 */ /* 0x000fe20007ffe0ff */
[----:B------:R-:W-:Y:S02]  /*8190*/  @!P3 IMAD.IADD R7, R7, 0x1, -R25 ;  /* 0x000000010707b824 */ /* 0x000fe400078e0a19 */
[----:B0-----:R-:W-:Y:S01]  /*81a0*/  IMAD.MOV.U32 R5, RZ, RZ, R15 ;  /* 0x000000ffff057224 */ /* 0x001fe200078e000f */
[----:B------:R-:W-:Y:S01]  /*81b0*/  ISETP.GE.AND P3, PT, R10, RZ, PT ;  /* 0x000000ff0a00720c */ /* 0x000fe20003f66270 */
[----:B------:R-:W-:Y:S02]  /*81c0*/  IMAD.MOV.U32 R10, RZ, RZ, R12 ;  /* 0x000000ffff0a7224 */ /* 0x000fe400078e000c */
[----:B------:R-:W-:Y:S02]  /*81d0*/  @!P4 IMAD.MOV R5, RZ, RZ, -R5 ;  /* 0x000000ffff05c224 */ /* 0x000fe400078e0a05 */
[----:B------:R-:W-:-:S02]  /*81e0*/  IMAD.MOV R22, RZ, RZ, -R22 ;  /* 0x000000ffff167224 */ /* 0x000fc400078e0a16 */
[----:B------:R-:W-:Y:S01]  /*81f0*/  @!P5 IMAD.IADD R16, R16, 0x1, -R25 ;  /* 0x000000011010d824 */ /* 0x000fe200078e0a19 */
[----:B------:R-:W-:Y:S01]  /*8200*/  ISETP.GT.U32.AND P5, PT, R25, R13, PT ;  /* 0x0000000d1900720c */ /* 0x000fe20003fa4070 */
[----:B------:R-:W-:Y:S01]  /*8210*/  IMAD.MOV.U32 R6, RZ, RZ, R7 ;  /* 0x000000ffff067224 */ /* 0x000fe200078e0007 */
[----:B------:R-:W-:Y:S01]  /*8220*/  IABS R0, R9 ;  /* 0x0000000900007213 */ /* 0x000fe20000000000 */
[----:B------:R-:W-:Y:S01]  /*8230*/  IMAD.HI.U32 R12, R3, R10, RZ ;  /* 0x0000000a030c7227 */ /* 0x000fe200078e00ff */
[----:B------:R0:W-:Y:S03]  /*8240*/  STL [R1+0x1a0], R5 ;  /* 0x0001a00501007387 */ /* 0x0001e60000100800 */
[----:B------:R-:W-:Y:S02]  /*8250*/  IMAD R20, R25, R22, R20 ;  /* 0x0000001619147224 */ /* 0x000fe400078e0214 */
[--C-:B------:R-:W-:Y:S01]  /*8260*/  @!P6 IMAD.IADD R8, R8, 0x1, -R25.reuse ;  /* 0x000000010808e824 */ /* 0x100fe200078e0a19 */
[----:B------:R-:W-:Y:S01]  /*8270*/  ISETP.GE.AND P6, PT, R2, RZ, PT ;  /* 0x000000ff0200720c */ /* 0x000fe20003fc6270 */
[----:B------:R-:W-:Y:S01]  /*8280*/  @!P1 IMAD.IADD R18, R18, 0x1, -R25 ;  /* 0x0000000112129824 */ /* 0x000fe200078e0a19 */
[----:B------:R-:W-:Y:S01]  /*8290*/  ISETP.GE.AND P1, PT, R11, RZ, PT ;  /* 0x000000ff0b00720c */ /* 0x000fe20003f26270 */
[----:B------:R-:W-:-:S02]  /*82a0*/  @!P0 IMAD.MOV R6, RZ, RZ, -R6 ;  /* 0x000000ffff068224 */ /* 0x000fc400078e0a06 */
[----:B0-----:R-:W-:Y:S02]  /*82b0*/  IMAD.MOV.U32 R5, RZ, RZ, R16 ;  /* 0x000000ffff057224 */ /* 0x001fe400078e0010 */
[----:B------:R-:W-:Y:S01]  /*82c0*/  IMAD.HI.U32 R2, R3, R0, RZ ;  /* 0x0000000003027227 */ /* 0x000fe200078e00ff */
[----:B------:R-:W-:-:S03]  /*82d0*/  ISETP.GT.U32.AND P4, PT, R25, R20, PT ;  /* 0x000000141900720c */ /* 0x000fc60003f84070 */
[----:B------:R-:W-:Y:S01]  /*82e0*/  IMAD.MOV R11, RZ, RZ, -R12 ;  /* 0x000000ffff0b7224 */ /* 0x000fe200078e0a0c */
[----:B------:R0:W-:Y:S01]  /*82f0*/  STL [R1+0x198], R6 ;  /* 0x0001980601007387 */ /* 0x0001e20000100800 */
[----:B------:R-:W-:Y:S02]  /*8300*/  @!P2 IMAD.MOV R5, RZ, RZ, -R5 ;  /* 0x000000ffff05a224 */ /* 0x000fe400078e0a05 */
[----:B------:R-:W-:Y:S02]  /*8310*/  IMAD.MOV R2, RZ, RZ, -R2 ;  /* 0x000000ffff027224 */ /* 0x000fe400078e0a02 */
[----:B------:R-:W-:Y:S01]  /*8320*/  IMAD R10, R25, R11, R10 ;  /* 0x0000000b190a7224 */ /* 0x000fe200078e020a */
[----:B------:R1:W-:Y:S01]  /*8330*/  STL [R1+0x194], R5 ;  /* 0x0001940501007387 */ /* 0x0003e20000100800 */
[----:B------:R-:W-:Y:S02]  /*8340*/  @!P5 IMAD.IADD R13, R13, 0x1, -R25 ;  /* 0x000000010d0dd824 */ /* 0x000fe400078e0a19 */
[----:B0-----:R-:W-:-:S02]  /*8350*/  IMAD.MOV.U32 R6, RZ, RZ, R8 ;  /* 0x000000ffff067224 */ /* 0x001fc400078e0008 */
[C---:B------:R-:W-:Y:S02]  /*8360*/  IMAD R2, R25.reuse, R2, R0 ;  /* 0x0000000219027224 */ /* 0x040fe400078e0200 */
[----:B------:R-:W-:Y:S01]  /*8370*/  @!P3 IMAD.MOV R6, RZ, RZ, -R6 ;  /* 0x000000ffff06b224 */ /* 0x000fe200078e0a06 */
[C---:B------:R-:W-:Y:S01]  /*8380*/  ISETP.GT.U32.AND P3, PT, R25.reuse, R10, PT ;  /* 0x0000000a1900720c */ /* 0x040fe20003f64070 */
[----:B-1----:R-:W-:Y:S01]  /*8390*/  IMAD.MOV.U32 R5, RZ, RZ, R18 ;  /* 0x000000ffff057224 */ /* 0x002fe200078e0012 */
[----:B------:R-:W-:-:S03]  /*83a0*/  ISETP.GT.U32.AND P5, PT, R25, R13, PT ;  /* 0x0000000d1900720c */ /* 0x000fc60003fa4070 */
[----:B------:R-:W-:Y:S01]  /*83b0*/  @!P6 IMAD.MOV R5, RZ, RZ, -R5 ;  /* 0x000000ffff05e224 */ /* 0x000fe200078e0a05 */
[C---:B------:R-:W-:Y:S01]  /*83c0*/  ISETP.GT.U32.AND P6, PT, R25.reuse, R2, PT ;  /* 0x000000021900720c */ /* 0x040fe20003fc4070 */
[--C-:B------:R-:W-:Y:S01]  /*83d0*/  @!P4 IMAD.IADD R20, R20, 0x1, -R25.reuse ;  /* 0x000000011414c824 */ /* 0x100fe200078e0a19 */
[C---:B------:R-:W-:Y:S02]  /*83e0*/  IADD3 R0, R4.reuse, 0x6c, RZ ;  /* 0x0000006c04007810 */ /* 0x040fe40007ffe0ff */
[----:B------:R-:W-:Y:S02]  /*83f0*/  IADD3 R7, R4, 0x6d, RZ ;  /* 0x0000006d04077810 */ /* 0x000fe40007ffe0ff */
[----:B------:R-:W-:Y:S01]  /*8400*/  ISETP.GT.U32.AND P0, PT, R25, R20, PT ;  /* 0x000000141900720c */ /* 0x000fe20003f04070 */
[----:B------:R-:W-:Y:S01]  /*8410*/  @!P3 IMAD.IADD R10, R10, 0x1, -R25 ;  /* 0x000000010a0ab824 */ /* 0x000fe200078e0a19 */
[----:B------:R-:W-:Y:S02]  /*8420*/  ISETP.GE.AND P4, PT, R14, RZ, PT ;  /* 0x000000ff0e00720c */ /* 0x000fe40003f86270 */
[----:B------:R-:W-:-:S02]  /*8430*/  IABS R8, R0 ;  /* 0x0000000000087213 */ /* 0x000fc40000000000 */
[----:B------:R-:W-:Y:S01]  /*8440*/  IABS R14, R7 ;  /* 0x00000007000e7213 */ /* 0x000fe20000000000 */
[--C-:B------:R-:W-:Y:S01]  /*8450*/  @!P5 IMAD.IADD R13, R13, 0x1, -R25.reuse ;  /* 0x000000010d0dd824 */ /* 0x100fe200078e0a19 */
[----:B------:R-:W-:Y:S01]  /*8460*/  ISETP.GE.AND P5, PT, R7, RZ, PT ;  /* 0x000000ff0700720c */ /* 0x000fe20003fa6270 */
[----:B------:R-:W-:Y:S01]  /*8470*/  @!P6 IMAD.IADD R2, R2, 0x1, -R25 ;  /* 0x000000010202e824 */ /* 0x000fe200078e0a19 */
[----:B------:R-:W-:Y:S01]  /*8480*/  ISETP.GT.U32.AND P6, PT, R25, R10, PT ;  /* 0x0000000a1900720c */ /* 0x000fe20003fc4070 */
[----:B------:R-:W-:Y:S02]  /*8490*/  IMAD.MOV.U32 R7, RZ, RZ, R8 ;  /* 0x000000ffff077224 */ /* 0x000fe400078e0008 */
[----:B------:R-:W-:Y:S01]  /*84a0*/  IMAD.HI.U32 R8, R3, R14, RZ ;  /* 0x0000000e03087227 */ /* 0x000fe200078e00ff */
[----:B------:R-:W-:Y:S03]  /*84b0*/  STL [R1+0x190], R6 ;  /* 0x0001900601007387 */ /* 0x000fe60000100800 */
[----:B------:R-:W-:-:S02]  /*84c0*/  IMAD.MOV R8, RZ, RZ, -R8 ;  /* 0x000000ffff087224 */ /* 0x000fc400078e0a08 */
[----:B------:R-:W-:Y:S01]  /*84d0*/  @!P0 IMAD.IADD R20, R20, 0x1, -R25 ;  /* 0x0000000114148824 */ /* 0x000fe200078e0a19 */
[----:B------:R0:W-:Y:S01]  /*84e0*/  STL [R1+0x174], R5 ;  /* 0x0001740501007387 */ /* 0x0001e20000100800 */
[----:B------:R-:W-:Y:S01]  /*84f0*/  IMAD R14, R25, R8, R14 ;  /* 0x00000008190e7224 */ /* 0x000fe200078e020e */
[----:B------:R-:W-:Y:S02]  /*8500*/  ISETP.GE.AND P2, PT, R17, RZ, PT ;  /* 0x000000ff1100720c */ /* 0x000fe40003f46270 */
[----:B------:R-:W-:Y:S01]  /*8510*/  ISETP.GE.AND P3, PT, R0, RZ, PT ;  /* 0x000000ff0000720c */ /* 0x000fe20003f66270 */
[----:B------:R-:W-:-:S04]  /*8520*/  IMAD.HI.U32 R0, R3, R7, RZ ;  /* 0x0000000703007227 */ /* 0x000fc800078e00ff */
[----:B0-----:R-:W-:Y:S02]  /*8530*/  IMAD.MOV.U32 R5, RZ, RZ, R20 ;  /* 0x000000ffff057224 */ /* 0x001fe400078e0014 */
[----:B------:R-:W-:Y:S01]  /*8540*/  @!P6 IMAD.IADD R10, R10, 0x1, -R25 ;  /* 0x000000010a0ae824 */ /* 0x000fe200078e0a19 */
[C---:B------:R-:W-:Y:S01]  /*8550*/  ISETP.GT.U32.AND P6, PT, R25.reuse, R14, PT ;  /* 0x0000000e1900720c */ /* 0x040fe20003fc4070 */
[----:B------:R-:W-:Y:S01]  /*8560*/  @!P1 IMAD.MOV R5, RZ, RZ, -R5 ;  /* 0x000000ffff059224 */ /* 0x000fe200078e0a05 */
[C---:B------:R-:W-:Y:S01]  /*8570*/  ISETP.GT.U32.AND P1, PT, R25.reuse, R2, PT ;  /* 0x000000021900720c */ /* 0x040fe20003f24070 */
[----:B------:R-:W-:Y:S02]  /*8580*/  IMAD.MOV R0, RZ, RZ, -R0 ;  /* 0x000000ffff007224 */ /* 0x000fe400078e0a00 */
[----:B------:R-:W-:Y:S02]  /*8590*/  IMAD.MOV.U32 R6, RZ, RZ, R10 ;  /* 0x000000ffff067224 */ /* 0x000fe400078e000a */
[----:B------:R-:W-:Y:S01]  /*85a0*/  IMAD R7, R25, R0, R7 ;  /* 0x0000000019077224 */ /* 0x000fe200078e0207 */
[----:B------:R0:W-:Y:S01]  /*85b0*/  STL [R1+0x178], R5 ;  /* 0x0001780501007387 */ /* 0x0001e20000100800 */
[----:B------:R-:W-:Y:S01]  /*85c0*/  ISETP.GE.AND P0, PT, R9, RZ, PT ;  /* 0x000000ff0900720c */ /* 0x000fe20003f06270 */
[----:B------:R-:W-:-:S02]  /*85d0*/  @!P2 IMAD.MOV R6, RZ, RZ, -R6 ;  /* 0x000000ffff06a224 */ /* 0x000fc400078e0a06 */
[----:B------:R-:W-:Y:S01]  /*85e0*/  ISETP.GT.U32.AND P2, PT, R25, R7, PT ;  /* 0x000000071900720c */ /* 0x000fe20003f44070 */
[----:B------:R-:W-:Y:S02]  /*85f0*/  @!P6 IMAD.IADD R14, R14, 0x1, -R25 ;  /* 0x000000010e0ee824 */ /* 0x000fe400078e0a19 */
[----:B0-----:R-:W-:Y:S01]  /*8600*/  IMAD.MOV.U32 R5, RZ, RZ, R13 ;  /* 0x000000ffff057224 */ /* 0x001fe200078e000d */
[----:B------:R-:W-:Y:S01]  /*8610*/  IADD3 R13, R4, 0x6b, RZ ;  /* 0x0000006b040d7810 */ /* 0x000fe20007ffe0ff */
[----:B------:R-:W-:Y:S02]  /*8620*/  @!P1 IMAD.IADD R2, R2, 0x1, -R25 ;  /* 0x0000000102029824 */ /* 0x000fe400078e0a19 */
[----:B------:R-:W-:Y:S01]  /*8630*/  @!P4 IMAD.MOV R5, RZ, RZ, -R5 ;  /* 0x000000ffff05c224 */ /* 0x000fe200078e0a05 */
[----:B------:R-:W-:Y:S02]  /*8640*/  ISETP.GE.AND P4, PT, R13, RZ, PT ;  /* 0x000000ff0d00720c */ /* 0x000fe40003f86270 */
[----:B------:R-:W-:-:S02]  /*8650*/  IABS R13, R13 ;  /* 0x0000000d000d7213 */ /* 0x000fc40000000000 */
[----:B------:R0:W-:Y:S01]  /*8660*/  STL [R1+0x17c], R5 ;  /* 0x00017c0501007387 */ /* 0x0001e20000100800 */
[----:B------:R-:W-:Y:S02]  /*8670*/  ISETP.GT.U32.AND P6, PT, R25, R14, PT ;  /* 0x0000000e1900720c */ /* 0x000fe40003fc4070 */
[C---:B------:R-:W-:Y:S01]  /*8680*/  IADD3 R9, R4.reuse, 0x6a, RZ ;  /* 0x0000006a04097810 */ /* 0x040fe20007ffe0ff */
[----:B------:R-:W-:Y:S01]  /*8690*/  IMAD.HI.U32 R8, R3, R13, RZ ;  /* 0x0000000d03087227 */ /* 0x000fe200078e00ff */
[----:B------:R-:W-:-:S03]  /*86a0*/  IADD3 R12, R4, 0x69, RZ ;  /* 0x00000069040c7810 */ /* 0x000fc60007ffe0ff */
[----:B0-----:R-:W-:Y:S01]  /*86b0*/  IMAD.MOV.U32 R5, RZ, RZ, R2 ;  /* 0x000000ffff057224 */ /* 0x001fe200078e0002 */
[----:B------:R-:W-:Y:S01]  /*86c0*/  ISETP.GE.AND P1, PT, R9, RZ, PT ;  /* 0x000000ff0900720c */ /* 0x000fe20003f26270 */
[----:B------:R-:W-:Y:S02]  /*86d0*/  IMAD.MOV R8, RZ, RZ, -R8 ;  /* 0x000000ffff087224 */ /* 0x000fe400078e0a08 */
[----:B------:R-:W-:Y:S01]  /*86e0*/  @!P0 IMAD.MOV R5, RZ, RZ, -R5 ;  /* 0x000000ffff058224 */ /* 0x000fe200078e0a05 */
[----:B------:R-:W-:Y:S01]  /*86f0*/  ISETP.GE.AND P0, PT, R12, RZ, PT ;  /* 0x000000ff0c00720c */ /* 0x000fe20003f06270 */
[----:B------:R-:W-:Y:S01]  /*8700*/  @!P2 IMAD.IADD R7, R7, 0x1, -R25 ;  /* 0x000000010707a824 */ /* 0x000fe200078e0a19 */
[----:B------:R-:W-:Y:S02]  /*8710*/  IABS R9, R9 ;  /* 0x0000000900097213 */ /* 0x000fe40000000000 */
[----:B------:R-:W-:Y:S02]  /*8720*/  IADD3 R0, R4, 0x68, RZ ;  /* 0x0000006804007810 */ /* 0x000fe40007ffe0ff */
[----:B------:R-:W-:Y:S01]  /*8730*/  IABS R12, R12 ;  /* 0x0000000c000c7213 */ /* 0x000fe20000000000 */
[C---:B------:R-:W-:Y:S01]  /*8740*/  IMAD R13, R25.reuse, R8, R13 ;  /* 0x00000008190d7224 */ /* 0x040fe200078e020d */
[----:B------:R-:W-:Y:S01]  /*8750*/  IABS R11, R0 ;  /* 0x00000000000b7213 */ /* 0x000fe20000000000 */
[----:B------:R-:W-:Y:S01]  /*8760*/  IMAD.MOV.U32 R10, RZ, RZ, R9 ;  /* 0x000000ffff0a7224 */ /* 0x000fe200078e0009 */
[----:B------:R-:W-:Y:S01]  /*8770*/  ISETP.GT.U32.AND P2, PT, R25, R7, PT ;  /* 0x000000071900720c */ /* 0x000fe20003f44070 */
[----:B------:R-:W-:-:S04]  /*8780*/  IMAD.HI.U32 R8, R3, R12, RZ ;  /* 0x0000000c03087227 */ /* 0x000fc800078e00ff */
[----:B------:R-:W-:Y:S01]  /*8790*/  @!P6 IMAD.IADD R14, R14, 0x1, -R25 ;  /* 0x000000010e0ee824 */ /* 0x000fe200078e0a19 */
[----:B------:R-:W-:Y:S01]  /*87a0*/  ISETP.GT.U32.AND P6, PT, R25, R13, PT ;  /* 0x0000000d1900720c */ /* 0x000fe20003fc4070 */
[----:B------:R-:W-:-:S04]  /*87b0*/  IMAD.HI.U32 R2, R3, R10, RZ ;  /* 0x0000000a03027227 */ /* 0x000fc800078e00ff */
[----:B------:R-:W-:-:S04]  /*87c0*/  IMAD.HI.U32 R9, R3, R11, RZ ;  /* 0x0000000b03097227 */ /* 0x000fc800078e00ff */
[----:B------:R-:W-:Y:S02]  /*87d0*/  IMAD.MOV R8, RZ, RZ, -R8 ;  /* 0x000000ffff087224 */ /* 0x000fe400078e0a08 */
[----:B------:R-:W-:Y:S02]  /*87e0*/  IMAD.MOV R2, RZ, RZ, -R2 ;  /* 0x000000ffff027224 */ /* 0x000fe400078e0a02 */
[----:B------:R-:W-:Y:S02]  /*87f0*/  IMAD.MOV R9, RZ, RZ, -R9 ;  /* 0x000000ffff097224 */ /* 0x000fe400078e0a09 */
[C---:B------:R-:W-:Y:S01]  /*8800*/  IMAD R12, R25.reuse, R8, R12 ;  /* 0x00000008190c7224 */ /* 0x040fe200078e020c */
[----:B------:R-:W-:Y:S01]  /*8810*/  STL [R1+0x180], R6 ;  /* 0x0001800601007387 */ /* 0x000fe20000100800 */
[C---:B------:R-:W-:Y:S02]  /*8820*/  IMAD R10, R25.reuse, R2, R10 ;  /* 0x00000002190a7224 */ /* 0x040fe400078e020a */
[----:B------:R-:W-:Y:S01]  /*8830*/  IMAD R11, R25, R9, R11 ;  /* 0x00000009190b7224 */ /* 0x000fe200078e020b */
[----:B------:R0:W-:Y:S01]  /*8840*/  STL [R1+0x18c], R5 ;  /* 0x00018c0501007387 */ /* 0x0001e20000100800 */
[--C-:B------:R-:W-:Y:S01]  /*8850*/  @!P2 IMAD.IADD R7, R7, 0x1, -R25.reuse ;  /* 0x000000010707a824 */ /* 0x100fe200078e0a19 */
[----:B------:R-:W-:Y:S01]  /*8860*/  ISETP.GT.U32.AND P2, PT, R25, R12, PT ;  /* 0x0000000c1900720c */ /* 0x000fe20003f44070 */
[----:B------:R-:W-:Y:S01]  /*8870*/  @!P6 IMAD.IADD R13, R13, 0x1, -R25 ;  /* 0x000000010d0de824 */ /* 0x000fe200078e0a19 */
[----:B------:R-:W-:Y:S01]  /*8880*/  ISETP.GT.U32.AND P6, PT, R25, R11, PT ;  /* 0x0000000b1900720c */ /* 0x000fe20003fc4070 */
[----:B0-----:R-:W-:-:S04]  /*8890*/  IMAD.MOV.U32 R5, RZ, RZ, R14 ;  /* 0x000000ffff057224 */ /* 0x001fc800078e000e */
[----:B------:R-:W-:Y:S01]  /*88a0*/  @!P5 IMAD.MOV R5, RZ, RZ, -R5 ;  /* 0x000000ffff05d224 */ /* 0x000fe200078e0a05 */
[----:B------:R-:W-:Y:S02]  /*88b0*/  ISETP.GT.U32.AND P5, PT, R25, R10, PT ;  /* 0x0000000a1900720c */ /* 0x000fe40003fa4070 */
[C---:B------:R-:W-:Y:S02]  /*88c0*/  IADD3 R20, R4.reuse, 0x67, RZ ;  /* 0x0000006704147810 */ /* 0x040fe40007ffe0ff */
[----:B------:R-:W-:Y:S01]  /*88d0*/  IADD3 R16, R4, 0x66, RZ ;  /* 0x0000006604107810 */ /* 0x000fe20007ffe0ff */
[--C-:B------:R-:W-:Y:S01]  /*88e0*/  @!P2 IMAD.IADD R12, R12, 0x1, -R25.reuse ;  /* 0x000000010c0ca824 */ /* 0x100fe200078e0a19 */
[----:B------:R-:W-:Y:S02]  /*88f0*/  IABS R2, R20 ;  /* 0x0000001400027213 */ /* 0x000fe40000000000 */
[----:B------:R-:W-:Y:S01]  /*8900*/  IABS R15, R16 ;  /* 0x00000010000f7213 */ /* 0x000fe20000000000 */
[----:B------:R0:W-:Y:S01]  /*8910*/  STL [R1+0x188], R5 ;  /* 0x0001880501007387 */ /* 0x0001e20000100800 */
[----:B------:R-:W-:Y:S01]  /*8920*/  @!P6 IMAD.IADD R11, R11, 0x1, -R25 ;  /* 0x000000010b0be824 */ /* 0x000fe200078e0a19 */
[----:B------:R-:W-:-:S02]  /*8930*/  ISETP.GT.U32.AND P6, PT, R25, R12, PT ;  /* 0x0000000c1900720c */ /* 0x000fc40003fc4070 */
        /* <DEDUP_REMOVED lines=9> */
[C---:B------:R-:W-:Y:S01]  /*89d0*/  IMAD R2, R25.reuse, R8, R2 ;  /* 0x0000000819027224 */ /* 0x040fe200078e0202 */
[C---:B------:R-:W-:Y:S01]  /*89e0*/  ISETP.GT.U32.AND P2, PT, R25.reuse, R10, PT ;  /* 0x0000000a1900720c */ /* 0x040fe20003f44070 */
[----:B------:R-:W-:Y:S02]  /*89f0*/  IMAD R15, R25, R7, R15 ;  /* 0x00000007190f7224 */ /* 0x000fe400078e020f */
[--C-:B------:R-:W-:Y:S01]  /*8a00*/  @!P5 IMAD.IADD R13, R13, 0x1, -R25.reuse ;  /* 0x000000010d0dd824 */ /* 0x100fe200078e0a19 */
[C---:B------:R-:W-:Y:S01]  /*8a10*/  ISETP.GT.U32.AND P5, PT, R25.reuse, R2, PT ;  /* 0x000000021900720c */ /* 0x040fe20003fa4070 */
[----:B------:R-:W-:Y:S01]  /*8a20*/  @!P6 IMAD.IADD R12, R12, 0x1, -R25 ;  /* 0x000000010c0ce824 */ /* 0x000fe200078e0a19 */
[----:B------:R-:W-:-:S02]  /*8a30*/  ISETP.GT.U32.AND P6, PT, R25, R15, PT ;  /* 0x0000000f1900720c */ /* 0x000fc40003fc4070 */
[C---:B------:R-:W-:Y:S02]  /*8a40*/  IADD3 R7, R4.reuse, 0x63, RZ ;  /* 0x0000006304077810 */ /* 0x040fe40007ffe0ff */
[----:B------:R-:W-:Y:S01]  /*8a50*/  IADD3 R9, R4, 0x65, RZ ;  /* 0x0000006504097810 */ /* 0x000fe20007ffe0ff */
[--C-:B------:R-:W-:Y:S01]  /*8a60*/  @!P3 IMAD.IADD R11, R11, 0x1, -R25.reuse ;  /* 0x000000010b0bb824 */ /* 0x100fe200078e0a19 */
[----:B------:R-:W-:Y:S01]  /*8a70*/  ISETP.GE.AND P3, PT, R20, RZ, PT ;  /* 0x000000ff1400720c */ /* 0x000fe20003f66270 */
[--C-:B------:R-:W-:Y:S01]  /*8a80*/  @!P2 IMAD.IADD R10, R10, 0x1, -R25.reuse ;  /* 0x000000010a0aa824 */ /* 0x100fe200078e0a19 */
[----:B------:R-:W-:Y:S01]  /*8a90*/  IABS R20, R7 ;  /* 0x0000000700147213 */ /* 0x000fe20000000000 */
[----:B------:R0:W-:Y:S01]  /*8aa0*/  STL [R1+0x184], R5 ;  /* 0x0001840501007387 */ /* 0x0001e20000100800 */
[----:B------:R-:W-:Y:S01]  /*8ab0*/  IABS R18, R9 ;  /* 0x0000000900127213 */ /* 0x000fe20000000000 */
[--C-:B------:R-:W-:Y:S01]  /*8ac0*/  @!P5 IMAD.IADD R2, R2, 0x1, -R25.reuse ;  /* 0x000000010202d824 */ /* 0x100fe200078e0a19 */
[----:B------:R-:W-:Y:S01]  /*8ad0*/  ISETP.GE.AND P5, PT, R16, RZ, PT ;  /* 0x000000ff1000720c */ /* 0x000fe20003fa6270 */
[----:B------:R-:W-:-:S02]  /*8ae0*/  @!P6 IMAD.IADD R15, R15, 0x1, -R25 ;  /* 0x000000010f0fe824 */ /* 0x000fc400078e0a19 */
[----:B------:R-:W-:Y:S02]  /*8af0*/  IMAD.MOV.U32 R16, RZ, RZ, R20 ;  /* 0x000000ffff107224 */ /* 0x000fe400078e0014 */
[----:B0-----:R-:W-:Y:S02]  /*8b00*/  IMAD.MOV.U32 R5, RZ, RZ, R10 ;  /* 0x000000ffff057224 */ /* 0x001fe400078e000a */
[----:B------:R-:W-:-:S04]  /*8b10*/  IMAD.HI.U32 R14, R3, R18, RZ ;  /* 0x00000012030e7227 */ /* 0x000fc800078e00ff */
[----:B------:R-:W-:Y:S01]  /*8b20*/  @!P1 IMAD.MOV R5, RZ, RZ, -R5 ;  /* 0x000000ffff059224 */ /* 0x000fe200078e0a05 */
[----:B------:R-:W-:Y:S01]  /*8b30*/  ISETP.GT.U32.AND P1, PT, R25, R15, PT ;  /* 0x0000000f1900720c */ /* 0x000fe20003f24070 */
[----:B------:R-:W-:Y:S02]  /*8b40*/  IMAD.MOV.U32 R6, RZ, RZ, R13 ;  /* 0x000000ffff067224 */ /* 0x000fe400078e000d */
[----:B------:R-:W-:-:S04]  /*8b50*/  IMAD.HI.U32 R13, R3, R16, RZ ;  /* 0x00000010030d7227 */ /* 0x000fc800078e00ff */
[----:B------:R-:W-:Y:S02]  /*8b60*/  IMAD.MOV R14, RZ, RZ, -R14 ;  /* 0x000000ffff0e7224 */ /* 0x000fe400078e0a0e */
[----:B------:R-:W-:Y:S02]  /*8b70*/  IMAD.MOV R10, RZ, RZ, -R13 ;  /* 0x000000ffff0a7224 */ /* 0x000fe400078e0a0d */
[C---:B------:R-:W-:Y:S02]  /*8b80*/  IMAD R18, R25.reuse, R14, R18 ;  /* 0x0000000e19127224 */ /* 0x040fe400078e0212 */
[----:B------:R-:W-:Y:S01]  /*8b90*/  @!P4 IMAD.MOV R6, RZ, RZ, -R6 ;  /* 0x000000ffff06c224 */ /* 0x000fe200078e0a06 */
[C---:B------:R-:W-:Y:S01]  /*8ba0*/  ISETP.GT.U32.AND P4, PT, R25.reuse, R2, PT ;  /* 0x000000021900720c */ /* 0x040fe20003f84070 */
[----:B------:R-:W-:Y:S01]  /*8bb0*/  IMAD R16, R25, R10, R16 ;  /* 0x0000000a19107224 */ /* 0x000fe200078e0210 */
[----:B------:R-:W-:Y:S01]  /*8bc0*/  IADD3 R8, R4, 0x64, RZ ;  /* 0x0000006404087810 */ /* 0x000fe20007ffe0ff */
[----:B------:R-:W-:Y:S01]  /*8bd0*/  @!P1 IMAD.IADD R15, R15, 0x1, -R25 ;  /* 0x000000010f0f9824 */ /* 0x000fe200078e0a19 */
[----:B------:R-:W-:-:S02]  /*8be0*/  ISETP.GE.AND P2, PT, R0, RZ, PT ;  /* 0x000000ff0000720c */ /* 0x000fc40003f46270 */
[C---:B------:R-:W-:Y:S02]  /*8bf0*/  ISETP.GT.U32.AND P6, PT, R25.reuse, R18, PT ;  /* 0x000000121900720c */ /* 0x040fe40003fc4070 */
[----:B------:R-:W-:Y:S02]  /*8c00*/  IABS R17, R8 ;  /* 0x0000000800117213 */ /* 0x000fe40000000000 */
[----:B------:R-:W-:Y:S01]  /*8c10*/  ISETP.GT.U32.AND P1, PT, R25, R16, PT ;  /* 0x000000101900720c */ /* 0x000fe20003f24070 */
[----:B------:R0:W-:Y:S02]  /*8c20*/  STL [R1+0x160], R6 ;  /* 0x0001600601007387 */ /* 0x0001e40000100800 */
[----:B------:R-:W-:Y:S02]  /*8c30*/  IMAD.HI.U32 R0, R3, R17, RZ ;  /* 0x0000001103007227 */ /* 0x000fe400078e00ff */
[----:B------:R1:W-:Y:S02]  /*8c40*/  STL [R1+0x164], R5 ;  /* 0x0001640501007387 */ /* 0x0003e40000100800 */
[----:B------:R-:W-:Y:S01]  /*8c50*/  @!P4 IMAD.IADD R2, R2, 0x1, -R25 ;  /* 0x000000010202c824 */ /* 0x000fe200078e0a19 */
[----:B------:R-:W-:Y:S01]  /*8c60*/  ISETP.GE.AND P4, PT, R8, RZ, PT ;  /* 0x000000ff0800720c */ /* 0x000fe20003f86270 */
[----:B------:R-:W-:-:S02]  /*8c70*/  IMAD.MOV R0, RZ, RZ, -R0 ;  /* 0x000000ffff007224 */ /* 0x000fc400078e0a00 */
[----:B0-----:R-:W-:Y:S01]  /*8c80*/  IMAD.MOV.U32 R6, RZ, RZ, R12 ;  /* 0x000000ffff067224 */ /* 0x001fe200078e000c */
[----:B------:R-:W-:Y:S01]  /*8c90*/  IADD3 R8, R4, 0x61, RZ ;  /* 0x0000006104087810 */ /* 0x000fe20007ffe0ff */
[----:B-1----:R-:W-:Y:S02]  /*8ca0*/  IMAD.MOV.U32 R5, RZ, RZ, R11 ;  /* 0x000000ffff057224 */ /* 0x002fe400078e000b */
[----:B------:R-:W-:Y:S02]  /*8cb0*/  @!P0 IMAD.MOV R6, RZ, RZ, -R6 ;  /* 0x000000ffff068224 */ /* 0x000fe400078e0a06 */
[----:B------:R-:W-:Y:S02]  /*8cc0*/  @!P2 IMAD.MOV R5, RZ, RZ, -R5 ;  /* 0x000000ffff05a224 */ /* 0x000fe400078e0a05 */
[----:B------:R-:W-:Y:S01]  /*8cd0*/  @!P6 IMAD.IADD R18, R18, 0x1, -R25 ;  /* 0x000000011212e824 */ /* 0x000fe200078e0a19 */
[----:B------:R-:W-:Y:S01]  /*8ce0*/  ISETP.GE.AND P6, PT, R7, RZ, PT ;  /* 0x000000ff0700720c */ /* 0x000fe20003fc6270 */
[----:B------:R-:W-:Y:S01]  /*8cf0*/  IMAD R17, R25, R0, R17 ;  /* 0x0000000019117224 */ /* 0x000fe200078e0211 */
[----:B------:R-:W-:Y:S01]  /*8d00*/  IABS R7, R8 ;  /* 0x0000000800077213 */ /* 0x000fe20000000000 */
[----:B------:R-:W-:Y:S01]  /*8d10*/  @!P1 IMAD.IADD R16, R16, 0x1, -R25 ;  /* 0x0000000110109824 */ /* 0x000fe200078e0a19 */
[----:B------:R-:W-:Y:S01]  /*8d20*/  IADD3 R0, R4, 0x62, RZ ;  /* 0x0000006204007810 */ /* 0x000fe20007ffe0ff */
[----:B------:R-:W-:Y:S01]  /*8d30*/  STL [R1+0x168], R6 ;  /* 0x0001680601007387 */ /* 0x000fe20000100800 */
[----:B------:R-:W-:Y:S01]  /*8d40*/  ISETP.GE.AND P0, PT, R9, RZ, PT ;  /* 0x000000ff0900720c */ /* 0x000fe20003f06270 */
[----:B------:R-:W-:Y:S01]  /*8d50*/  IMAD.HI.U32 R9, R3, R7, RZ ;  /* 0x0000000703097227 */ /* 0x000fe200078e00ff */
[C---:B------:R-:W-:Y:S01]  /*8d60*/  ISETP.GT.U32.AND P2, PT, R25.reuse, R17, PT ;  /* 0x000000111900720c */ /* 0x040fe20003f44070 */
[----:B------:R0:W-:Y:S01]  /*8d70*/  STL [R1+0x16c], R5 ;  /* 0x00016c0501007387 */ /* 0x0001e20000100800 */
[----:B------:R-:W-:-:S02]  /*8d80*/  ISETP.GT.U32.AND P1, PT, R25, R16, PT ;  /* 0x000000101900720c */ /* 0x000fc40003f24070 */
[----:B------:R-:W-:Y:S01]  /*8d90*/  IABS R13, R0 ;  /* 0x00000000000d7213 */ /* 0x000fe20000000000 */
[----:B------:R-:W-:Y:S02]  /*8da0*/  IMAD.MOV R9, RZ, RZ, -R9 ;  /* 0x000000ffff097224 */ /* 0x000fe400078e0a09 */
[----:B0-----:R-:W-:Y:S02]  /*8db0*/  IMAD.MOV.U32 R5, RZ, RZ, R2 ;  /* 0x000000ffff057224 */ /* 0x001fe400078e0002 */
[----:B------:R-:W-:-:S04]  /*8dc0*/  IMAD.HI.U32 R10, R3, R13, RZ ;  /* 0x0000000d030a7227 */ /* 0x000fc800078e00ff */
[----:B------:R-:W-:Y:S01]  /*8dd0*/  @!P3 IMAD.MOV R5, RZ, RZ, -R5 ;  /* 0x000000ffff05b224 */ /* 0x000fe200078e0a05 */
[C---:B------:R-:W-:Y:S01]  /*8de0*/  ISETP.GT.U32.AND P3, PT, R25.reuse, R18, PT ;  /* 0x000000121900720c */ /* 0x040fe20003f64070 */
[----:B------:R-:W-:Y:S02]  /*8df0*/  IMAD R7, R25, R9, R7 ;  /* 0x0000000919077224 */ /* 0x000fe400078e0207 */
[----:B------:R-:W-:Y:S02]  /*8e00*/  IMAD.MOV R10, RZ, RZ, -R10 ;  /* 0x000000ffff0a7224 */ /* 0x000fe400078e0a0a */
[--C-:B------:R-:W-:Y:S02]  /*8e10*/  @!P2 IMAD.IADD R17, R17, 0x1, -R25.reuse ;  /* 0x000000011111a824 */ /* 0x100fe400078e0a19 */
[----:B------:R-:W-:Y:S01]  /*8e20*/  @!P1 IMAD.IADD R16, R16, 0x1, -R25 ;  /* 0x0000000110109824 */ /* 0x000fe200078e0a19 */
[C---:B------:R-:W-:Y:S01]  /*8e30*/  ISETP.GT.U32.AND P1, PT, R25.reuse, R7, PT ;  /* 0x000000071900720c */ /* 0x040fe20003f24070 */
[C---:B------:R-:W-:Y:S01]  /*8e40*/  IMAD R13, R25.reuse, R10, R13 ;  /* 0x0000000a190d7224 */ /* 0x040fe200078e020d */
[----:B------:R-:W-:-:S03]  /*8e50*/  ISETP.GT.U32.AND P2, PT, R25, R17, PT ;  /* 0x000000111900720c */ /* 0x000fc60003f44070 */
[----:B------:R-:W-:Y:S01]  /*8e60*/  @!P3 IMAD.IADD R18, R18, 0x1, -R25 ;  /* 0x000000011212b824 */ /* 0x000fe200078e0a19 */
[----:B------:R-:W-:Y:S01]  /*8e70*/  ISETP.GT.U32.AND P3, PT, R25, R13, PT ;  /* 0x0000000d1900720c */ /* 0x000fe20003f64070 */
[----:B------:R-:W-:Y:S01]  /*8e80*/  IMAD.MOV.U32 R6, RZ, RZ, R15 ;  /* 0x000000ffff067224 */ /* 0x000fe200078e000f */
[C---:B------:R-:W-:Y:S01]  /*8e90*/  IADD3 R9, R4.reuse, 0x5e, RZ ;  /* 0x0000005e04097810 */ /* 0x040fe20007ffe0ff */
[----:B------:R0:W-:Y:S01]  /*8ea0*/  STL [R1+0x170], R5 ;  /* 0x0001700501007387 */ /* 0x0001e20000100800 */
[C---:B------:R-:W-:Y:S01]  /*8eb0*/  IADD3 R11, R4.reuse, 0x60, RZ ;  /* 0x00000060040b7810 */ /* 0x040fe20007ffe0ff */
[----:B------:R-:W-:Y:S01]  /*8ec0*/  @!P5 IMAD.MOV R6, RZ, RZ, -R6 ;  /* 0x000000ffff06d224 */ /* 0x000fe200078e0a06 */
[----:B------:R-:W-:Y:S01]  /*8ed0*/  IABS R12, R9 ;  /* 0x00000009000c7213 */ /* 0x000fe20000000000 */
[--C-:B------:R-:W-:Y:S01]  /*8ee0*/  @!P1 IMAD.IADD R7, R7, 0x1, -R25.reuse ;  /* 0x0000000107079824 */ /* 0x100fe200078e0a19 */
[----:B------:R-:W-:Y:S01]  /*8ef0*/  IADD3 R2, R4, 0x5f, RZ ;  /* 0x0000005f04027810 */ /* 0x000fe20007ffe0ff */
[----:B------:R-:W-:Y:S01]  /*8f00*/  @!P2 IMAD.IADD R17, R17, 0x1, -R25 ;  /* 0x000000011111a824 */ /* 0x000fe200078e0a19 */
[----:B------:R-:W-:Y:S01]  /*8f10*/  IABS R14, R11 ;  /* 0x0000000b000e7213 */ /* 0x000fe20000000000 */
[----:B0-----:R-:W-:-:S02]  /*8f20*/  IMAD.MOV.U32 R5, RZ, RZ, R18 ;  /* 0x000000ffff057224 */ /* 0x001fc400078e0012 */
[----:B------:R-:W-:Y:S02]  /*8f30*/  @!P3 IMAD.IADD R13, R13, 0x1, -R25 ;  /* 0x000000010d0db824 */ /* 0x000fe400078e0a19 */
[----:B------:R-:W-:Y:S01]  /*8f40*/  @!P0 IMAD.MOV R5, RZ, RZ, -R5 ;  /* 0x000000ffff058224 */ /* 0x000fe200078e0a05 */
[----:B------:R-:W-:Y:S01]  /*8f50*/  ISETP.GT.U32.AND P0, PT, R25, R7, PT ;  /* 0x000000071900720c */ /* 0x000fe20003f04070 */
[C---:B------:R-:W-:Y:S01]  /*8f60*/  IMAD.HI.U32 R15, R3.reuse, R12, RZ ;  /* 0x0000000c030f7227 */ /* 0x040fe200078e00ff */
[----:B------:R-:W-:Y:S01]  /*8f70*/  IABS R10, R2 ;  /* 0x00000002000a7213 */ /* 0x000fe20000000000 */
[----:B------:R0:W-:Y:S02]  /*8f80*/  STL [R1+0xec], R6 ;  /* 0x0000ec0601007387 */ /* 0x0001e40000100800 */
[----:B------:R-:W-:Y:S01]  /*8f90*/  IMAD.HI.U32 R20, R3, R14, RZ ;  /* 0x0000000e03147227 */ /* 0x000fe200078e00ff */
[----:B------:R-:W-:Y:S02]  /*8fa0*/  ISETP.GT.U32.AND P1, PT, R25, R13, PT ;  /* 0x0000000d1900720c */ /* 0x000fe40003f24070 */
[----:B------:R-:W-:Y:S01]  /*8fb0*/  ISETP.GE.AND P2, PT, R0, RZ, PT ;  /* 0x000000ff0000720c */ /* 0x000fe20003f46270 */
[----:B------:R-:W-:-:S02]  /*8fc0*/  IMAD.MOV R15, RZ, RZ, -R15 ;  /* 0x000000ffff0f7224 */ /* 0x000fc400078e0a0f */
[----:B0-----:R-:W-:Y:S02]  /*8fd0*/  IMAD.MOV.U32 R6, RZ, RZ, R17 ;  /* 0x000000ffff067224 */ /* 0x001fe400078e0011 */
[----:B------:R-:W-:-:S04]  /*8fe0*/  IMAD.HI.U32 R0, R3, R10, RZ ;  /* 0x0000000a03007227 */ /* 0x000fc800078e00ff */
[----:B------:R-:W-:Y:S02]  /*8ff0*/  IMAD.MOV R20, RZ, RZ, -R20 ;  /* 0x000000ffff147224 */ /* 0x000fe400078e0a14 */
[----:B------:R-:W-:Y:S01]  /*9000*/  @!P4 IMAD.MOV R6, RZ, RZ, -R6 ;  /* 0x000000ffff06c224 */ /* 0x000fe200078e0a06 */
[----:B------:R-:W-:Y:S01]  /*9010*/  ISETP.GE.AND P4, PT, R11, RZ, PT ;  /* 0x000000ff0b00720c */ /* 0x000fe20003f86270 */
[C---:B------:R-:W-:Y:S01]  /*9020*/  IMAD R11, R25.reuse, R15, R12 ;  /* 0x0000000f190b7224 */ /* 0x040fe200078e020c */
[----:B------:R0:W-:Y:S01]  /*9030*/  STL [R1+0xf4], R5 ;  /* 0x0000f40501007387 */ /* 0x0001e20000100800 */
[----:B------:R-:W-:Y:S02]  /*9040*/  IMAD.MOV R0, RZ, RZ, -R0 ;  /* 0x000000ffff007224 */ /* 0x000fe400078e0a00 */
[----:B------:R-:W-:Y:S02]  /*9050*/  IMAD R14, R25, R20, R14 ;  /* 0x00000014190e7224 */ /* 0x000fe400078e020e */
[----:B------:R-:W-:Y:S01]  /*9060*/  @!P0 IMAD.IADD R7, R7, 0x1, -R25 ;  /* 0x0000000107078824 */ /* 0x000fe200078e0a19 */
[C---:B------:R-:W-:Y:S01]  /*9070*/  ISETP.GT.U32.AND P0, PT, R25.reuse, R11, PT ;  /* 0x0000000b1900720c */ /* 0x040fe20003f04070 */
[----:B------:R-:W-:-:S02]  /*9080*/  IMAD R10, R25, R0, R10 ;  /* 0x00000000190a7224 */ /* 0x000fc400078e020a */
[----:B0-----:R-:W-:Y:S01]  /*9090*/  IMAD.MOV.U32 R5, RZ, RZ, R16 ;  /* 0x000000ffff057224 */ /* 0x001fe200078e0010 */
[----:B------:R-:W-:Y:S01]  /*90a0*/  ISETP.GT.U32.AND P5, PT, R25, R14, PT ;  /* 0x0000000e1900720c */ /* 0x000fe20003fa4070 */
[----:B------:R-:W-:Y:S02]  /*90b0*/  @!P1 IMAD.IADD R13, R13, 0x1, -R25 ;  /* 0x000000010d0d9824 */ /* 0x000fe400078e0a19 */
[----:B------:R-:W-:Y:S01]  /*90c0*/  @!P6 IMAD.MOV R5, RZ, RZ, -R5 ;  /* 0x000000ffff05e224 */ /* 0x000fe200078e0a05 */
        /* <DEDUP_REMOVED lines=14> */
[C---:B------:R-:W-:Y:S01]  /*91b0*/  ISETP.GT.U32.AND P0, PT, R25.reuse, R11, PT ;  /* 0x0000000b1900720c */ /* 0x040fe20003f04070 */
[----:B------:R-:W-:Y:S01]  /*91c0*/  @!P6 IMAD.IADD R10, R10, 0x1, -R25 ;  /* 0x000000010a0ae824 */ /* 0x000fe200078e0a19 */
[----:B------:R-:W-:Y:S01]  /*91d0*/  ISETP.GT.U32.AND P6, PT, R25, R14, PT ;  /* 0x0000000e1900720c */ /* 0x000fe20003fc4070 */
[----:B------:R-:W-:-:S04]  /*91e0*/  IMAD.HI.U32 R12, R3, R0, RZ ;  /* 0x00000000030c7227 */ /* 0x000fc800078e00ff */
[----:B0-----:R-:W-:Y:S02]  /*91f0*/  IMAD.MOV.U32 R5, RZ, RZ, R7 ;  /* 0x000000ffff057224 */ /* 0x001fe400078e0007 */
[----:B------:R-:W-:-:S04]  /*9200*/  IMAD.HI.U32 R7, R3, R13, RZ ;  /* 0x0000000d03077227 */ /* 0x000fc800078e00ff */
        /* <DEDUP_REMOVED lines=102> */
[----:B------:R-:W-:Y:S01]  /*9870*/  IMAD.HI.U32 R15, R3, R11, RZ ;  /* 0x0000000b030f7227 */ /* 0x000fe200078e00ff */
[----:B------:R-:W-:-:S03]  /*9880*/  IADD3 R8, R4, 0x54, RZ ;  /* 0x0000005404087810 */ /* 0x000fc60007ffe0ff */
[----:B------:R-:W-:Y:S02]  /*9890*/  @!P4 IMAD.IADD R0, R0, 0x1, -R25 ;  /* 0x000000010000c824 */ /* 0x000fe400078e0a19 */
[----:B------:R-:W-:Y:S01]  /*98a0*/  IMAD.MOV R15, RZ, RZ, -R15 ;  /* 0x000000ffff0f7224 */ /* 0x000fe200078e0a0f */
[----:B------:R-:W-:Y:S02]  /*98b0*/  IADD3 R10, R4, 0x52, RZ ;  /* 0x00000052040a7810 */ /* 0x000fe40007ffe0ff */
[----:B------:R-:W-:Y:S02]  /*98c0*/  IABS R12, R8 ;  /* 0x00000008000c7213 */ /* 0x000fe40000000000 */
[----:B------:R-:W-:Y:S01]  /*98d0*/  ISETP.GT.U32.AND P4, PT, R25, R0, PT ;  /* 0x000000001900720c */ /* 0x000fe20003f84070 */
[----:B------:R-:W-:Y:S02]  /*98e0*/  @!P0 IMAD.IADD R7, R7, 0x1, -R25 ;  /* 0x0000000107078824 */ /* 0x000fe400078e0a19 */
[----:B------:R-:W-:Y:S01]  /*98f0*/  IMAD R11, R25, R15, R11 ;  /* 0x0000000f190b7224 */ /* 0x000fe200078e020b */
[----:B------:R-:W-:Y:S01]  /*9900*/  IABS R14, R10 ;  /* 0x0000000a000e7213 */ /* 0x000fe20000000000 */
[----:B------:R-:W-:Y:S01]  /*9910*/  @!P5 IMAD.IADD R2, R2, 0x1, -R25 ;  /* 0x000000010202d824 */ /* 0x000fe200078e0a19 */
[----:B------:R0:W-:Y:S01]  /*9920*/  STL [R1+0x138], R5 ;  /* 0x0001380501007387 */ /* 0x0001e20000100800 */
[----:B------:R-:W-:Y:S01]  /*9930*/  IMAD.HI.U32 R16, R3, R12, RZ ;  /* 0x0000000c03107227 */ /* 0x000fe200078e00ff */
[----:B------:R-:W-:-:S03]  /*9940*/  ISETP.GT.U32.AND P5, PT, R25, R11, PT ;  /* 0x0000000b1900720c */ /* 0x000fc60003fa4070 */
[----:B------:R-:W-:Y:S01]  /*9950*/  IMAD.MOV.U32 R6, RZ, RZ, R7 ;  /* 0x000000ffff067224 */ /* 0x000fe200078e0007 */
[----:B------:R-:W-:Y:S01]  /*9960*/  ISETP.GE.AND P0, PT, R8, RZ, PT ;  /* 0x000000ff0800720c */ /* 0x000fe20003f06270 */
[----:B------:R-:W-:Y:S02]  /*9970*/  IMAD.MOV R16, RZ, RZ, -R16 ;  /* 0x000000ffff107224 */ /* 0x000fe400078e0a10 */
[----:B0-----:R-:W-:Y:S02]  /*9980*/  IMAD.MOV.U32 R5, RZ, RZ, R2 ;  /* 0x000000ffff057224 */ /* 0x001fe400078e0002 */
[----:B------:R-:W-:-:S04]  /*9990*/  IMAD.HI.U32 R8, R3, R14, RZ ;  /* 0x0000000e03087227 */ /* 0x000fc800078e00ff */
[----:B------:R-:W-:Y:S02]  /*99a0*/  @!P2 IMAD.MOV R6, RZ, RZ, -R6 ;  /* 0x000000ffff06a224 */ /* 0x000fe400078e0a06 */
[----:B------:R-:W-:Y:S02]  /*99b0*/  @!P1 IMAD.MOV R5, RZ, RZ, -R5 ;  /* 0x000000ffff059224 */ /* 0x000fe400078e0a05 */
[C---:B------:R-:W-:Y:S02]  /*99c0*/  IMAD R16, R25.reuse, R16, R12 ;  /* 0x0000001019107224 */ /* 0x040fe400078e020c */
[----:B------:R-:W-:Y:S02]  /*99d0*/  IMAD.MOV R8, RZ, RZ, -R8 ;  /* 0x000000ffff087224 */ /* 0x000fe400078e0a08 */
[----:B------:R-:W-:Y:S01]  /*99e0*/  @!P4 IMAD.IADD R0, R0, 0x1, -R25 ;  /* 0x000000010000c824 */ /* 0x000fe200078e0a19 */
[----:B------:R-:W-:Y:S01]  /*99f0*/  STL [R1+0x12c], R6 ;  /* 0x00012c0601007387 */ /* 0x000fe20000100800 */
[----:B------:R-:W-:Y:S01]  /*9a00*/  IMAD R2, R25, R8, R14 ;  /* 0x0000000819027224 */ /* 0x000fe200078e020e */
[----:B------:R-:W-:-:S02]  /*9a10*/  IADD3 R9, R4, 0x53, RZ ;  /* 0x0000005304097810 */ /* 0x000fc40007ffe0ff */
[----:B------:R0:W-:Y:S01]  /*9a20*/  STL [R1+0x128], R5 ;  /* 0x0001280501007387 */ /* 0x0001e20000100800 */
[----:B------:R-:W-:Y:S01]  /*9a30*/  ISETP.GT.U32.AND P2, PT, R25, R16, PT ;  /* 0x000000101900720c */ /* 0x000fe20003f44070 */
[----:B------:R-:W-:Y:S01]  /*9a40*/  @!P5 IMAD.IADD R11, R11, 0x1, -R25 ;  /* 0x000000010b0bd824 */ /* 0x000fe200078e0a19 */
[----:B------:R-:W-:Y:S01]  /*9a50*/  IABS R13, R9 ;  /* 0x00000009000d7213 */ /* 0x000fe20000000000 */
[----:B0-----:R-:W-:-:S04]  /*9a60*/  IMAD.MOV.U32 R5, RZ, RZ, R0 ;  /* 0x000000ffff057224 */ /* 0x001fc800078e0000 */
[----:B------:R-:W-:Y:S01]  /*9a70*/  @!P6 IMAD.MOV R5, RZ, RZ, -R5 ;  /* 0x000000ffff05e224 */ /* 0x000fe200078e0a05 */
[C---:B------:R-:W-:Y:S02]  /*9a80*/  ISETP.GT.U32.AND P6, PT, R25.reuse, R2, PT ;  /* 0x000000021900720c */ /* 0x040fe40003fc4070 */
[----:B------:R-:W-:Y:S01]  /*9a90*/  ISETP.GT.U32.AND P5, PT, R25, R11, PT ;  /* 0x0000000b1900720c */ /* 0x000fe20003fa4070 */
[----:B------:R-:W-:Y:S01]  /*9aa0*/  IMAD.HI.U32 R17, R3, R13, RZ ;  /* 0x0000000d03117227 */ /* 0x000fe200078e00ff */
[C---:B------:R-:W-:Y:S02]  /*9ab0*/  IADD3 R7, R4.reuse, 0x51, RZ ;  /* 0x0000005104077810 */ /* 0x040fe40007ffe0ff */
[----:B------:R-:W-:Y:S01]  /*9ac0*/  IADD3 R8, R4, 0x50, RZ ;  /* 0x0000005004087810 */ /* 0x000fe20007ffe0ff */
[----:B------:R-:W-:Y:S01]  /*9ad0*/  IMAD.MOV R17, RZ, RZ, -R17 ;  /* 0x000000ffff117224 */ /* 0x000fe200078e0a11 */
[----:B------:R-:W-:Y:S01]  /*9ae0*/  IABS R12, R7 ;  /* 0x00000007000c7213 */ /* 0x000fe20000000000 */
[----:B------:R-:W-:Y:S01]  /*9af0*/  @!P2 IMAD.IADD R16, R16, 0x1, -R25 ;  /* 0x000000011010a824 */ /* 0x000fe200078e0a19 */
[----:B------:R-:W-:Y:S01]  /*9b00*/  ISETP.GE.AND P1, PT, R9, RZ, PT ;  /* 0x000000ff0900720c */ /* 0x000fe20003f26270 */
[----:B------:R-:W-:Y:S01]  /*9b10*/  IMAD R13, R25, R17, R13 ;  /* 0x00000011190d7224 */ /* 0x000fe200078e020d */
[----:B------:R-:W-:Y:S01]  /*9b20*/  IADD3 R9, R4, 0x4f, RZ ;  /* 0x0000004f04097810 */ /* 0x000fe20007ffe0ff */
[----:B------:R-:W-:Y:S01]  /*9b30*/  @!P6 IMAD.IADD R2, R2, 0x1, -R25 ;  /* 0x000000010202e824 */ /* 0x000fe200078e0a19 */
[----:B------:R-:W-:Y:S01]  /*9b40*/  IABS R0, R8 ;  /* 0x0000000800007213 */ /* 0x000fe20000000000 */
[----:B------:R-:W-:Y:S01]  /*9b50*/  IMAD.HI.U32 R15, R3, R12, RZ ;  /* 0x0000000c030f7227 */ /* 0x000fe200078e00ff */
[----:B------:R-:W-:-:S02]  /*9b60*/  ISETP.GT.U32.AND P2, PT, R25, R16, PT ;  /* 0x000000101900720c */ /* 0x000fc40003f44070 */
[----:B------:R-:W-:Y:S01]  /*9b70*/  IABS R14, R9 ;  /* 0x00000009000e7213 */ /* 0x000fe20000000000 */
[----:B------:R-:W-:Y:S01]  /*9b80*/  @!P5 IMAD.IADD R11, R11, 0x1, -R25 ;  /* 0x000000010b0bd824 */ /* 0x000fe200078e0a19 */
[----:B------:R-:W-:Y:S01]  /*9b90*/  ISETP.GT.U32.AND P4, PT, R25, R13, PT ;  /* 0x0000000d1900720c */ /* 0x000fe20003f84070 */
[----:B------:R-:W-:Y:S01]  /*9ba0*/  IMAD.MOV R15, RZ, RZ, -R15 ;  /* 0x000000ffff0f7224 */ /* 0x000fe200078e0a0f */
[----:B------:R-:W-:Y:S01]  /*9bb0*/  ISETP.GE.AND P5, PT, R10, RZ, PT ;  /* 0x000000ff0a00720c */ /* 0x000fe20003fa6270 */
[----:B------:R-:W-:Y:S01]  /*9bc0*/  IMAD.HI.U32 R10, R3, R0, RZ ;  /* 0x00000000030a7227 */ /* 0x000fe200078e00ff */
[----:B------:R-:W-:-:S03]  /*9bd0*/  ISETP.GT.U32.AND P6, PT, R25, R2, PT ;  /* 0x000000021900720c */ /* 0x000fc60003fc4070 */
[----:B------:R-:W-:Y:S02]  /*9be0*/  IMAD.MOV.U32 R6, RZ, RZ, R11 ;  /* 0x000000ffff067224 */ /* 0x000fe400078e000b */
[----:B------:R-:W-:-:S04]  /*9bf0*/  IMAD.HI.U32 R11, R3, R14, RZ ;  /* 0x0000000e030b7227 */ /* 0x000fc800078e00ff */
[----:B------:R-:W-:Y:S02]  /*9c00*/  IMAD R12, R25, R15, R12 ;  /* 0x0000000f190c7224 */ /* 0x000fe400078e020c */
[----:B------:R-:W-:Y:S02]  /*9c10*/  IMAD.MOV R10, RZ, RZ, -R10 ;  /* 0x000000ffff0a7224 */ /* 0x000fe400078e0a0a */
[----:B------:R-:W-:Y:S01]  /*9c20*/  @!P3 IMAD.MOV R6, RZ, RZ, -R6 ;  /* 0x000000ffff06b224 */ /* 0x000fe200078e0a06 */
[----:B------:R-:W-:Y:S01]  /*9c30*/  ISETP.GE.AND P3, PT, R7, RZ, PT ;  /* 0x000000ff0700720c */ /* 0x000fe20003f66270 */
[----:B------:R-:W-:Y:S02]  /*9c40*/  IMAD.MOV R7, RZ, RZ, -R11 ;  /* 0x000000ffff077224 */ /* 0x000fe400078e0a0b */
[----:B------:R-:W-:Y:S01]  /*9c50*/  @!P2 IMAD.IADD R16, R16, 0x1, -R25 ;  /* 0x000000011010a824 */ /* 0x000fe200078e0a19 */
[C---:B------:R-:W-:Y:S01]  /*9c60*/  ISETP.GT.U32.AND P2, PT, R25.reuse, R12, PT ;  /* 0x0000000c1900720c */ /* 0x040fe20003f44070 */
[----:B------:R-:W-:-:S02]  /*9c70*/  IMAD R11, R25, R10, R0 ;  /* 0x0000000a190b7224 */ /* 0x000fc400078e0200 */
[--C-:B------:R-:W-:Y:S02]  /*9c80*/  @!P4 IMAD.IADD R13, R13, 0x1, -R25.reuse ;  /* 0x000000010d0dc824 */ /* 0x100fe400078e0a19 */
[----:B------:R-:W-:Y:S01]  /*9c90*/  @!P6 IMAD.IADD R2, R2, 0x1, -R25 ;  /* 0x000000010202e824 */ /* 0x000fe200078e0a19 */
[C---:B------:R-:W-:Y:S02]  /*9ca0*/  ISETP.GT.U32.AND P6, PT, R25.reuse, R11, PT ;  /* 0x0000000b1900720c */ /* 0x040fe40003fc4070 */
[----:B------:R-:W-:Y:S01]  /*9cb0*/  ISETP.GT.U32.AND P4, PT, R25, R13, PT ;  /* 0x0000000d1900720c */ /* 0x000fe20003f84070 */
[----:B------:R0:W-:Y:S01]  /*9cc0*/  STL [R1+0x124], R5 ;  /* 0x0001240501007387 */ /* 0x0001e20000100800 */
[----:B------:R-:W-:-:S03]  /*9cd0*/  IADD3 R0, R4, 0x4e, RZ ;  /* 0x0000004e04007810 */ /* 0x000fc60007ffe0ff */
[----:B------:R-:W-:Y:S02]  /*9ce0*/  @!P2 IMAD.IADD R12, R12, 0x1, -R25 ;  /* 0x000000010c0ca824 */ /* 0x000fe400078e0a19 */
[----:B0-----:R-:W-:-:S03]  /*9cf0*/  IMAD.MOV.U32 R5, RZ, RZ, R16 ;  /* 0x000000ffff057224 */ /* 0x001fc600078e0010 */
[C---:B------:R-:W-:Y:S01]  /*9d00*/  ISETP.GT.U32.AND P2, PT, R25.reuse, R12, PT ;  /* 0x0000000c1900720c */ /* 0x040fe20003f44070 */
[----:B------:R-:W-:Y:S02]  /*9d10*/  IMAD R14, R25, R7, R14 ;  /* 0x00000007190e7224 */ /* 0x000fe400078e020e */
[----:B------:R-:W-:Y:S01]  /*9d20*/  @!P0 IMAD.MOV R5, RZ, RZ, -R5 ;  /* 0x000000ffff058224 */ /* 0x000fe200078e0a05 */
[----:B------:R-:W-:Y:S01]  /*9d30*/  ISETP.GE.AND P0, PT, R8, RZ, PT ;  /* 0x000000ff0800720c */ /* 0x000fe20003f06270 */
[--C-:B------:R-:W-:Y:S01]  /*9d40*/  @!P6 IMAD.IADD R11, R11, 0x1, -R25.reuse ;  /* 0x000000010b0be824 */ /* 0x100fe200078e0a19 */
[----:B------:R-:W-:Y:S02]  /*9d50*/  IADD3 R7, R4, 0x4d, RZ ;  /* 0x0000004d04077810 */ /* 0x000fe40007ffe0ff */
[----:B------:R-:W-:Y:S01]  /*9d60*/  IABS R8, R0 ;  /* 0x0000000000087213 */ /* 0x000fe20000000000 */
[----:B------:R-:W-:Y:S01]  /*9d70*/  @!P4 IMAD.IADD R13, R13, 0x1, -R25 ;  /* 0x000000010d0dc824 */ /* 0x000fe200078e0a19 */
[----:B------:R-:W-:-:S02]  /*9d80*/  IABS R16, R7 ;  /* 0x0000000700107213 */ /* 0x000fc40000000000 */
[----:B------:R-:W-:Y:S01]  /*9d90*/  ISETP.GT.U32.AND P6, PT, R25, R11, PT ;  /* 0x0000000b1900720c */ /* 0x000fe20003fc4070 */
[----:B------:R-:W-:Y:S01]  /*9da0*/  IMAD.HI.U32 R10, R3, R8, RZ ;  /* 0x00000008030a7227 */ /* 0x000fe200078e00ff */
[----:B------:R0:W-:Y:S04]  /*9db0*/  STL [R1+0x120], R6 ;  /* 0x0001200601007387 */ /* 0x0001e80000100800 */
[----:B------:R1:W-:Y:S01]  /*9dc0*/  STL [R1+0x10c], R5 ;  /* 0x00010c0501007387 */ /* 0x0003e20000100800 */
[----:B------:R-:W-:Y:S02]  /*9dd0*/  IMAD.MOV R10, RZ, RZ, -R10 ;  /* 0x000000ffff0a7224 */ /* 0x000fe400078e0a0a */
[----:B0-----:R-:W-:Y:S02]  /*9de0*/  IMAD.MOV.U32 R6, RZ, RZ, R13 ;  /* 0x000000ffff067224 */ /* 0x001fe400078e000d */
[----:B-1----:R-:W-:-:S02]  /*9df0*/  IMAD.MOV.U32 R5, RZ, RZ, R2 ;  /* 0x000000ffff057224 */ /* 0x002fc400078e0002 */
[----:B------:R-:W-:-:S04]  /*9e00*/  IMAD.HI.U32 R2, R3, R16, RZ ;  /* 0x0000001003027227 */ /* 0x000fc800078e00ff */
[----:B------:R-:W-:Y:S02]  /*9e10*/  @!P1 IMAD.MOV R6, RZ, RZ, -R6 ;  /* 0x000000ffff069224 */ /* 0x000fe400078e0a06 */
[--C-:B------:R-:W-:Y:S02]  /*9e20*/  @!P2 IMAD.IADD R12, R12, 0x1, -R25.reuse ;  /* 0x000000010c0ca824 */ /* 0x100fe400078e0a19 */
[----:B------:R-:W-:Y:S02]  /*9e30*/  IMAD.MOV R2, RZ, RZ, -R2 ;  /* 0x000000ffff027224 */ /* 0x000fe400078e0a02 */
[C---:B------:R-:W-:Y:S01]  /*9e40*/  IMAD R8, R25.reuse, R10, R8 ;  /* 0x0000000a19087224 */ /* 0x040fe200078e0208 */
[----:B------:R0:W-:Y:S01]  /*9e50*/  STL [R1+0x118], R6 ;  /* 0x0001180601007387 */ /* 0x0001e20000100800 */
[----:B------:R-:W-:Y:S02]  /*9e60*/  IMAD R16, R25, R2, R16 ;  /* 0x0000000219107224 */ /* 0x000fe400078e0210 */
[----:B------:R-:W-:Y:S01]  /*9e70*/  @!P6 IMAD.IADD R11, R11, 0x1, -R25 ;  /* 0x000000010b0be824 */ /* 0x000fe200078e0a19 */
[----:B------:R-:W-:Y:S01]  /*9e80*/  ISETP.GT.U32.AND P6, PT, R25, R8, PT ;  /* 0x000000081900720c */ /* 0x000fe20003fc4070 */
[----:B0-----:R-:W-:-:S04]  /*9e90*/  IMAD.MOV.U32 R6, RZ, RZ, R12 ;  /* 0x000000ffff067224 */ /* 0x001fc800078e000c */
[----:B------:R-:W-:Y:S01]  /*9ea0*/  @!P3 IMAD.MOV R6, RZ, RZ, -R6 ;  /* 0x000000ffff06b224 */ /* 0x000fe200078e0a06 */
[C---:B------:R-:W-:Y:S02]  /*9eb0*/  ISETP.GT.U32.AND P3, PT, R25.reuse, R16, PT ;  /* 0x000000101900720c */ /* 0x040fe40003f64070 */
[----:B------:R-:W-:Y:S02]  /*9ec0*/  ISETP.GT.U32.AND P2, PT, R25, R14, PT ;  /* 0x0000000e1900720c */ /* 0x000fe40003f44070 */
[----:B------:R-:W-:Y:S02]  /*9ed0*/  ISETP.GE.AND P4, PT, R9, RZ, PT ;  /* 0x000000ff0900720c */ /* 0x000fe40003f86270 */
[----:B------:R-:W-:Y:S02]  /*9ee0*/  ISETP.GE.AND P1, PT, R0, RZ, PT ;  /* 0x000000ff0000720c */ /* 0x000fe40003f26270 */
[C---:B------:R-:W-:Y:S02]  /*9ef0*/  IADD3 R0, R4.reuse, 0x4c, RZ ;  /* 0x0000004c04007810 */ /* 0x040fe40007ffe0ff */
[----:B------:R-:W-:Y:S01]  /*9f00*/  IADD3 R9, R4, 0x4b, RZ ;  /* 0x0000004b04097810 */ /* 0x000fe20007ffe0ff */
[----:B------:R-:W-:Y:S01]  /*9f10*/  @!P5 IMAD.MOV R5, RZ, RZ, -R5 ;  /* 0x000000ffff05d224 */ /* 0x000fe200078e0a05 */
[----:B------:R-:W-:Y:S01]  /*9f20*/  ISETP.GE.AND P5, PT, R7, RZ, PT ;  /* 0x000000ff0700720c */ /* 0x000fe20003fa6270 */
[----:B------:R-:W-:Y:S01]  /*9f30*/  @!P6 IMAD.IADD R8, R8, 0x1, -R25 ;  /* 0x000000010808e824 */ /* 0x000fe200078e0a19 */
[----:B------:R-:W-:-:S02]  /*9f40*/  IABS R7, R0 ;  /* 0x0000000000077213 */ /* 0x000fc40000000000 */
[----:B------:R-:W-:Y:S01]  /*9f50*/  IABS R13, R9 ;  /* 0x00000009000d7213 */ /* 0x000fe20000000000 */
[----:B------:R-:W-:Y:S01]  /*9f60*/  @!P3 IMAD.IADD R16, R16, 0x1, -R25 ;  /* 0x000000011010b824 */ /* 0x000fe200078e0a19 */
[----:B------:R-:W-:Y:S01]  /*9f70*/  ISETP.GT.U32.AND P6, PT, R25, R8, PT ;  /* 0x000000081900720c */ /* 0x000fe20003fc4070 */
[C---:B------:R-:W-:Y:S01]  /*9f80*/  IMAD.HI.U32 R10, R3.reuse, R7, RZ ;  /* 0x00000007030a7227 */ /* 0x040fe200078e00ff */
[----:B------:R0:W-:Y:S03]  /*9f90*/  STL [R1+0x11c], R5 ;  /* 0x00011c0501007387 */ /* 0x0001e60000100800 */
[----:B------:R-:W-:Y:S01]  /*9fa0*/  IMAD.HI.U32 R2, R3, R13, RZ ;  /* 0x0000000d03027227 */ /* 0x000fe200078e00ff */
[----:B------:R-:W-:-:S03]  /*9fb0*/  ISETP.GT.U32.AND P3, PT, R25, R16, PT ;  /* 0x000000101900720c */ /* 0x000fc60003f64070 */
[----:B------:R-:W-:Y:S02]  /*9fc0*/  @!P2 IMAD.IADD R14, R14, 0x1, -R25 ;  /* 0x000000010e0ea824 */ /* 0x000fe400078e0a19 */
[----:B0-----:R-:W-:Y:S01]  /*9fd0*/  IMAD.MOV.U32 R5, RZ, RZ, R11 ;  /* 0x000000ffff057224 */ /* 0x001fe200078e000b */
[----:B------:R-:W-:Y:S01]  /*9fe0*/  IADD3 R17, R4, 0x4a, RZ ;  /* 0x0000004a04117810 */ /* 0x000fe20007ffe0ff */
[----:B------:R-:W-:Y:S02]  /*9ff0*/  IMAD.MOV R10, RZ, RZ, -R10 ;  /* 0x000000ffff0a7224 */ /* 0x000fe400078e0a0a */
[----:B------:R-:W-:Y:S01]  /*a000*/  IMAD.MOV R2, RZ, RZ, -R2 ;  /* 0x000000ffff027224 */ /* 0x000fe200078e0a02 */
[C---:B------:R-:W-:Y:S01]  /*a010*/  ISETP.GT.U32.AND P2, PT, R25.reuse, R14, PT ;  /* 0x0000000e1900720c */ /* 0x040fe20003f44070 */
[----:B------:R-:W-:Y:S01]  /*a020*/  @!P0 IMAD.MOV R5, RZ, RZ, -R5 ;  /* 0x000000ffff058224 */ /* 0x000fe200078e0a05 */
[----:B------:R-:W-:Y:S01]  /*a030*/  ISETP.GE.AND P0, PT, R0, RZ, PT ;  /* 0x000000ff0000720c */ /* 0x000fe20003f06270 */
[C---:B------:R-:W-:Y:S01]  /*a040*/  IMAD R0, R25.reuse, R10, R7 ;  /* 0x0000000a19007224 */ /* 0x040fe200078e0207 */
[----:B------:R-:W-:Y:S01]  /*a050*/  IABS R10, R17 ;  /* 0x00000011000a7213 */ /* 0x000fe20000000000 */
[C---:B------:R-:W-:Y:S01]  /*a060*/  IMAD R13, R25.reuse, R2, R13 ;  /* 0x00000002190d7224 */ /* 0x040fe200078e020d */
[----:B------:R-:W-:Y:S01]  /*a070*/  IADD3 R2, R4, 0x49, RZ ;  /* 0x0000004904027810 */ /* 0x000fe20007ffe0ff */
[----:B------:R-:W-:Y:S01]  /*a080*/  @!P6 IMAD.IADD R8, R8, 0x1, -R25 ;  /* 0x000000010808e824 */ /* 0x000fe200078e0a19 */
[----:B------:R-:W-:Y:S01]  /*a090*/  ISETP.GT.U32.AND P6, PT, R25, R0, PT ;  /* 0x000000001900720c */ /* 0x000fe20003fc4070 */
[----:B------:R-:W-:Y:S01]  /*a0a0*/  IMAD.HI.U32 R15, R3, R10, RZ ;  /* 0x0000000a030f7227 */ /* 0x000fe200078e00ff */
[----:B------:R-:W-:-:S03]  /*a0b0*/  IABS R23, R2 ;  /* 0x0000000200177213 */ /* 0x000fc60000000000 */
[----:B------:R-:W-:Y:S01]  /*a0c0*/  @!P3 IMAD.IADD R16, R16, 0x1, -R25 ;  /* 0x000000011010b824 */ /* 0x000fe200078e0a19 */
[----:B------:R-:W-:Y:S01]  /*a0d0*/  ISETP.GT.U32.AND P3, PT, R25, R13, PT ;  /* 0x0000000d1900720c */ /* 0x000fe20003f64070 */
[----:B------:R-:W-:Y:S02]  /*a0e0*/  IMAD.MOV R15, RZ, RZ, -R15 ;  /* 0x000000ffff0f7224 */ /* 0x000fe400078e0a0f */
[----:B------:R-:W-:Y:S01]  /*a0f0*/  IMAD.HI.U32 R22, R3, R23, RZ ;  /* 0x0000001703167227 */ /* 0x000fe200078e00ff */
[----:B------:R-:W-:Y:S03]  /*a100*/  STL [R1+0x110], R6 ;  /* 0x0001100601007387 */ /* 0x000fe60000100800 */
[----:B------:R-:W-:Y:S01]  /*a110*/  @!P2 IMAD.IADD R14, R14, 0x1, -R25 ;  /* 0x000000010e0ea824 */ /* 0x000fe200078e0a19 */
[----:B------:R0:W-:Y:S01]  /*a120*/  STL [R1+0x114], R5 ;  /* 0x0001140501007387 */ /* 0x0001e20000100800 */
[----:B------:R-:W-:-:S02]  /*a130*/  IMAD R10, R25, R15, R10 ;  /* 0x0000000f190a7224 */ /* 0x000fc400078e020a */
[----:B------:R-:W-:Y:S01]  /*a140*/  IMAD.MOV R22, RZ, RZ, -R22 ;  /* 0x000000ffff167224 */ /* 0x000fe200078e0a16 */
[----:B------:R-:W-:Y:S01]  /*a150*/  IADD3 R20, R4, 0x48, RZ ;  /* 0x0000004804147810 */ /* 0x000fe20007ffe0ff */
[----:B------:R-:W-:Y:S01]  /*a160*/  @!P6 IMAD.IADD R0, R0, 0x1, -R25 ;  /* 0x000000010000e824 */ /* 0x000fe200078e0a19 */
[----:B------:R-:W-:Y:S01]  /*a170*/  IADD3 R7, R4, 0x47, RZ ;  /* 0x0000004704077810 */ /* 0x000fe20007ffe0ff */
[C---:B------:R-:W-:Y:S02]  /*a180*/  IMAD R22, R25.reuse, R22, R23 ;  /* 0x0000001619167224 */ /* 0x040fe400078e0217 */
[----:B0-----:R-:W-:Y:S01]  /*a190*/  IMAD.MOV.U32 R5, RZ, RZ, R14 ;  /* 0x000000ffff057224 */ /* 0x001fe200078e000e */
[----:B------:R-:W-:-:S03]  /*a1a0*/  ISETP.GT.U32.AND P6, PT, R25, R10, PT ;  /* 0x0000000a1900720c */ /* 0x000fc60003fc4070 */
[----:B------:R-:W-:Y:S01]  /*a1b0*/  @!P4 IMAD.MOV R5, RZ, RZ, -R5 ;  /* 0x000000ffff05c224 */ /* 0x000fe200078e0a05 */
[----:B------:R-:W-:Y:S01]  /*a1c0*/  ISETP.GE.AND P2, PT, R9, RZ, PT ;  /* 0x000000ff0900720c */ /* 0x000fe20003f46270 */
[----:B------:R-:W-:Y:S01]  /*a1d0*/  @!P3 IMAD.IADD R13, R13, 0x1, -R25 ;  /* 0x000000010d0db824 */ /* 0x000fe200078e0a19 */
[----:B------:R-:W-:Y:S02]  /*a1e0*/  IABS R21, R20 ;  /* 0x0000001400157213 */ /* 0x000fe40000000000 */
[----:B------:R-:W-:Y:S01]  /*a1f0*/  IABS R9, R7 ;  /* 0x0000000700097213 */ /* 0x000fe20000000000 */
[----:B------:R0:W-:Y:S01]  /*a200*/  STL [R1+0x100], R5 ;  /* 0x0001000501007387 */ /* 0x0001e20000100800 */
[----:B------:R-:W-:Y:S01]  /*a210*/  ISETP.GT.U32.AND P3, PT, R25, R22, PT ;  /* 0x000000161900720c */ /* 0x000fe20003f64070 */
[----:B------:R-:W-:Y:S01]  /*a220*/  IMAD.HI.U32 R24, R3, R21, RZ ;  /* 0x0000001503187227 */ /* 0x000fe200078e00ff */
[----:B------:R-:W-:Y:S02]  /*a230*/  ISETP.GT.U32.AND P4, PT, R25, R0, PT ;  /* 0x000000001900720c */ /* 0x000fe40003f84070 */
[----:B------:R-:W-:Y:S01]  /*a240*/  IADD3 R12, R4, 0x46, RZ ;  /* 0x00000046040c7810 */ /* 0x000fe20007ffe0ff */
[----:B------:R-:W-:-:S04]  /*a250*/  IMAD.HI.U32 R18, R3, R9, RZ ;  /* 0x0000000903127227 */ /* 0x000fc800078e00ff */
[----:B0-----:R-:W-:Y:S02]  /*a260*/  IMAD.MOV.U32 R5, RZ, RZ, R8 ;  /* 0x000000ffff057224 */ /* 0x001fe400078e0008 */
[----:B------:R-:W-:Y:S02]  /*a270*/  IMAD.MOV R24, RZ, RZ, -R24 ;  /* 0x000000ffff187224 */ /* 0x000fe400078e0a18 */
[----:B------:R-:W-:Y:S01]  /*a280*/  @!P1 IMAD.MOV R5, RZ, RZ, -R5 ;  /* 0x000000ffff059224 */ /* 0x000fe200078e0a05 */
[----:B------:R-:W-:Y:S01]  /*a290*/  IABS R11, R12 ;  /* 0x0000000c000b7213 */ /* 0x000fe20000000000 */
[----:B------:R-:W-:Y:S02]  /*a2a0*/  IMAD.MOV R18, RZ, RZ, -R18 ;  /* 0x000000ffff127224 */ /* 0x000fe400078e0a12 */
[----:B------:R-:W-:Y:S01]  /*a2b0*/  @!P6 IMAD.IADD R10, R10, 0x1, -R25 ;  /* 0x000000010a0ae824 */ /* 0x000fe200078e0a19 */
[----:B------:R0:W-:Y:S01]  /*a2c0*/  STL [R1+0xfc], R5 ;  /* 0x0000fc0501007387 */ /* 0x0001e20000100800 */
[C---:B------:R-:W-:Y:S01]  /*a2d0*/  IMAD R21, R25.reuse, R24, R21 ;  /* 0x0000001819157224 */ /* 0x040fe200078e0215 */
[C---:B------:R-:W-:Y:S01]  /*a2e0*/  ISETP.GT.U32.AND P6, PT, R25.reuse, R13, PT ;  /* 0x0000000d1900720c */ /* 0x040fe20003fc4070 */
[----:B------:R-:W-:-:S02]  /*a2f0*/  IMAD R9, R25, R18, R9 ;  /* 0x0000001219097224 */ /* 0x000fc400078e0209 */
[----:B------:R-:W-:Y:S01]  /*a300*/  @!P3 IMAD.IADD R22, R22, 0x1, -R25 ;  /* 0x000000011616b824 */ /* 0x000fe200078e0a19 */
[----:B------:R-:W-:Y:S01]  /*a310*/  ISETP.GT.U32.AND P3, PT, R25, R10, PT ;  /* 0x0000000a1900720c */ /* 0x000fe20003f64070 */
[----:B------:R-:W-:-:S04]  /*a320*/  IMAD.HI.U32 R15, R3, R11, RZ ;  /* 0x0000000b030f7227 */ /* 0x000fc800078e00ff */
[----:B0-----:R-:W-:Y:S02]  /*a330*/  IMAD.MOV.U32 R5, RZ, RZ, R16 ;  /* 0x000000ffff057224 */ /* 0x001fe400078e0010 */
[----:B------:R-:W-:Y:S02]  /*a340*/  @!P4 IMAD.IADD R0, R0, 0x1, -R25 ;  /* 0x000000010000c824 */ /* 0x000fe400078e0a19 */
[----:B------:R-:W-:Y:S01]  /*a350*/  @!P5 IMAD.MOV R5, RZ, RZ, -R5 ;  /* 0x000000ffff05d224 */ /* 0x000fe200078e0a05 */
[C---:B------:R-:W-:Y:S01]  /*a360*/  ISETP.GT.U32.AND P5, PT, R25.reuse, R21, PT ;  /* 0x000000151900720c */ /* 0x040fe20003fa4070 */
[----:B------:R-:W-:Y:S01]  /*a370*/  IMAD.MOV R15, RZ, RZ, -R15 ;  /* 0x000000ffff0f7224 */ /* 0x000fe200078e0a0f */
[C---:B------:R-:W-:Y:S02]  /*a380*/  ISETP.GT.U32.AND P4, PT, R25.reuse, R9, PT ;  /* 0x000000091900720c */ /* 0x040fe40003f84070 */
[C---:B------:R-:W-:Y:S01]  /*a390*/  ISETP.GT.U32.AND P1, PT, R25.reuse, R22, PT ;  /* 0x000000161900720c */ /* 0x040fe20003f24070 */
[----:B------:R-:W-:Y:S01]  /*a3a0*/  IMAD R11, R25, R15, R11 ;  /* 0x0000000f190b7224 */ /* 0x000fe200078e020b */
[----:B------:R-:W-:Y:S01]  /*a3b0*/  IADD3 R18, R4, 0x45, RZ ;  /* 0x0000004504127810 */ /* 0x000fe20007ffe0ff */
[----:B------:R-:W-:-:S02]  /*a3c0*/  @!P6 IMAD.IADD R13, R13, 0x1, -R25 ;  /* 0x000000010d0de824 */ /* 0x000fc400078e0a19 */
[--C-:B------:R-:W-:Y:S01]  /*a3d0*/  @!P3 IMAD.IADD R10, R10, 0x1, -R25.reuse ;  /* 0x000000010a0ab824 */ /* 0x100fe200078e0a19 */
[----:B------:R-:W-:Y:S01]  /*a3e0*/  ISETP.GT.U32.AND P3, PT, R25, R11, PT ;  /* 0x0000000b1900720c */ /* 0x000fe20003f64070 */
[----:B------:R0:W-:Y:S01]  /*a3f0*/  STL [R1+0xf8], R5 ;  /* 0x0000f80501007387 */ /* 0x0001e20000100800 */
[----:B------:R-:W-:Y:S01]  /*a400*/  IMAD.MOV.U32 R6, RZ, RZ, R0 ;  /* 0x000000ffff067224 */ /* 0x000fe200078e0000 */
[----:B------:R-:W-:Y:S01]  /*a410*/  IADD3 R15, R4, 0x44, RZ ;  /* 0x00000044040f7810 */ /* 0x000fe20007ffe0ff */
[--C-:B------:R-:W-:Y:S01]  /*a420*/  @!P5 IMAD.IADD R21, R21, 0x1, -R25.reuse ;  /* 0x000000011515d824 */ /* 0x100fe200078e0a19 */
[----:B------:R-:W-:Y:S01]  /*a430*/  IABS R14, R18 ;  /* 0x00000012000e7213 */ /* 0x000fe20000000000 */
[--C-:B------:R-:W-:Y:S01]  /*a440*/  @!P4 IMAD.IADD R9, R9, 0x1, -R25.reuse ;  /* 0x000000010909c824 */ /* 0x100fe200078e0a19 */
[----:B------:R-:W-:Y:S01]  /*a450*/  ISETP.GE.AND P6, PT, R17, RZ, PT ;  /* 0x000000ff1100720c */ /* 0x000fe20003fc6270 */
[----:B------:R-:W-:Y:S02]  /*a460*/  @!P1 IMAD.IADD R22, R22, 0x1, -R25 ;  /* 0x0000000116169824 */ /* 0x000fe400078e0a19 */
[----:B0-----:R-:W-:Y:S01]  /*a470*/  IMAD.MOV.U32 R5, RZ, RZ, R13 ;  /* 0x000000ffff057224 */ /* 0x001fe200078e000d */
[----:B------:R-:W-:Y:S01]  /*a480*/  ISETP.GE.AND P1, PT, R2, RZ, PT ;  /* 0x000000ff0200720c */ /* 0x000fe20003f26270 */
[----:B------:R-:W-:Y:S01]  /*a490*/  @!P0 IMAD.MOV R6, RZ, RZ, -R6 ;  /* 0x000000ffff068224 */ /* 0x000fe200078e0a06 */
[----:B------:R-:W-:Y:S01]  /*a4a0*/  IABS R8, R15 ;  /* 0x0000000f00087213 */ /* 0x000fe20000000000 */
[----:B------:R-:W-:Y:S01]  /*a4b0*/  @!P2 IMAD.MOV R5, RZ, RZ, -R5 ;  /* 0x000000ffff05a224 */ /* 0x000fe200078e0a05 */
[----:B------:R-:W-:Y:S01]  /*a4c0*/  ISETP.GT.U32.AND P0, PT, R25, R21, PT ;  /* 0x000000151900720c */ /* 0x000fe20003f04070 */
[----:B------:R-:W-:Y:S01]  /*a4d0*/  IMAD.HI.U32 R16, R3, R14, RZ ;  /* 0x0000000e03107227 */ /* 0x000fe200078e00ff */
[----:B------:R-:W-:Y:S01]  /*a4e0*/  ISETP.GT.U32.AND P2, PT, R25, R9, PT ;  /* 0x000000091900720c */ /* 0x000fe20003f44070 */
[----:B------:R0:W-:Y:S02]  /*a4f0*/  STL [R1+0xe4], R6 ;  /* 0x0000e40601007387 */ /* 0x0001e40000100800 */
[----:B------:R-:W-:Y:S01]  /*a500*/  IMAD.HI.U32 R17, R3, R8, RZ ;  /* 0x0000000803117227 */ /* 0x000fe200078e00ff */
[----:B------:R-:W-:Y:S01]  /*a510*/  ISETP.GE.AND P5, PT, R20, RZ, PT ;  /* 0x000000ff1400720c */ /* 0x000fe20003fa6270 */
[----:B------:R1:W-:Y:S02]  /*a520*/  STL [R1+0xe0], R5 ;  /* 0x0000e00501007387 */ /* 0x0003e40000100800 */
[----:B------:R-:W-:-:S02]  /*a530*/  IMAD.MOV R16, RZ, RZ, -R16 ;  /* 0x000000ffff107224 */ /* 0x000fc400078e0a10 */
[----:B------:R-:W-:Y:S01]  /*a540*/  @!P3 IMAD.IADD R11, R11, 0x1, -R25 ;  /* 0x000000010b0bb824 */ /* 0x000fe200078e0a19 */
[----:B------:R-:W-:Y:S01]  /*a550*/  ISETP.GE.AND P4, PT, R7, RZ, PT ;  /* 0x000000ff0700720c */ /* 0x000fe20003f86270 */
[----:B0-----:R-:W-:Y:S02]  /*a560*/  IMAD.MOV.U32 R6, RZ, RZ, R10 ;  /* 0x000000ffff067224 */ /* 0x001fe400078e000a */
[----:B------:R-:W-:Y:S02]  /*a570*/  IMAD.MOV R17, RZ, RZ, -R17 ;  /* 0x000000ffff117224 */ /* 0x000fe400078e0a11 */
[----:B-1----:R-:W-:Y:S02]  /*a580*/  IMAD.MOV.U32 R5, RZ, RZ, R22 ;  /* 0x000000ffff057224 */ /* 0x002fe400078e0016 */
[C---:B------:R-:W-:Y:S01]  /*a590*/  IMAD R7, R25.reuse, R16, R14 ;  /* 0x0000001019077224 */ /* 0x040fe200078e020e */
[----:B------:R-:W-:Y:S01]  /*a5a0*/  IADD3 R0, R4, 0x43, RZ ;  /* 0x0000004304007810 */ /* 0x000fe20007ffe0ff */
[----:B------:R-:W-:Y:S01]  /*a5b0*/  @!P6 IMAD.MOV R6, RZ, RZ, -R6 ;  /* 0x000000ffff06e224 */ /* 0x000fe200078e0a06 */
[C---:B------:R-:W-:Y:S01]  /*a5c0*/  ISETP.GT.U32.AND P3, PT, R25.reuse, R11, PT ;  /* 0x0000000b1900720c */ /* 0x040fe20003f64070 */
[----:B------:R-:W-:Y:S01]  /*a5d0*/  @!P1 IMAD.MOV R5, RZ, RZ, -R5 ;  /* 0x000000ffff059224 */ /* 0x000fe200078e0a05 */
[C---:B------:R-:W-:Y:S01]  /*a5e0*/  ISETP.GT.U32.AND P6, PT, R25.reuse, R7, PT ;  /* 0x000000071900720c */ /* 0x040fe20003fc4070 */
[----:B------:R-:W-:-:S02]  /*a5f0*/  IMAD R17, R25, R17, R8 ;  /* 0x0000001119117224 */ /* 0x000fc400078e0208 */
[--C-:B------:R-:W-:Y:S01]  /*a600*/  @!P0 IMAD.IADD R21, R21, 0x1, -R25.reuse ;  /* 0x0000000115158824 */ /* 0x100fe200078e0a19 */
[----:B------:R-:W-:Y:S01]  /*a610*/  IABS R8, R0 ;  /* 0x0000000000087213 */ /* 0x000fe20000000000 */
[----:B------:R-:W-:Y:S01]  /*a620*/  @!P2 IMAD.IADD R9, R9, 0x1, -R25 ;  /* 0x000000010909a824 */ /* 0x000fe200078e0a19 */
[----:B------:R0:W-:Y:S01]  /*a630*/  STL [R1+0xdc], R6 ;  /* 0x0000dc0601007387 */ /* 0x0001e20000100800 */
[----:B------:R-:W-:-:S03]  /*a640*/  ISETP.GT.U32.AND P0, PT, R25, R17, PT ;  /* 0x000000111900720c */ /* 0x000fc60003f04070 */
[----:B------:R1:W-:Y:S01]  /*a650*/  STL [R1+0xd8], R5 ;  /* 0x0000d80501007387 */ /* 0x0003e20000100800 */
[----:B------:R-:W-:Y:S01]  /*a660*/  ISETP.GE.AND P1, PT, R12, RZ, PT ;  /* 0x000000ff0c00720c */ /* 0x000fe20003f26270 */
[----:B------:R-:W-:-:S04]  /*a670*/  IMAD.HI.U32 R10, R3, R8, RZ ;  /* 0x00000008030a7227 */ /* 0x000fc800078e00ff */
[----:B0-----:R-:W-:Y:S02]  /*a680*/  IMAD.MOV.U32 R6, RZ, RZ, R21 ;  /* 0x000000ffff067224 */ /* 0x001fe400078e0015 */
[----:B-1----:R-:W-:Y:S02]  /*a690*/  IMAD.MOV.U32 R5, RZ, RZ, R9 ;  /* 0x000000ffff057224 */ /* 0x002fe400078e0009 */
[----:B------:R-:W-:Y:S02]  /*a6a0*/  @!P5 IMAD.MOV R6, RZ, RZ, -R6 ;  /* 0x000000ffff06d224 */ /* 0x000fe400078e0a06 */
[----:B------:R-:W-:Y:S02]  /*a6b0*/  @!P4 IMAD.MOV R5, RZ, RZ, -R5 ;  /* 0x000000ffff05c224 */ /* 0x000fe400078e0a05 */
[--C-:B------:R-:W-:Y:S02]  /*a6c0*/  @!P3 IMAD.IADD R11, R11, 0x1, -R25.reuse ;  /* 0x000000010b0bb824 */ /* 0x100fe400078e0a19 */
[----:B------:R-:W-:Y:S01]  /*a6d0*/  IMAD.MOV R10, RZ, RZ, -R10 ;  /* 0x000000ffff0a7224 */ /* 0x000fe200078e0a0a */
[----:B------:R-:W-:Y:S01]  /*a6e0*/  STL [R1+0xcc], R6 ;  /* 0x0000cc0601007387 */ /* 0x000fe20000100800 */
[--C-:B------:R-:W-:Y:S01]  /*a6f0*/  @!P6 IMAD.IADD R7, R7, 0x1, -R25.reuse ;  /* 0x000000010707e824 */ /* 0x100fe200078e0a19 */
[----:B------:R-:W-:Y:S01]  /*a700*/  IADD3 R2, R4, 0x42, RZ ;  /* 0x0000004204027810 */ /* 0x000fe20007ffe0ff */
[----:B------:R-:W-:Y:S01]  /*a710*/  IMAD R8, R25, R10, R8 ;  /* 0x0000000a19087224 */ /* 0x000fe200078e0208 */
[----:B------:R0:W-:Y:S01]  /*a720*/  STL [R1+0xc4], R5 ;  /* 0x0000c40501007387 */ /* 0x0001e20000100800 */
[----:B------:R-:W-:Y:S01]  /*a730*/  @!P0 IMAD.IADD R17, R17, 0x1, -R25 ;  /* 0x0000000111118824 */ /* 0x000fe200078e0a19 */
[----:B------:R-:W-:-:S02]  /*a740*/  IABS R20, R2 ;  /* 0x0000000200147213 */ /* 0x000fc40000000000 */
[----:B------:R-:W-:Y:S01]  /*a750*/  ISETP.GT.U32.AND P0, PT, R25, R7, PT ;  /* 0x000000071900720c */ /* 0x000fe20003f04070 */
[----:B0-----:R-:W-:-:S04]  /*a760*/  IMAD.MOV.U32 R5, RZ, RZ, R11 ;  /* 0x000000ffff057224 */ /* 0x001fc800078e000b */
[----:B------:R-:W-:Y:S01]  /*a770*/  @!P1 IMAD.MOV R5, RZ, RZ, -R5 ;  /* 0x000000ffff059224 */ /* 0x000fe200078e0a05 */
[----:B------:R-:W-:Y:S02]  /*a780*/  ISETP.GT.U32.AND P1, PT, R25, R8, PT ;  /* 0x000000081900720c */ /* 0x000fe40003f24070 */
[----:B------:R-:W-:Y:S01]  /*a790*/  ISETP.GE.AND P6, PT, R0, RZ, PT ;  /* 0x000000ff0000720c */ /* 0x000fe20003fc6270 */
[----:B------:R-:W-:Y:S01]  /*a7a0*/  IMAD.HI.U32 R0, R3, R20, RZ ;  /* 0x0000001403007227 */ /* 0x000fe200078e00ff */
[----:B------:R-:W-:Y:S02]  /*a7b0*/  ISETP.GT.U32.AND P4, PT, R25, R17, PT ;  /* 0x000000111900720c */ /* 0x000fe40003f84070 */
[----:B------:R-:W-:Y:S01]  /*a7c0*/  IADD3 R16, R4, 0x41, RZ ;  /* 0x0000004104107810 */ /* 0x000fe20007ffe0ff */
[----:B------:R-:W-:Y:S02]  /*a7d0*/  IMAD.MOV R0, RZ, RZ, -R0 ;  /* 0x000000ffff007224 */ /* 0x000fe400078e0a00 */
[--C-:B------:R-:W-:Y:S01]  /*a7e0*/  @!P0 IMAD.IADD R7, R7, 0x1, -R25.reuse ;  /* 0x0000000107078824 */ /* 0x100fe200078e0a19 */
[----:B------:R-:W-:Y:S01]  /*a7f0*/  ISETP.GE.AND P0, PT, R16, RZ, PT ;  /* 0x000000ff1000720c */ /* 0x000fe20003f06270 */
[----:B------:R-:W-:Y:S01]  /*a800*/  IMAD R20, R25, R0, R20 ;  /* 0x0000000019147224 */ /* 0x000fe200078e0214 */
[----:B------:R-:W-:Y:S01]  /*a810*/  IABS R16, R16 ;  /* 0x0000001000107213 */ /* 0x000fe20000000000 */
[----:B------:R-:W-:-:S04]  /*a820*/  @!P1 IMAD.IADD R8, R8, 0x1, -R25 ;  /* 0x0000000108089824 */ /* 0x000fc800078e0a19 */
[----:B------:R-:W-:Y:S01]  /*a830*/  @!P4 IMAD.IADD R17, R17, 0x1, -R25 ;  /* 0x000000011111c824 */ /* 0x000fe200078e0a19 */
[----:B------:R-:W-:Y:S01]  /*a840*/  ISETP.GT.U32.AND P4, PT, R25, R20, PT ;  /* 0x000000141900720c */ /* 0x000fe20003f84070 */
[----:B------:R-:W-:Y:S01]  /*a850*/  IMAD.HI.U32 R10, R3, R16, RZ ;  /* 0x00000010030a7227 */ /* 0x000fe200078e00ff */
[----:B------:R-:W-:-:S03]  /*a860*/  ISETP.GT.U32.AND P1, PT, R25, R8, PT ;  /* 0x000000081900720c */ /* 0x000fc60003f24070 */
[----:B------:R-:W-:Y:S01]  /*a870*/  IMAD.MOV R10, RZ, RZ, -R10 ;  /* 0x000000ffff0a7224 */ /* 0x000fe200078e0a0a */
[----:B------:R-:W-:Y:S02]  /*a880*/  ISETP.GE.AND P5, PT, R2, RZ, PT ;  /* 0x000000ff0200720c */ /* 0x000fe40003fa6270 */
[----:B------:R-:W-:Y:S01]  /*a890*/  ISETP.GE.AND P2, PT, R18, RZ, PT ;  /* 0x000000ff1200720c */ /* 0x000fe20003f46270 */
[----:B------:R-:W-:Y:S01]  /*a8a0*/  IMAD R16, R25, R10, R16 ;  /* 0x0000000a19107224 */ /* 0x000fe200078e0210 */
[----:B------:R-:W-:Y:S02]  /*a8b0*/  ISETP.GE.AND P3, PT, R15, RZ, PT ;  /* 0x000000ff0f00720c */ /* 0x000fe40003f66270 */
[----:B------:R-:W-:Y:S01]  /*a8c0*/  IADD3 R2, R4, 0x40, RZ ;  /* 0x0000004004027810 */ /* 0x000fe20007ffe0ff */
[--C-:B------:R-:W-:Y:S02]  /*a8d0*/  @!P4 IMAD.IADD R20, R20, 0x1, -R25.reuse ;  /* 0x000000011414c824 */ /* 0x100fe400078e0a19 */
[----:B------:R-:W-:Y:S01]  /*a8e0*/  @!P1 IMAD.IADD R8, R8, 0x1, -R25 ;  /* 0x0000000108089824 */ /* 0x000fe200078e0a19 */
[----:B------:R-:W-:-:S02]  /*a8f0*/  IABS R11, R2 ;  /* 0x00000002000b7213 */ /* 0x000fc40000000000 */
[C---:B------:R-:W-:Y:S02]  /*a900*/  ISETP.GT.U32.AND P1, PT, R25.reuse, R16, PT ;  /* 0x000000101900720c */ /* 0x040fe40003f24070 */
[----:B------:R-:W-:Y:S01]  /*a910*/  IADD3 R0, R4, 0x3f, RZ ;  /* 0x0000003f04007810 */ /* 0x000fe20007ffe0ff */
[----:B------:R0:W-:Y:S01]  /*a920*/  STL [R1+0xc0], R5 ;  /* 0x0000c00501007387 */ /* 0x0001e20000100800 */
[----:B------:R-:W-:Y:S01]  /*a930*/  ISETP.GT.U32.AND P4, PT, R25, R20, PT ;  /* 0x000000141900720c */ /* 0x000fe20003f84070 */
[----:B------:R-:W-:Y:S01]  /*a940*/  IMAD.HI.U32 R9, R3, R11, RZ ;  /* 0x0000000b03097227 */ /* 0x000fe200078e00ff */
[----:B------:R-:W-:-:S03]  /*a950*/  IABS R13, R0 ;  /* 0x00000000000d7213 */ /* 0x000fc60000000000 */
[----:B------:R-:W-:Y:S02]  /*a960*/  @!P2 IMAD.MOV R7, RZ, RZ, -R7 ;  /* 0x000000ffff07a224 */ /* 0x000fe400078e0a07 */
[----:B0-----:R-:W-:Y:S01]  /*a970*/  IMAD.MOV.U32 R5, RZ, RZ, R17 ;  /* 0x000000ffff057224 */ /* 0x001fe200078e0011 */
[----:B------:R-:W-:Y:S01]  /*a980*/  ISETP.GE.AND P2, PT, R2, RZ, PT ;  /* 0x000000ff0200720c */ /* 0x000fe20003f46270 */
[----:B------:R-:W-:Y:S02]  /*a990*/  IMAD.MOV R9, RZ, RZ, -R9 ;  /* 0x000000ffff097224 */ /* 0x000fe400078e0a09 */
[----:B------:R-:W-:Y:S01]  /*a9a0*/  @!P3 IMAD.MOV R5, RZ, RZ, -R5 ;  /* 0x000000ffff05b224 */ /* 0x000fe200078e0a05 */
[----:B------:R-:W-:Y:S01]  /*a9b0*/  ISETP.GE.AND P3, PT, R0, RZ, PT ;  /* 0x000000ff0000720c */ /* 0x000fe20003f66270 */
[----:B------:R-:W-:Y:S01]  /*a9c0*/  IMAD.HI.U32 R2, R3, R13, RZ ;  /* 0x0000000d03027227 */ /* 0x000fe200078e00ff */
[----:B------:R-:W-:-:S03]  /*a9d0*/  IADD3 R0, R4, 0x3e, RZ ;  /* 0x0000003e04007810 */ /* 0x000fc60007ffe0ff */
[C---:B------:R-:W-:Y:S01]  /*a9e0*/  IMAD R11, R25.reuse, R9, R11 ;  /* 0x00000009190b7224 */ /* 0x040fe200078e020b */
[----:B------:R-:W-:Y:S01]  /*a9f0*/  IABS R10, R0 ;  /* 0x00000000000a7213 */ /* 0x000fe20000000000 */
[--C-:B------:R-:W-:Y:S02]  /*aa00*/  @!P1 IMAD.IADD R16, R16, 0x1, -R25.reuse ;  /* 0x0000000110109824 */ /* 0x100fe400078e0a19 */
[----:B------:R-:W-:Y:S02]  /*aa10*/  IMAD.MOV R2, RZ, RZ, -R2 ;  /* 0x000000ffff027224 */ /* 0x000fe400078e0a02 */
[----:B------:R-:W-:Y:S01]  /*aa20*/  @!P4 IMAD.IADD R20, R20, 0x1, -R25 ;  /* 0x000000011414c824 */ /* 0x000fe200078e0a19 */
[C---:B------:R-:W-:Y:S01]  /*aa30*/  ISETP.GT.U32.AND P4, PT, R25.reuse, R11, PT ;  /* 0x0000000b1900720c */ /* 0x040fe20003f84070 */
[C---:B------:R-:W-:Y:S01]  /*aa40*/  IMAD R13, R25.reuse, R2, R13 ;  /* 0x00000002190d7224 */ /* 0x040fe200078e020d */
[----:B------:R-:W-:Y:S01]  /*aa50*/  ISETP.GT.U32.AND P1, PT, R25, R16, PT ;  /* 0x000000101900720c */ /* 0x000fe20003f24070 */
[----:B------:R-:W-:Y:S01]  /*aa60*/  STL [R1+0x107c], R7 ;  /* 0x00107c0701007387 */ /* 0x000fe20000100800 */
[----:B------:R-:W-:-:S03]  /*aa70*/  IMAD.HI.U32 R14, R3, R10, RZ ;  /* 0x0000000a030e7227 */ /* 0x000fc600078e00ff */
[----:B------:R0:W-:Y:S01]  /*aa80*/  STL [R1+0xbc], R5 ;  /* 0x0000bc0501007387 */ /* 0x0001e20000100800 */
[----:B------:R-:W-:Y:S01]  /*aa90*/  @!P6 IMAD.MOV R8, RZ, RZ, -R8 ;  /* 0x000000ffff08e224 */ /* 0x000fe200078e0a08 */
[----:B------:R-:W-:Y:S01]  /*aaa0*/  ISETP.GT.U32.AND P6, PT, R25, R13, PT ;  /* 0x0000000d1900720c */ /* 0x000fe20003fc4070 */
[----:B------:R-:W-:Y:S02]  /*aab0*/  IMAD.MOV R14, RZ, RZ, -R14 ;  /* 0x000000ffff0e7224 */ /* 0x000fe400078e0a0e */
[----:B0-----:R-:W-:-:S04]  /*aac0*/  IMAD.MOV.U32 R5, RZ, RZ, R20 ;  /* 0x000000ffff057224 */ /* 0x001fc800078e0014 */
[----:B------:R-:W-:Y:S01]  /*aad0*/  @!P5 IMAD.MOV R5, RZ, RZ, -R5 ;  /* 0x000000ffff05d224 */ /* 0x000fe200078e0a05 */
[----:B------:R-:W-:Y:S01]  /*aae0*/  ISETP.GE.AND P5, PT, R0, RZ, PT ;  /* 0x000000ff0000720c */ /* 0x000fe20003fa6270 */
[----:B------:R-:W-:Y:S02]  /*aaf0*/  IMAD R0, R25, R14, R10 ;  /* 0x0000000e19007224 */ /* 0x000fe400078e020a */
[--C-:B------:R-:W-:Y:S02]  /*ab00*/  @!P4 IMAD.IADD R11, R11, 0x1, -R25.reuse ;  /* 0x000000010b0bc824 */ /* 0x100fe400078e0a19 */
[--C-:B------:R-:W-:Y:S01]  /*ab10*/  @!P1 IMAD.IADD R16, R16, 0x1, -R25.reuse ;  /* 0x0000000110109824 */ /* 0x100fe200078e0a19 */
[----:B------:R-:W-:Y:S02]  /*ab20*/  ISETP.GT.U32.AND P1, PT, R25, R0, PT ;  /* 0x000000001900720c */ /* 0x000fe40003f24070 */
[C---:B------:R-:W-:Y:S02]  /*ab30*/  IADD3 R15, R4.reuse, 0x3d, RZ ;  /* 0x0000003d040f7810 */ /* 0x040fe40007ffe0ff */
[----:B------:R-:W-:Y:S01]  /*ab40*/  IADD3 R12, R4, 0x3c, RZ ;  /* 0x0000003c040c7810 */ /* 0x000fe20007ffe0ff */
[----:B------:R-:W-:Y:S01]  /*ab50*/  @!P6 IMAD.IADD R13, R13, 0x1, -R25 ;  /* 0x000000010d0de824 */ /* 0x000fe200078e0a19 */
[----:B------:R-:W-:-:S02]  /*ab60*/  ISETP.GT.U32.AND P4, PT, R25, R11, PT ;  /* 0x0000000b1900720c */ /* 0x000fc40003f84070 */
[----:B------:R-:W-:Y:S02]  /*ab70*/  IADD3 R2, R4, 0x3b, RZ ;  /* 0x0000003b04027810 */ /* 0x000fe40007ffe0ff */
[----:B------:R-:W-:Y:S02]  /*ab80*/  IABS R18, R15 ;  /* 0x0000000f00127213 */ /* 0x000fe40000000000 */
[----:B------:R-:W-:Y:S02]  /*ab90*/  IABS R17, R12 ;  /* 0x0000000c00117213 */ /* 0x000fe40000000000 */
[----:B------:R-:W-:Y:S01]  /*aba0*/  IABS R9, R2 ;  /* 0x0000000200097213 */ /* 0x000fe20000000000 */
[----:B------:R-:W-:Y:S01]  /*abb0*/  IMAD.HI.U32 R20, R3, R18, RZ ;  /* 0x0000001203147227 */ /* 0x000fe200078e00ff */
[----:B------:R-:W-:Y:S01]  /*abc0*/  ISETP.GT.U32.AND P6, PT, R25, R13, PT ;  /* 0x0000000d1900720c */ /* 0x000fe20003fc4070 */
[----:B------:R-:W-:Y:S02]  /*abd0*/  STL [R1+0x1080], R8 ;  /* 0x0010800801007387 */ /* 0x000fe40000100800 */
[----:B------:R-:W-:-:S02]  /*abe0*/  IMAD.HI.U32 R10, R3, R17, RZ ;  /* 0x00000011030a7227 */ /* 0x000fc400078e00ff */
[----:B------:R0:W-:Y:S02]  /*abf0*/  STL [R1+0xb8], R5 ;  /* 0x0000b80501007387 */ /* 0x0001e40000100800 */
[----:B------:R-:W-:Y:S02]  /*ac00*/  @!P1 IMAD.IADD R0, R0, 0x1, -R25 ;  /* 0x0000000100009824 */ /* 0x000fe400078e0a19 */
[----:B------:R-:W-:-:S04]  /*ac10*/  IMAD.HI.U32 R14, R3, R9, RZ ;  /* 0x00000009030e7227 */ /* 0x000fc800078e00ff */
[----:B------:R-:W-:Y:S02]  /*ac20*/  IMAD.MOV R20, RZ, RZ, -R20 ;  /* 0x000000ffff147224 */ /* 0x000fe400078e0a14 */
[----:B0-----:R-:W-:Y:S02]  /*ac30*/  IMAD.MOV.U32 R5, RZ, RZ, R16 ;  /* 0x000000ffff057224 */ /* 0x001fe400078e0010 */
[----:B------:R-:W-:Y:S02]  /*ac40*/  IMAD.MOV R10, RZ, RZ, -R10 ;  /* 0x000000ffff0a7224 */ /* 0x000fe400078e0a0a */
[----:B------:R-:W-:Y:S01]  /*ac50*/  @!P4 IMAD.IADD R11, R11, 0x1, -R25 ;  /* 0x000000010b0bc824 */ /* 0x000fe200078e0a19 */
[----:B------:R-:W-:Y:S01]  /*ac60*/  ISETP.GE.AND P4, PT, R15, RZ, PT ;  /* 0x000000ff0f00720c */ /* 0x000fe20003f86270 */
[----:B------:R-:W-:Y:S01]  /*ac70*/  @!P0 IMAD.MOV R5, RZ, RZ, -R5 ;  /* 0x000000ffff058224 */ /* 0x000fe200078e0a05 */
[C---:B------:R-:W-:Y:S01]  /*ac80*/  ISETP.GT.U32.AND P0, PT, R25.reuse, R0, PT ;  /* 0x000000001900720c */ /* 0x040fe20003f04070 */
[----:B------:R-:W-:-:S02]  /*ac90*/  IMAD R15, R25, R20, R18 ;  /* 0x00000014190f7224 */ /* 0x000fc400078e0212 */
[----:B------:R-:W-:Y:S02]  /*aca0*/  IMAD.MOV R14, RZ, RZ, -R14 ;  /* 0x000000ffff0e7224 */ /* 0x000fe400078e0a0e */
[C---:B------:R-:W-:Y:S01]  /*acb0*/  IMAD R17, R25.reuse, R10, R17 ;  /* 0x0000000a19117224 */ /* 0x040fe200078e0211 */
[----:B------:R-:W-:Y:S01]  /*acc0*/  IADD3 R10, R4, 0x3a, RZ ;  /* 0x0000003a040a7810 */ /* 0x000fe20007ffe0ff */
[C---:B------:R-:W-:Y:S01]  /*acd0*/  IMAD R9, R25.reuse, R14, R9 ;  /* 0x0000000e19097224 */ /* 0x040fe200078e0209 */
[----:B------:R-:W-:Y:S01]  /*ace0*/  ISETP.GT.U32.AND P1, PT, R25, R15, PT ;  /* 0x0000000f1900720c */ /* 0x000fe20003f24070 */
[----:B------:R-:W-:Y:S01]  /*acf0*/  @!P6 IMAD.IADD R13, R13, 0x1, -R25 ;  /* 0x000000010d0de824 */ /* 0x000fe200078e0a19 */
[----:B------:R-:W-:Y:S02]  /*ad00*/  IABS R14, R10 ;  /* 0x0000000a000e7213 */ /* 0x000fe40000000000 */
[----:B------:R-:W-:Y:S01]  /*ad10*/  ISETP.GT.U32.AND P6, PT, R25, R17, PT ;  /* 0x000000111900720c */ /* 0x000fe20003fc4070 */
[----:B------:R0:W-:Y:S01]  /*ad20*/  STL [R1+0xa8], R5 ;  /* 0x0000a80501007387 */ /* 0x0001e20000100800 */
[----:B------:R-:W-:-:S02]  /*ad30*/  IMAD.MOV.U32 R6, RZ, RZ, R11 ;  /* 0x000000ffff067224 */ /* 0x000fc400078e000b */
[----:B------:R-:W-:Y:S01]  /*ad40*/  IMAD.MOV.U32 R11, RZ, RZ, R14 ;  /* 0x000000ffff0b7224 */ /* 0x000fe200078e000e */
[----:B------:R-:W-:Y:S01]  /*ad50*/  IADD3 R14, R4, 0x39, RZ ;  /* 0x00000039040e7810 */ /* 0x000fe20007ffe0ff */
[----:B------:R-:W-:Y:S02]  /*ad60*/  @!P2 IMAD.MOV R6, RZ, RZ, -R6 ;  /* 0x000000ffff06a224 */ /* 0x000fe400078e0a06 */
[----:B0-----:R-:W-:Y:S01]  /*ad70*/  IMAD.MOV.U32 R5, RZ, RZ, R13 ;  /* 0x000000ffff057224 */ /* 0x001fe200078e000d */
[----:B------:R-:W-:Y:S01]  /*ad80*/  ISETP.GE.AND P2, PT, R12, RZ, PT ;  /* 0x000000ff0c00720c */ /* 0x000fe20003f46270 */
[----:B------:R-:W-:Y:S02]  /*ad90*/  @!P0 IMAD.IADD R0, R0, 0x1, -R25 ;  /* 0x0000000100008824 */ /* 0x000fe400078e0a19 */
[----:B------:R-:W-:Y:S01]  /*ada0*/  @!P3 IMAD.MOV R5, RZ, RZ, -R5 ;  /* 0x000000ffff05b224 */ /* 0x000fe200078e0a05 */
[----:B------:R-:W-:Y:S01]  /*adb0*/  ISETP.GE.AND P0, PT, R2, RZ, PT ;  /* 0x000000ff0200720c */ /* 0x000fe20003f06270 */
[----:B------:R-:W-:Y:S01]  /*adc0*/  IMAD.HI.U32 R12, R3, R11, RZ ;  /* 0x0000000b030c7227 */ /* 0x000fe200078e00ff */
[----:B------:R-:W-:Y:S01]  /*add0*/  IABS R2, R14 ;  /* 0x0000000e00027213 */ /* 0x000fe20000000000 */
[----:B------:R-:W-:Y:S01]  /*ade0*/  STL [R1+0xb0], R6 ;  /* 0x0000b00601007387 */ /* 0x000fe20000100800 */
[----:B------:R-:W-:Y:S01]  /*adf0*/  ISETP.GT.U32.AND P3, PT, R25, R9, PT ;  /* 0x000000091900720c */ /* 0x000fe20003f64070 */
[----:B------:R-:W-:-:S02]  /*ae00*/  @!P1 IMAD.IADD R15, R15, 0x1, -R25 ;  /* 0x000000010f0f9824 */ /* 0x000fc400078e0a19 */
[----:B------:R0:W-:Y:S01]  /*ae10*/  STL [R1+0xb4], R5 ;  /* 0x0000b40501007387 */ /* 0x0001e20000100800 */
[----:B------:R-:W-:Y:S01]  /*ae20*/  @!P6 IMAD.IADD R17, R17, 0x1, -R25 ;  /* 0x000000011111e824 */ /* 0x000fe200078e0a19 */
[----:B------:R-:W-:Y:S01]  /*ae30*/  ISETP.GE.AND P1, PT, R10, RZ, PT ;  /* 0x000000ff0a00720c */ /* 0x000fe20003f26270 */
[----:B------:R-:W-:Y:S02]  /*ae40*/  IMAD.MOV R12, RZ, RZ, -R12 ;  /* 0x000000ffff0c7224 */ /* 0x000fe400078e0a0c */
[----:B------:R-:W-:Y:S02]  /*ae50*/  IMAD.MOV.U32 R10, RZ, RZ, R2 ;  /* 0x000000ffff0a7224 */ /* 0x000fe400078e0002 */
[----:B0-----:R-:W-:Y:S02]  /*ae60*/  IMAD.MOV.U32 R5, RZ, RZ, R0 ;  /* 0x000000ffff057224 */ /* 0x001fe400078e0000 */
[C---:B------:R-:W-:Y:S02]  /*ae70*/  IMAD R11, R25.reuse, R12, R11 ;  /* 0x0000000c190b7224 */ /* 0x040fe400078e020b */
[----:B------:R-:W-:Y:S01]  /*ae80*/  @!P5 IMAD.MOV R5, RZ, RZ, -R5 ;  /* 0x000000ffff05d224 */ /* 0x000fe200078e0a05 */
[----:B------:R-:W-:Y:S01]  /*ae90*/  ISETP.GT.U32.AND P5, PT, R25, R17, PT ;  /* 0x000000111900720c */ /* 0x000fe20003fa4070 */
[----:B------:R-:W-:Y:S01]  /*aea0*/  IMAD.HI.U32 R12, R3, R10, RZ ;  /* 0x0000000a030c7227 */ /* 0x000fe200078e00ff */
[----:B------:R-:W-:-:S03]  /*aeb0*/  ISETP.GT.U32.AND P6, PT, R25, R15, PT ;  /* 0x0000000f1900720c */ /* 0x000fc60003fc4070 */
[----:B------:R-:W-:Y:S02]  /*aec0*/  IMAD.MOV R12, RZ, RZ, -R12 ;  /* 0x000000ffff0c7224 */ /* 0x000fe400078e0a0c */
[----:B------:R-:W-:Y:S02]  /*aed0*/  @!P3 IMAD.IADD R9, R9, 0x1, -R25 ;  /* 0x000000010909b824 */ /* 0x000fe400078e0a19 */
[----:B------:R-:W-:-:S03]  /*aee0*/  IMAD R10, R25, R12, R10 ;  /* 0x0000000c190a7224 */ /* 0x000fc600078e020a */
[----:B------:R-:W-:Y:S01]  /*aef0*/  ISETP.GT.U32.AND P3, PT, R25, R9, PT ;  /* 0x000000091900720c */ /* 0x000fe20003f64070 */
[--C-:B------:R-:W-:Y:S01]  /*af00*/  @!P5 IMAD.IADD R17, R17, 0x1, -R25.reuse ;  /* 0x000000011111d824 */ /* 0x100fe200078e0a19 */
[----:B------:R-:W-:Y:S01]  /*af10*/  ISETP.GT.U32.AND P5, PT, R25, R10, PT ;  /* 0x0000000a1900720c */ /* 0x000fe20003fa4070 */
[----:B------:R-:W-:Y:S01]  /*af20*/  @!P6 IMAD.IADD R15, R15, 0x1, -R25 ;  /* 0x000000010f0fe824 */ /* 0x000fe200078e0a19 */
[----:B------:R-:W-:Y:S02]  /*af30*/  ISETP.GT.U32.AND P6, PT, R25, R11, PT ;  /* 0x0000000b1900720c */ /* 0x000fe40003fc4070 */
[C---:B------:R-:W-:Y:S02]  /*af40*/  IADD3 R0, R4.reuse, 0x37, RZ ;  /* 0x0000003704007810 */ /* 0x040fe40007ffe0ff */
[C---:B------:R-:W-:Y:S02]  /*af50*/  IADD3 R13, R4.reuse, 0x36, RZ ;  /* 0x00000036040d7810 */ /* 0x040fe40007ffe0ff */
[----:B------:R-:W-:-:S02]  /*af60*/  IADD3 R2, R4, 0x38, RZ ;  /* 0x0000003804027810 */ /* 0x000fc40007ffe0ff */
[----:B------:R-:W-:Y:S02]  /*af70*/  IABS R12, R0 ;  /* 0x00000000000c7213 */ /* 0x000fe40000000000 */
[----:B------:R-:W-:Y:S01]  /*af80*/  IABS R18, R13 ;  /* 0x0000000d00127213 */ /* 0x000fe20000000000 */
[----:B------:R0:W-:Y:S01]  /*af90*/  STL [R1+0x384], R5 ;  /* 0x0003840501007387 */ /* 0x0001e20000100800 */
[----:B------:R-:W-:Y:S01]  /*afa0*/  IABS R16, R2 ;  /* 0x0000000200107213 */ /* 0x000fe20000000000 */
[--C-:B------:R-:W-:Y:S01]  /*afb0*/  @!P3 IMAD.IADD R9, R9, 0x1, -R25.reuse ;  /* 0x000000010909b824 */ /* 0x100fe200078e0a19 */
[----:B------:R-:W-:Y:S01]  /*afc0*/  ISETP.GE.AND P3, PT, R14, RZ, PT ;  /* 0x000000ff0e00720c */ /* 0x000fe20003f66270 */
[----:B------:R-:W-:Y:S02]  /*afd0*/  @!P5 IMAD.IADD R10, R10, 0x1, -R25 ;  /* 0x000000010a0ad824 */ /* 0x000fe400078e0a19 */
[----:B------:R-:W-:Y:S02]  /*afe0*/  IMAD.MOV.U32 R14, RZ, RZ, R18 ;  /* 0x000000ffff0e7224 */ /* 0x000fe400078e0012 */
[----:B------:R-:W-:-:S04]  /*aff0*/  IMAD.HI.U32 R20, R3, R12, RZ ;  /* 0x0000000c03147227 */ /* 0x000fc800078e00ff */
[----:B0-----:R-:W-:Y:S02]  /*b000*/  IMAD.MOV.U32 R5, RZ, RZ, R15 ;  /* 0x000000ffff057224 */ /* 0x001fe400078e000f */
[----:B------:R-:W-:-:S04]  /*b010*/  IMAD.HI.U32 R18, R3, R16, RZ ;  /* 0x0000001003127227 */ /* 0x000fc800078e00ff */
[----:B------:R-:W-:Y:S01]  /*b020*/  @!P6 IMAD.IADD R11, R11, 0x1, -R25 ;  /* 0x000000010b0be824 */ /* 0x000fe200078e0a19 */
[----:B------:R-:W-:Y:S01]  /*b030*/  ISETP.GE.AND P6, PT, R2, RZ, PT ;  /* 0x000000ff0200720c */ /* 0x000fe20003fc6270 */
[----:B------:R-:W-:Y:S01]  /*b040*/  @!P4 IMAD.MOV R5, RZ, RZ, -R5 ;  /* 0x000000ffff05c224 */ /* 0x000fe200078e0a05 */
[----:B------:R-:W-:Y:S01]  /*b050*/  ISETP.GT.U32.AND P4, PT, R25, R10, PT ;  /* 0x0000000a1900720c */ /* 0x000fe20003f84070 */
[----:B------:R-:W-:-:S04]  /*b060*/  IMAD.HI.U32 R2, R3, R14, RZ ;  /* 0x0000000e03027227 */ /* 0x000fc800078e00ff */
[----:B------:R-:W-:Y:S01]  /*b070*/  IMAD.MOV R15, RZ, RZ, -R20 ;  /* 0x000000ffff0f7224 */ /* 0x000fe200078e0a14 */
[----:B------:R0:W-:Y:S01]  /*b080*/  STL [R1+0xac], R5 ;  /* 0x0000ac0501007387 */ /* 0x0001e20000100800 */
[----:B------:R-:W-:Y:S01]  /*b090*/  IMAD.MOV R18, RZ, RZ, -R18 ;  /* 0x000000ffff127224 */ /* 0x000fe200078e0a12 */
[C---:B------:R-:W-:Y:S01]  /*b0a0*/  ISETP.GT.U32.AND P5, PT, R25.reuse, R11, PT ;  /* 0x0000000b1900720c */ /* 0x040fe20003fa4070 */
[----:B------:R-:W-:Y:S02]  /*b0b0*/  IMAD.MOV R2, RZ, RZ, -R2 ;  /* 0x000000ffff027224 */ /* 0x000fe400078e0a02 */
[C---:B------:R-:W-:Y:S02]  /*b0c0*/  IMAD R12, R25.reuse, R15, R12 ;  /* 0x0000000f190c7224 */ /* 0x040fe400078e020c */
[----:B------:R-:W-:Y:S02]  /*b0d0*/  IMAD R16, R25, R18, R16 ;  /* 0x0000001219107224 */ /* 0x000fe400078e0210 */
[----:B0-----:R-:W-:-:S02]  /*b0e0*/  IMAD.MOV.U32 R5, RZ, RZ, R9 ;  /* 0x000000ffff057224 */ /* 0x001fc400078e0009 */
[----:B------:R-:W-:Y:S02]  /*b0f0*/  IMAD.MOV.U32 R6, RZ, RZ, R17 ;  /* 0x000000ffff067224 */ /* 0x000fe400078e0011 */
[C---:B------:R-:W-:Y:S02]  /*b100*/  IMAD R14, R25.reuse, R2, R14 ;  /* 0x00000002190e7224 */ /* 0x040fe400078e020e */
[----:B------:R-:W-:Y:S01]  /*b110*/  @!P0 IMAD.MOV R5, RZ, RZ, -R5 ;  /* 0x000000ffff058224 */ /* 0x000fe200078e0a05 */
[C---:B------:R-:W-:Y:S01]  /*b120*/  ISETP.GT.U32.AND P0, PT, R25.reuse, R12, PT ;  /* 0x0000000c1900720c */ /* 0x040fe20003f04070 */
[----:B------:R-:W-:Y:S01]  /*b130*/  @!P2 IMAD.MOV R6, RZ, RZ, -R6 ;  /* 0x000000ffff06a224 */ /* 0x000fe200078e0a06 */
[C---:B------:R-:W-:Y:S01]  /*b140*/  ISETP.GT.U32.AND P2, PT, R25.reuse, R16, PT ;  /* 0x000000101900720c */ /* 0x040fe20003f44070 */
[--C-:B------:R-:W-:Y:S01]  /*b150*/  @!P4 IMAD.IADD R10, R10, 0x1, -R25.reuse ;  /* 0x000000010a0ac824 */ /* 0x100fe200078e0a19 */
[----:B------:R-:W-:Y:S01]  /*b160*/  ISETP.GT.U32.AND P4, PT, R25, R14, PT ;  /* 0x0000000e1900720c */ /* 0x000fe20003f84070 */
[----:B------:R-:W-:Y:S01]  /*b170*/  @!P5 IMAD.IADD R11, R11, 0x1, -R25 ;  /* 0x000000010b0bd824 */ /* 0x000fe200078e0a19 */
[----:B------:R-:W-:-:S02]  /*b180*/  ISETP.GE.AND P5, PT, R0, RZ, PT ;  /* 0x000000ff0000720c */ /* 0x000fc40003fa6270 */
[C---:B------:R-:W-:Y:S02]  /*b190*/  IADD3 R0, R4.reuse, 0x34, RZ ;  /* 0x0000003404007810 */ /* 0x040fe40007ffe0ff */
[----:B------:R-:W-:Y:S02]  /*b1a0*/  IADD3 R18, R4, 0x35, RZ ;  /* 0x0000003504127810 */ /* 0x000fe40007ffe0ff */
[----:B------:R-:W-:Y:S01]  /*b1b0*/  IABS R2, R0 ;  /* 0x0000000000027213 */ /* 0x000fe20000000000 */
[--C-:B------:R-:W-:Y:S01]  /*b1c0*/  @!P0 IMAD.IADD R12, R12, 0x1, -R25.reuse ;  /* 0x000000010c0c8824 */ /* 0x100fe200078e0a19 */
[----:B------:R-:W-:Y:S01]  /*b1d0*/  STL [R1+0x98], R6 ;  /* 0x0000980601007387 */ /* 0x000fe20000100800 */
[--C-:B------:R-:W-:Y:S01]  /*b1e0*/  @!P2 IMAD.IADD R16, R16, 0x1, -R25.reuse ;  /* 0x000000011010a824 */ /* 0x100fe200078e0a19 */
[----:B------:R-:W-:Y:S01]  /*b1f0*/  IABS R9, R18 ;  /* 0x0000001200097213 */ /* 0x000fe20000000000 */
[----:B------:R-:W-:Y:S01]  /*b200*/  @!P4 IMAD.IADD R14, R14, 0x1, -R25 ;  /* 0x000000010e0ec824 */ /* 0x000fe200078e0a19 */
[----:B------:R0:W-:Y:S01]  /*b210*/  STL [R1+0x9c], R5 ;  /* 0x00009c0501007387 */ /* 0x0001e20000100800 */
[----:B------:R-:W-:-:S02]  /*b220*/  ISETP.GT.U32.AND P4, PT, R25, R12, PT ;  /* 0x0000000c1900720c */ /* 0x000fc40003f84070 */
[----:B------:R-:W-:Y:S01]  /*b230*/  ISETP.GE.AND P2, PT, R13, RZ, PT ;  /* 0x000000ff0d00720c */ /* 0x000fe20003f46270 */
[----:B------:R-:W-:Y:S01]  /*b240*/  IMAD.HI.U32 R13, R3, R9, RZ ;  /* 0x00000009030d7227 */ /* 0x000fe200078e00ff */
[----:B------:R-:W-:-:S03]  /*b250*/  ISETP.GT.U32.AND P0, PT, R25, R16, PT ;  /* 0x000000101900720c */ /* 0x000fc60003f04070 */
[----:B0-----:R-:W-:Y:S02]  /*b260*/  IMAD.MOV.U32 R5, RZ, RZ, R11 ;  /* 0x000000ffff057224 */ /* 0x001fe400078e000b */
[----:B------:R-:W-:-:S04]  /*b270*/  IMAD.HI.U32 R11, R3, R2, RZ ;  /* 0x00000002030b7227 */ /* 0x000fc800078e00ff */
[----:B------:R-:W-:Y:S02]  /*b280*/  IMAD.MOV R11, RZ, RZ, -R11 ;  /* 0x000000ffff0b7224 */ /* 0x000fe400078e0a0b */
[----:B------:R-:W-:Y:S02]  /*b290*/  IMAD.MOV R13, RZ, RZ, -R13 ;  /* 0x000000ffff0d7224 */ /* 0x000fe400078e0a0d */
[C---:B------:R-:W-:Y:S02]  /*b2a0*/  IMAD R2, R25.reuse, R11, R2 ;  /* 0x0000000b19027224 */ /* 0x040fe400078e0202 */
[C---:B------:R-:W-:Y:S01]  /*b2b0*/  IMAD R9, R25.reuse, R13, R9 ;  /* 0x0000000d19097224 */ /* 0x040fe200078e0209 */
[----:B------:R-:W-:Y:S01]  /*b2c0*/  IADD3 R15, R4, 0x33, RZ ;  /* 0x00000033040f7810 */ /* 0x000fe20007ffe0ff */
[--C-:B------:R-:W-:Y:S01]  /*b2d0*/  @!P4 IMAD.IADD R12, R12, 0x1, -R25.reuse ;  /* 0x000000010c0cc824 */ /* 0x100fe200078e0a19 */
[C---:B------:R-:W-:Y:S01]  /*b2e0*/  ISETP.GT.U32.AND P4, PT, R25.reuse, R2, PT ;  /* 0x000000021900720c */ /* 0x040fe20003f84070 */
[----:B------:R-:W-:Y:S01]  /*b2f0*/  @!P0 IMAD.IADD R16, R16, 0x1, -R25 ;  /* 0x0000000110108824 */ /* 0x000fe200078e0a19 */
[----:B------:R-:W-:-:S02]  /*b300*/  ISETP.GT.U32.AND P0, PT, R25, R9, PT ;  /* 0x000000091900720c */ /* 0x000fc40003f04070 */
[----:B------:R-:W-:Y:S01]  /*b310*/  IABS R21, R15 ;  /* 0x0000000f00157213 */ /* 0x000fe20000000000 */
[----:B------:R-:W-:Y:S01]  /*b320*/  @!P1 IMAD.MOV R5, RZ, RZ, -R5 ;  /* 0x000000ffff059224 */ /* 0x000fe200078e0a05 */
[----:B------:R-:W-:-:S03]  /*b330*/  IADD3 R17, R4, 0x32, RZ ;  /* 0x0000003204117810 */ /* 0x000fc60007ffe0ff */
[----:B------:R-:W-:Y:S01]  /*b340*/  IMAD.HI.U32 R22, R3, R21, RZ ;  /* 0x0000001503167227 */ /* 0x000fe200078e00ff */
[----:B------:R0:W-:Y:S01]  /*b350*/  STL [R1+0xa0], R5 ;  /* 0x0000a00501007387 */ /* 0x0001e20000100800 */
[----:B------:R-:W-:Y:S02]  /*b360*/  IABS R11, R17 ;  /* 0x00000011000b7213 */ /* 0x000fe40000000000 */
[----:B------:R-:W-:Y:S02]  /*b370*/  IMAD.MOV R22, RZ, RZ, -R22 ;  /* 0x000000ffff167224 */ /* 0x000fe400078e0a16 */
[--C-:B------:R-:W-:Y:S02]  /*b380*/  @!P4 IMAD.IADD R2, R2, 0x1, -R25.reuse ;  /* 0x000000010202c824 */ /* 0x100fe400078e0a19 */
[----:B------:R-:W-:Y:S02]  /*b390*/  @!P0 IMAD.IADD R9, R9, 0x1, -R25 ;  /* 0x0000000109098824 */ /* 0x000fe400078e0a19 */
[----:B0-----:R-:W-:Y:S01]  /*b3a0*/  IMAD.MOV.U32 R5, RZ, RZ, R10 ;  /* 0x000000ffff057224 */ /* 0x001fe200078e000a */
[----:B------:R-:W-:Y:S01]  /*b3b0*/  ISETP.GE.AND P0, PT, R0, RZ, PT ;  /* 0x000000ff0000720c */ /* 0x000fe20003f06270 */
[----:B------:R-:W-:-:S02]  /*b3c0*/  IMAD R0, R25, R22, R21 ;  /* 0x0000001619007224 */ /* 0x000fc400078e0215 */
[----:B------:R-:W-:Y:S01]  /*b3d0*/  @!P3 IMAD.MOV R5, RZ, RZ, -R5 ;  /* 0x000000ffff05b224 */ /* 0x000fe200078e0a05 */
[C---:B------:R-:W-:Y:S01]  /*b3e0*/  ISETP.GT.U32.AND P3, PT, R25.reuse, R2, PT ;  /* 0x000000021900720c */ /* 0x040fe20003f64070 */
[----:B------:R-:W-:Y:S01]  /*b3f0*/  IMAD.MOV.U32 R7, RZ, RZ, R16 ;  /* 0x000000ffff077224 */ /* 0x000fe200078e0010 */
[----:B------:R-:W-:Y:S01]  /*b400*/  ISETP.GT.U32.AND P1, PT, R25, R14, PT ;  /* 0x0000000e1900720c */ /* 0x000fe20003f24070 */
[----:B------:R-:W-:-:S04]  /*b410*/  IMAD.HI.U32 R20, R3, R11, RZ ;  /* 0x0000000b03147227 */ /* 0x000fc800078e00ff */
[----:B------:R-:W-:Y:S01]  /*b420*/  @!P6 IMAD.MOV R7, RZ, RZ, -R7 ;  /* 0x000000ffff07e224 */ /* 0x000fe200078e0a07 */
[C---:B------:R-:W-:Y:S01]  /*b430*/  ISETP.GT.U32.AND P6, PT, R25.reuse, R0, PT ;  /* 0x000000001900720c */ /* 0x040fe20003fc4070 */
[----:B------:R-:W-:Y:S01]  /*b440*/  IMAD.MOV R20, RZ, RZ, -R20 ;  /* 0x000000ffff147224 */ /* 0x000fe200078e0a14 */
[----:B------:R-:W-:-:S03]  /*b450*/  ISETP.GT.U32.AND P4, PT, R25, R9, PT ;  /* 0x000000091900720c */ /* 0x000fc60003f84070 */
[C---:B------:R-:W-:Y:S02]  /*b460*/  IMAD R11, R25.reuse, R20, R11 ;  /* 0x00000014190b7224 */ /* 0x040fe400078e020b */
[--C-:B------:R-:W-:Y:S02]  /*b470*/  @!P3 IMAD.IADD R2, R2, 0x1, -R25.reuse ;  /* 0x000000010202b824 */ /* 0x100fe400078e0a19 */
[--C-:B------:R-:W-:Y:S01]  /*b480*/  @!P1 IMAD.IADD R14, R14, 0x1, -R25.reuse ;  /* 0x000000010e0e9824 */ /* 0x100fe200078e0a19 */
[----:B------:R-:W-:Y:S01]  /*b490*/  ISETP.GT.U32.AND P3, PT, R25, R11, PT ;  /* 0x0000000b1900720c */ /* 0x000fe20003f64070 */
[----:B------:R0:W-:Y:S01]  /*b4a0*/  STL [R1+0x94], R5 ;  /* 0x0000940501007387 */ /* 0x0001e20000100800 */
[----:B------:R-:W-:Y:S02]  /*b4b0*/  IMAD.MOV.U32 R6, RZ, RZ, R12 ;  /* 0x000000ffff067224 */ /* 0x000fe400078e000c */
[----:B------:R-:W-:Y:S01]  /*b4c0*/  @!P6 IMAD.IADD R0, R0, 0x1, -R25 ;  /* 0x000000010000e824 */ /* 0x000fe200078e0a19 */
[----:B------:R-:W-:-:S02]  /*b4d0*/  ISETP.GE.AND P1, PT, R18, RZ, PT ;  /* 0x000000ff1200720c */ /* 0x000fc40003f26270 */
[C---:B------:R-:W-:Y:S01]  /*b4e0*/  IADD3 R13, R4.reuse, 0x31, RZ ;  /* 0x00000031040d7810 */ /* 0x040fe20007ffe0ff */
[----:B------:R-:W-:Y:S02]  /*b4f0*/  @!P5 IMAD.MOV R6, RZ, RZ, -R6 ;  /* 0x000000ffff06d224 */ /* 0x000fe400078e0a06 */
[----:B0-----:R-:W-:Y:S01]  /*b500*/  IMAD.MOV.U32 R5, RZ, RZ, R14 ;  /* 0x000000ffff057224 */ /* 0x001fe200078e000e */
[----:B------:R-:W-:Y:S01]  /*b510*/  ISETP.GT.U32.AND P6, PT, R25, R0, PT ;  /* 0x000000001900720c */ /* 0x000fe20003fc4070 */
[----:B------:R-:W-:Y:S01]  /*b520*/  @!P4 IMAD.IADD R9, R9, 0x1, -R25 ;  /* 0x000000010909c824 */ /* 0x000fe200078e0a19 */
[----:B------:R-:W-:Y:S01]  /*b530*/  IADD3 R12, R4, 0x30, RZ ;  /* 0x00000030040c7810 */ /* 0x000fe20007ffe0ff */
[----:B------:R-:W-:Y:S01]  /*b540*/  @!P2 IMAD.MOV R5, RZ, RZ, -R5 ;  /* 0x000000ffff05a224 */ /* 0x000fe200078e0a05 */
[----:B------:R-:W-:Y:S01]  /*b550*/  IABS R18, R13 ;  /* 0x0000000d00127213 */ /* 0x000fe20000000000 */
[----:B------:R-:W-:Y:S01]  /*b560*/  STL [R1+0x90], R7 ;  /* 0x0000900701007387 */ /* 0x000fe20000100800 */
[----:B------:R-:W-:Y:S01]  /*b570*/  ISETP.GE.AND P2, PT, R17, RZ, PT ;  /* 0x000000ff1100720c */ /* 0x000fe20003f46270 */
[----:B------:R-:W-:Y:S01]  /*b580*/  @!P3 IMAD.IADD R11, R11, 0x1, -R25 ;  /* 0x000000010b0bb824 */ /* 0x000fe200078e0a19 */
[----:B------:R-:W-:Y:S01]  /*b590*/  IABS R17, R12 ;  /* 0x0000000c00117213 */ /* 0x000fe20000000000 */
[----:B------:R0:W-:Y:S01]  /*b5a0*/  STL [R1+0x8c], R6 ;  /* 0x00008c0601007387 */ /* 0x0001e20000100800 */
[----:B------:R-:W-:Y:S01]  /*b5b0*/  IMAD.HI.U32 R10, R3, R18, RZ ;  /* 0x00000012030a7227 */ /* 0x000fe200078e00ff */
[----:B------:R-:W-:-:S02]  /*b5c0*/  ISETP.GE.AND P5, PT, R15, RZ, PT ;  /* 0x000000ff0f00720c */ /* 0x000fc40003fa6270 */
[----:B------:R1:W-:Y:S01]  /*b5d0*/  STL [R1+0x88], R5 ;  /* 0x0000880501007387 */ /* 0x0003e20000100800 */
[----:B------:R-:W-:Y:S01]  /*b5e0*/  ISETP.GT.U32.AND P3, PT, R25, R11, PT ;  /* 0x0000000b1900720c */ /* 0x000fe20003f64070 */
[----:B0-----:R-:W-:Y:S02]  /*b5f0*/  IMAD.MOV.U32 R6, RZ, RZ, R9 ;  /* 0x000000ffff067224 */ /* 0x001fe400078e0009 */
[----:B-1----:R-:W-:Y:S01]  /*b600*/  IMAD.MOV.U32 R5, RZ, RZ, R2 ;  /* 0x000000ffff057224 */ /* 0x002fe200078e0002 */
[----:B------:R-:W-:Y:S01]  /*b610*/  IADD3 R2, R4, 0x2f, RZ ;  /* 0x0000002f04027810 */ /* 0x000fe20007ffe0ff */
[----:B------:R-:W-:Y:S02]  /*b620*/  @!P1 IMAD.MOV R6, RZ, RZ, -R6 ;  /* 0x000000ffff069224 */ /* 0x000fe400078e0a06 */
[----:B------:R-:W-:Y:S01]  /*b630*/  IMAD.HI.U32 R9, R3, R17, RZ ;  /* 0x0000001103097227 */ /* 0x000fe200078e00ff */
[----:B------:R-:W-:-:S03]  /*b640*/  ISETP.GE.AND P4, PT, R13, RZ, PT ;  /* 0x000000ff0d00720c */ /* 0x000fc60003f86270 */
[----:B------:R-:W-:Y:S02]  /*b650*/  IMAD.MOV R10, RZ, RZ, -R10 ;  /* 0x000000ffff0a7224 */ /* 0x000fe400078e0a0a */
[----:B------:R-:W-:Y:S01]  /*b660*/  @!P0 IMAD.MOV R5, RZ, RZ, -R5 ;  /* 0x000000ffff058224 */ /* 0x000fe200078e0a05 */
[----:B------:R-:W-:Y:S01]  /*b670*/  IABS R13, R2 ;  /* 0x00000002000d7213 */ /* 0x000fe20000000000 */
[----:B------:R-:W-:Y:S01]  /*b680*/  @!P6 IMAD.IADD R0, R0, 0x1, -R25 ;  /* 0x000000010000e824 */ /* 0x000fe200078e0a19 */
[----:B------:R-:W-:Y:S01]  /*b690*/  STL [R1+0x58], R6 ;  /* 0x0000580601007387 */ /* 0x000fe20000100800 */
[----:B------:R-:W-:Y:S02]  /*b6a0*/  IMAD.MOV R9, RZ, RZ, -R9 ;  /* 0x000000ffff097224 */ /* 0x000fe400078e0a09 */
[C---:B------:R-:W-:Y:S01]  /*b6b0*/  IMAD R10, R25.reuse, R10, R18 ;  /* 0x0000000a190a7224 */ /* 0x040fe200078e0212 */
[----:B------:R0:W-:Y:S01]  /*b6c0*/  STL [R1+0x64], R5 ;  /* 0x0000640501007387 */ /* 0x0001e20000100800 */
[----:B------:R-:W-:-:S02]  /*b6d0*/  IMAD R17, R25, R9, R17 ;  /* 0x0000000919117224 */ /* 0x000fc400078e0211 */
[----:B------:R-:W-:Y:S01]  /*b6e0*/  IMAD.HI.U32 R9, R3, R13, RZ ;  /* 0x0000000d03097227 */ /* 0x000fe200078e00ff */
[----:B------:R-:W-:-:S03]  /*b6f0*/  ISETP.GT.U32.AND P0, PT, R25, R10, PT ;  /* 0x0000000a1900720c */ /* 0x000fc60003f04070 */
[----:B0-----:R-:W-:Y:S02]  /*b700*/  IMAD.MOV.U32 R5, RZ, RZ, R0 ;  /* 0x000000ffff057224 */ /* 0x001fe400078e0000 */
[----:B------:R-:W-:Y:S02]  /*b710*/  IMAD.MOV R9, RZ, RZ, -R9 ;  /* 0x000000ffff097224 */ /* 0x000fe400078e0a09 */
[----:B------:R-:W-:Y:S02]  /*b720*/  @!P5 IMAD.MOV R5, RZ, RZ, -R5 ;  /* 0x000000ffff05d224 */ /* 0x000fe400078e0a05 */
[----:B------:R-:W-:Y:S02]  /*b730*/  @!P3 IMAD.IADD R11, R11, 0x1, -R25 ;  /* 0x000000010b0bb824 */ /* 0x000fe400078e0a19 */
[----:B------:R-:W-:Y:S01]  /*b740*/  IMAD R13, R25, R9, R13 ;  /* 0x00000009190d7224 */ /* 0x000fe200078e020d */
[----:B------:R0:W-:Y:S01]  /*b750*/  STL [R1+0x74], R5 ;  /* 0x0000740501007387 */ /* 0x0001e20000100800 */
[----:B------:R-:W-:-:S02]  /*b760*/  @!P0 IMAD.IADD R10, R10, 0x1, -R25 ;  /* 0x000000010a0a8824 */ /* 0x000fc400078e0a19 */
[----:B0-----:R-:W-:-:S04]  /*b770*/  IMAD.MOV.U32 R5, RZ, RZ, R11 ;  /* 0x000000ffff057224 */ /* 0x001fc800078e000b */
[----:B------:R-:W-:Y:S01]  /*b780*/  @!P2 IMAD.MOV R5, RZ, RZ, -R5 ;  /* 0x000000ffff05a224 */ /* 0x000fe200078e0a05 */
[C---:B------:R-:W-:Y:S02]  /*b790*/  ISETP.GT.U32.AND P2, PT, R25.reuse, R13, PT ;  /* 0x0000000d1900720c */ /* 0x040fe40003f44070 */
[----:B------:R-:W-:Y:S02]  /*b7a0*/  ISETP.GE.AND P1, PT, R12, RZ, PT ;  /* 0x000000ff0c00720c */ /* 0x000fe40003f26270 */
[C---:B------:R-:W-:Y:S02]  /*b7b0*/  ISETP.GT.U32.AND P5, PT, R25.reuse, R17, PT ;  /* 0x000000111900720c */ /* 0x040fe40003fa4070 */
[----:B------:R-:W-:Y:S02]  /*b7c0*/  IADD3 R12, R4, 0x2e, RZ ;  /* 0x0000002e040c7810 */ /* 0x000fe40007ffe0ff */
[----:B------:R-:W-:Y:S02]  /*b7d0*/  ISETP.GT.U32.AND P0, PT, R25, R10, PT ;  /* 0x0000000a1900720c */ /* 0x000fe40003f04070 */
[----:B------:R-:W-:-:S02]  /*b7e0*/  IABS R15, R12 ;  /* 0x0000000c000f7213 */ /* 0x000fc40000000000 */
[----:B------:R-:W-:Y:S01]  /*b7f0*/  IADD3 R16, R4, 0x2c, RZ ;  /* 0x0000002c04107810 */ /* 0x000fe20007ffe0ff */
[--C-:B------:R-:W-:Y:S01]  /*b800*/  @!P2 IMAD.IADD R13, R13, 0x1, -R25.reuse ;  /* 0x000000010d0da824 */ /* 0x100fe200078e0a19 */
[----:B------:R-:W-:Y:S01]  /*b810*/  ISETP.GE.AND P6, PT, R2, RZ, PT ;  /* 0x000000ff0200720c */ /* 0x000fe20003fc6270 */
[----:B------:R-:W-:Y:S01]  /*b820*/  IMAD.HI.U32 R0, R3, R15, RZ ;  /* 0x0000000f03007227 */ /* 0x000fe200078e00ff */
[----:B------:R-:W-:Y:S02]  /*b830*/  IADD3 R2, R4, 0x2d, RZ ;  /* 0x0000002d04027810 */ /* 0x000fe40007ffe0ff */
[----:B------:R-:W-:Y:S01]  /*b840*/  IABS R11, R16 ;  /* 0x00000010000b7213 */ /* 0x000fe20000000000 */
[--C-:B------:R-:W-:Y:S01]  /*b850*/  @!P5 IMAD.IADD R17, R17, 0x1, -R25.reuse ;  /* 0x000000011111d824 */ /* 0x100fe200078e0a19 */
[----:B------:R-:W-:Y:S01]  /*b860*/  ISETP.GE.AND P3, PT, R12, RZ, PT ;  /* 0x000000ff0c00720c */ /* 0x000fe20003f66270 */
[----:B------:R-:W-:Y:S01]  /*b870*/  IMAD.MOV R0, RZ, RZ, -R0 ;  /* 0x000000ffff007224 */ /* 0x000fe200078e0a00 */
[----:B------:R-:W-:Y:S01]  /*b880*/  IABS R12, R2 ;  /* 0x00000002000c7213 */ /* 0x000fe20000000000 */
[----:B------:R-:W-:Y:S01]  /*b890*/  @!P0 IMAD.IADD R10, R10, 0x1, -R25 ;  /* 0x000000010a0a8824 */ /* 0x000fe200078e0a19 */
[----:B------:R-:W-:Y:S01]  /*b8a0*/  ISETP.GT.U32.AND P2, PT, R25, R13, PT ;  /* 0x0000000d1900720c */ /* 0x000fe20003f44070 */
[----:B------:R-:W-:Y:S01]  /*b8b0*/  IMAD.HI.U32 R9, R3, R11, RZ ;  /* 0x0000000b03097227 */ /* 0x000fe200078e00ff */
[----:B------:R0:W-:Y:S01]  /*b8c0*/  STL [R1+0x78], R5 ;  /* 0x0000780501007387 */ /* 0x0001e20000100800 */
[----:B------:R-:W-:-:S02]  /*b8d0*/  ISETP.GT.U32.AND P5, PT, R25, R17, PT ;  /* 0x000000111900720c */ /* 0x000fc40003fa4070 */
[----:B------:R-:W-:Y:S02]  /*b8e0*/  IMAD R15, R25, R0, R15 ;  /* 0x00000000190f7224 */ /* 0x000fe400078e020f */
[----:B------:R-:W-:-:S04]  /*b8f0*/  IMAD.HI.U32 R0, R3, R12, RZ ;  /* 0x0000000c03007227 */ /* 0x000fc800078e00ff */
[----:B------:R-:W-:Y:S02]  /*b900*/  IMAD.MOV R9, RZ, RZ, -R9 ;  /* 0x000000ffff097224 */ /* 0x000fe400078e0a09 */
[----:B0-----:R-:W-:Y:S02]  /*b910*/  IMAD.MOV.U32 R5, RZ, RZ, R10 ;  /* 0x000000ffff057224 */ /* 0x001fe400078e000a */
[----:B------:R-:W-:Y:S02]  /*b920*/  IMAD.MOV R0, RZ, RZ, -R0 ;  /* 0x000000ffff007224 */ /* 0x000fe400078e0a00 */
[----:B------:R-:W-:Y:S01]  /*b930*/  @!P4 IMAD.MOV R5, RZ, RZ, -R5 ;  /* 0x000000ffff05c224 */ /* 0x000fe200078e0a05 */
[C---:B------:R-:W-:Y:S01]  /*b940*/  ISETP.GT.U32.AND P4, PT, R25.reuse, R15, PT ;  /* 0x0000000f1900720c */ /* 0x040fe20003f84070 */
[C---:B------:R-:W-:Y:S02]  /*b950*/  IMAD R11, R25.reuse, R9, R11 ;  /* 0x00000009190b7224 */ /* 0x040fe400078e020b */
[----:B------:R-:W-:-:S02]  /*b960*/  IMAD R12, R25, R0, R12 ;  /* 0x00000000190c7224 */ /* 0x000fc400078e020c */
[--C-:B------:R-:W-:Y:S01]  /*b970*/  @!P2 IMAD.IADD R13, R13, 0x1, -R25.reuse ;  /* 0x000000010d0da824 */ /* 0x100fe200078e0a19 */
[----:B------:R-:W-:Y:S01]  /*b980*/  ISETP.GT.U32.AND P2, PT, R25, R11, PT ;  /* 0x0000000b1900720c */ /* 0x000fe20003f44070 */
[--C-:B------:R-:W-:Y:S01]  /*b990*/  @!P5 IMAD.IADD R17, R17, 0x1, -R25.reuse ;  /* 0x000000011111d824 */ /* 0x100fe200078e0a19 */
[----:B------:R-:W-:Y:S02]  /*b9a0*/  ISETP.GT.U32.AND P5, PT, R25, R12, PT ;  /* 0x0000000c1900720c */ /* 0x000fe40003fa4070 */
[C---:B------:R-:W-:Y:S02]  /*b9b0*/  IADD3 R10, R4.reuse, 0x2b, RZ ;  /* 0x0000002b040a7810 */ /* 0x040fe40007ffe0ff */
[----:B------:R-:W-:Y:S01]  /*b9c0*/  IADD3 R0, R4, 0x2a, RZ ;  /* 0x0000002a04007810 */ /* 0x000fe20007ffe0ff */
[----:B------:R-:W-:Y:S01]  /*b9d0*/  @!P4 IMAD.IADD R15, R15, 0x1, -R25 ;  /* 0x000000010f0fc824 */ /* 0x000fe200078e0a19 */
[----:B------:R-:W-:Y:S02]  /*b9e0*/  IABS R20, R10 ;  /* 0x0000000a00147213 */ /* 0x000fe40000000000 */
[----:B------:R-:W-:-:S02]  /*b9f0*/  IABS R14, R0 ;  /* 0x00000000000e7213 */ /* 0x000fc40000000000 */
[----:B------:R-:W-:Y:S01]  /*ba00*/  ISETP.GT.U32.AND P4, PT, R25, R15, PT ;  /* 0x0000000f1900720c */ /* 0x000fe20003f84070 */
[--C-:B------:R-:W-:Y:S02]  /*ba10*/  @!P2 IMAD.IADD R11, R11, 0x1, -R25.reuse ;  /* 0x000000010b0ba824 */ /* 0x100fe400078e0a19 */
[----:B------:R-:W-:Y:S01]  /*ba20*/  IMAD.HI.U32 R18, R3, R20, RZ ;  /* 0x0000001403127227 */ /* 0x000fe200078e00ff */
[----:B------:R0:W-:Y:S01]  /*ba30*/  STL [R1+0x80], R5 ;  /* 0x0000800501007387 */ /* 0x0001e20000100800 */
[----:B------:R-:W-:Y:S02]  /*ba40*/  ISETP.GE.AND P0, PT, R2, RZ, PT ;  /* 0x000000ff0200720c */ /* 0x000fe40003f06270 */
[----:B------:R-:W-:Y:S01]  /*ba50*/  @!P5 IMAD.IADD R12, R12, 0x1, -R25 ;  /* 0x000000010c0cd824 */ /* 0x000fe200078e0a19 */
[----:B------:R-:W-:Y:S01]  /*ba60*/  ISETP.GE.AND P5, PT, R16, RZ, PT ;  /* 0x000000ff1000720c */ /* 0x000fe20003fa6270 */
[----:B------:R-:W-:Y:S01]  /*ba70*/  IMAD.MOV R18, RZ, RZ, -R18 ;  /* 0x000000ffff127224 */ /* 0x000fe200078e0a12 */
[----:B------:R-:W-:Y:S01]  /*ba80*/  ISETP.GT.U32.AND P2, PT, R25, R11, PT ;  /* 0x0000000b1900720c */ /* 0x000fe20003f44070 */
[----:B------:R-:W-:Y:S01]  /*ba90*/  IMAD.HI.U32 R16, R3, R14, RZ ;  /* 0x0000000e03107227 */ /* 0x000fe200078e00ff */
[----:B------:R-:W-:-:S03]  /*baa0*/  IADD3 R2, R4, 0x29, RZ ;  /* 0x0000002904027810 */ /* 0x000fc60007ffe0ff */
[----:B0-----:R-:W-:Y:S01]  /*bab0*/  IMAD.MOV.U32 R5, RZ, RZ, R17 ;  /* 0x000000ffff057224 */ /* 0x001fe200078e0011 */
[----:B------:R-:W-:Y:S01]  /*bac0*/  IABS R9, R2 ;  /* 0x0000000200097213 */ /* 0x000fe20000000000 */
[C---:B------:R-:W-:Y:S02]  /*bad0*/  IMAD R20, R25.reuse, R18, R20 ;  /* 0x0000001219147224 */ /* 0x040fe400078e0214 */
[----:B------:R-:W-:Y:S02]  /*bae0*/  @!P1 IMAD.MOV R5, RZ, RZ, -R5 ;  /* 0x000000ffff059224 */ /* 0x000fe400078e0a05 */
[----:B------:R-:W-:Y:S01]  /*baf0*/  IMAD.MOV R16, RZ, RZ, -R16 ;  /* 0x000000ffff107224 */ /* 0x000fe200078e0a10 */
[----:B------:R-:W-:Y:S01]  /*bb00*/  ISETP.GT.U32.AND P1, PT, R25, R12, PT ;  /* 0x0000000c1900720c */ /* 0x000fe20003f24070 */
[--C-:B------:R-:W-:Y:S01]  /*bb10*/  @!P4 IMAD.IADD R15, R15, 0x1, -R25.reuse ;  /* 0x000000010f0fc824 */ /* 0x100fe200078e0a19 */
[----:B------:R0:W-:Y:S01]  /*bb20*/  STL [R1+0x7c], R5 ;  /* 0x00007c0501007387 */ /* 0x0001e20000100800 */
[C---:B------:R-:W-:Y:S01]  /*bb30*/  IMAD R14, R25.reuse, R16, R14 ;  /* 0x00000010190e7224 */ /* 0x040fe200078e020e */
[----:B------:R-:W-:Y:S01]  /*bb40*/  ISETP.GT.U32.AND P4, PT, R25, R20, PT ;  /* 0x000000141900720c */ /* 0x000fe20003f84070 */
[----:B------:R-:W-:-:S03]  /*bb50*/  @!P2 IMAD.IADD R11, R11, 0x1, -R25 ;  /* 0x000000010b0ba824 */ /* 0x000fc600078e0a19 */
[----:B------:R-:W-:Y:S01]  /*bb60*/  ISETP.GT.U32.AND P2, PT, R25, R14, PT ;  /* 0x0000000e1900720c */ /* 0x000fe20003f44070 */
[----:B0-----:R-:W-:Y:S02]  /*bb70*/  IMAD.MOV.U32 R5, RZ, RZ, R13 ;  /* 0x000000ffff057224 */ /* 0x001fe400078e000d */
[----:B------:R-:W-:-:S04]  /*bb80*/  IMAD.HI.U32 R13, R3, R9, RZ ;  /* 0x00000009030d7227 */ /* 0x000fc800078e00ff */
[----:B------:R-:W-:Y:S02]  /*bb90*/  IMAD.MOV R13, RZ, RZ, -R13 ;  /* 0x000000ffff0d7224 */ /* 0x000fe400078e0a0d */
[----:B------:R-:W-:Y:S02]  /*bba0*/  IMAD.MOV.U32 R7, RZ, RZ, R15 ;  /* 0x000000ffff077224 */ /* 0x000fe400078e000f */
[----:B------:R-:W-:Y:S02]  /*bbb0*/  IMAD R9, R25, R13, R9 ;  /* 0x0000000d19097224 */ /* 0x000fe400078e0209 */
[----:B------:R-:W-:Y:S01]  /*bbc0*/  @!P6 IMAD.MOV R5, RZ, RZ, -R5 ;  /* 0x000000ffff05e224 */ /* 0x000fe200078e0a05 */
[----:B------:R-:W-:Y:S01]  /*bbd0*/  ISETP.GE.AND P6, PT, R10, RZ, PT ;  /* 0x000000ff0a00720c */ /* 0x000fe20003fc6270 */
[--C-:B------:R-:W-:Y:S01]  /*bbe0*/  @!P1 IMAD.IADD R12, R12, 0x1, -R25.reuse ;  /* 0x000000010c0c9824 */ /* 0x100fe200078e0a19 */
[----:B------:R-:W-:Y:S01]  /*bbf0*/  IADD3 R10, R4, 0x28, RZ ;  /* 0x00000028040a7810 */ /* 0x000fe20007ffe0ff */
[----:B------:R-:W-:-:S02]  /*bc00*/  @!P4 IMAD.IADD R20, R20, 0x1, -R25 ;  /* 0x000000011414c824 */ /* 0x000fc400078e0a19 */
[----:B------:R-:W-:Y:S01]  /*bc10*/  @!P3 IMAD.MOV R7, RZ, RZ, -R7 ;  /* 0x000000ffff07b224 */ /* 0x000fe200078e0a07 */
[C---:B------:R-:W-:Y:S01]  /*bc20*/  ISETP.GT.U32.AND P3, PT, R25.reuse, R9, PT ;  /* 0x000000091900720c */ /* 0x040fe20003f64070 */
[----:B------:R-:W-:Y:S01]  /*bc30*/  IMAD.MOV.U32 R6, RZ, RZ, R12 ;  /* 0x000000ffff067224 */ /* 0x000fe200078e000c */
[----:B------:R-:W-:Y:S01]  /*bc40*/  IABS R16, R10 ;  /* 0x0000000a00107213 */ /* 0x000fe20000000000 */
[----:B------:R-:W-:Y:S01]  /*bc50*/  @!P2 IMAD.IADD R14, R14, 0x1, -R25 ;  /* 0x000000010e0ea824 */ /* 0x000fe200078e0a19 */
[----:B------:R-:W-:Y:S01]  /*bc60*/  ISETP.GT.U32.AND P4, PT, R25, R20, PT ;  /* 0x000000141900720c */ /* 0x000fe20003f84070 */
[----:B------:R-:W-:Y:S01]  /*bc70*/  @!P0 IMAD.MOV R6, RZ, RZ, -R6 ;  /* 0x000000ffff068224 */ /* 0x000fe200078e0a06 */
[----:B------:R-:W-:Y:S01]  /*bc80*/  ISETP.GE.AND P0, PT, R2, RZ, PT ;  /* 0x000000ff0200720c */ /* 0x000fe20003f06270 */
[----:B------:R-:W-:Y:S01]  /*bc90*/  IMAD.HI.U32 R2, R3, R16, RZ ;  /* 0x0000001003027227 */ /* 0x000fe200078e00ff */
[----:B------:R-:W-:Y:S02]  /*bca0*/  ISETP.GT.U32.AND P2, PT, R25, R14, PT ;  /* 0x0000000e1900720c */ /* 0x000fe40003f44070 */
[----:B------:R-:W-:-:S02]  /*bcb0*/  ISETP.GE.AND P1, PT, R0, RZ, PT ;  /* 0x000000ff0000720c */ /* 0x000fc40003f26270 */
[C---:B------:R-:W-:Y:S01]  /*bcc0*/  IADD3 R0, R4.reuse, 0x27, RZ ;  /* 0x0000002704007810 */ /* 0x040fe20007ffe0ff */
[----:B------:R-:W-:Y:S01]  /*bcd0*/  IMAD.MOV R2, RZ, RZ, -R2 ;  /* 0x000000ffff027224 */ /* 0x000fe200078e0a02 */
[----:B------:R-:W-:Y:S01]  /*bce0*/  IADD3 R17, R4, 0x26, RZ ;  /* 0x0000002604117810 */ /* 0x000fe20007ffe0ff */
[--C-:B------:R-:W-:Y:S01]  /*bcf0*/  @!P3 IMAD.IADD R9, R9, 0x1, -R25.reuse ;  /* 0x000000010909b824 */ /* 0x100fe200078e0a19 */
[----:B------:R-:W-:Y:S01]  /*bd00*/  IABS R13, R0 ;  /* 0x00000000000d7213 */ /* 0x000fe20000000000 */
[--C-:B------:R-:W-:Y:S01]  /*bd10*/  @!P4 IMAD.IADD R20, R20, 0x1, -R25.reuse ;  /* 0x000000011414c824 */ /* 0x100fe200078e0a19 */
[----:B------:R-:W-:Y:S01]  /*bd20*/  ISETP.GE.AND P4, PT, R0, RZ, PT ;  /* 0x000000ff0000720c */ /* 0x000fe20003f86270 */
[----:B------:R-:W-:Y:S01]  /*bd30*/  IMAD R16, R25, R2, R16 ;  /* 0x0000000219107224 */ /* 0x000fe200078e0210 */
[----:B------:R-:W-:Y:S01]  /*bd40*/  IABS R12, R17 ;  /* 0x00000011000c7213 */ /* 0x000fe20000000000 */
[----:B------:R-:W-:Y:S01]  /*bd50*/  IMAD.HI.U32 R0, R3, R13, RZ ;  /* 0x0000000d03007227 */ /* 0x000fe200078e00ff */
[C---:B------:R-:W-:Y:S01]  /*bd60*/  ISETP.GT.U32.AND P3, PT, R25.reuse, R9, PT ;  /* 0x000000091900720c */ /* 0x040fe20003f64070 */
[----:B------:R0:W-:Y:S02]  /*bd70*/  STL [R1+0x6c], R5 ;  /* 0x00006c0501007387 */ /* 0x0001e40000100800 */
[----:B------:R-:W-:Y:S01]  /*bd80*/  @!P2 IMAD.IADD R14, R14, 0x1, -R25 ;  /* 0x000000010e0ea824 */ /* 0x000fe200078e0a19 */
[----:B------:R-:W-:Y:S01]  /*bd90*/  ISETP.GT.U32.AND P2, PT, R25, R16, PT ;  /* 0x000000101900720c */ /* 0x000fe20003f44070 */
[----:B------:R-:W-:-:S02]  /*bda0*/  IMAD.MOV R0, RZ, RZ, -R0 ;  /* 0x000000ffff007224 */ /* 0x000fc400078e0a00 */
[----:B0-----:R-:W-:Y:S02]  /*bdb0*/  IMAD.MOV.U32 R5, RZ, RZ, R11 ;  /* 0x000000ffff057224 */ /* 0x001fe400078e000b */
[----:B------:R-:W-:-:S04]  /*bdc0*/  IMAD.HI.U32 R11, R3, R12, RZ ;  /* 0x0000000c030b7227 */ /* 0x000fc800078e00ff */
[----:B------:R-:W-:Y:S02]  /*bdd0*/  IMAD R13, R25, R0, R13 ;  /* 0x00000000190d7224 */ /* 0x000fe400078e020d */
[----:B------:R-:W-:Y:S02]  /*bde0*/  IMAD.MOV R11, RZ, RZ, -R11 ;  /* 0x000000ffff0b7224 */ /* 0x000fe400078e0a0b */
[----:B------:R-:W-:Y:S01]  /*bdf0*/  @!P3 IMAD.IADD R9, R9, 0x1, -R25 ;  /* 0x000000010909b824 */ /* 0x000fe200078e0a19 */
[C---:B------:R-:W-:Y:S01]  /*be00*/  ISETP.GT.U32.AND P3, PT, R25.reuse, R13, PT ;  /* 0x0000000d1900720c */ /* 0x040fe20003f64070 */
[----:B------:R-:W-:Y:S02]  /*be10*/  IMAD R12, R25, R11, R12 ;  /* 0x0000000b190c7224 */ /* 0x000fe400078e020c */
[----:B------:R-:W-:Y:S01]  /*be20*/  @!P5 IMAD.MOV R5, RZ, RZ, -R5 ;  /* 0x000000ffff05d224 */ /* 0x000fe200078e0a05 */
[----:B------:R-:W-:Y:S01]  /*be30*/  STL [R1+0x70], R7 ;  /* 0x0000700701007387 */ /* 0x000fe20000100800 */
[----:B------:R-:W-:Y:S01]  /*be40*/  @!P2 IMAD.IADD R16, R16, 0x1, -R25 ;  /* 0x000000011010a824 */ /* 0x000fe200078e0a19 */
[----:B------:R-:W-:-:S02]  /*be50*/  IADD3 R2, R4, 0x25, RZ ;  /* 0x0000002504027810 */ /* 0x000fc40007ffe0ff */
[----:B------:R-:W-:Y:S01]  /*be60*/  ISETP.GT.U32.AND P2, PT, R25, R12, PT ;  /* 0x0000000c1900720c */ /* 0x000fe20003f44070 */
[----:B------:R-:W-:Y:S01]  /*be70*/  STL [R1+0x230], R6 ;  /* 0x0002300601007387 */ /* 0x000fe20000100800 */
[----:B------:R-:W-:-:S03]  /*be80*/  IADD3 R15, R4, 0x24, RZ ;  /* 0x00000024040f7810 */ /* 0x000fc60007ffe0ff */
[----:B------:R0:W-:Y:S01]  /*be90*/  STL [R1+0x238], R5 ;  /* 0x0002380501007387 */ /* 0x0001e20000100800 */
[----:B------:R-:W-:Y:S02]  /*bea0*/  IABS R22, R2 ;  /* 0x0000000200167213 */ /* 0x000fe40000000000 */
[----:B------:R-:W-:Y:S02]  /*beb0*/  ISETP.GE.AND P5, PT, R10, RZ, PT ;  /* 0x000000ff0a00720c */ /* 0x000fe40003fa6270 */
[----:B------:R-:W-:Y:S01]  /*bec0*/  IADD3 R10, R4, 0x23, RZ ;  /* 0x00000023040a7810 */ /* 0x000fe20007ffe0ff */
[----:B0-----:R-:W-:Y:S01]  /*bed0*/  IMAD.MOV.U32 R5, RZ, RZ, R20 ;  /* 0x000000ffff057224 */ /* 0x001fe200078e0014 */
[----:B------:R-:W-:Y:S01]  /*bee0*/  IABS R21, R15 ;  /* 0x0000000f00157213 */ /* 0x000fe20000000000 */
[----:B------:R-:W-:Y:S01]  /*bef0*/  IMAD.HI.U32 R23, R3, R22, RZ ;  /* 0x0000001603177227 */ /* 0x000fe200078e00ff */
[----:B------:R-:W-:-:S03]  /*bf00*/  IABS R0, R10 ;  /* 0x0000000a00007213 */ /* 0x000fc60000000000 */
[----:B------:R-:W-:Y:S01]  /*bf10*/  @!P6 IMAD.MOV R5, RZ, RZ, -R5 ;  /* 0x000000ffff05e224 */ /* 0x000fe200078e0a05 */
[----:B------:R-:W-:Y:S01]  /*bf20*/  ISETP.GT.U32.AND P6, PT, R25, R16, PT ;  /* 0x000000101900720c */ /* 0x000fe20003fc4070 */
[----:B------:R-:W-:Y:S01]  /*bf30*/  @!P3 IMAD.IADD R13, R13, 0x1, -R25 ;  /* 0x000000010d0db824 */ /* 0x000fe200078e0a19 */
[----:B------:R-:W-:Y:S01]  /*bf40*/  ISETP.GE.AND P3, PT, R17, RZ, PT ;  /* 0x000000ff1100720c */ /* 0x000fe20003f66270 */
[----:B------:R-:W-:Y:S01]  /*bf50*/  IMAD.HI.U32 R18, R3, R21, RZ ;  /* 0x0000001503127227 */ /* 0x000fe200078e00ff */
[----:B------:R0:W-:Y:S03]  /*bf60*/  STL [R1+0x228], R5 ;  /* 0x0002280501007387 */ /* 0x0001e60000100800 */
[----:B------:R-:W-:Y:S02]  /*bf70*/  IMAD.MOV R23, RZ, RZ, -R23 ;  /* 0x000000ffff177224 */ /* 0x000fe400078e0a17 */
[----:B------:R-:W-:Y:S01]  /*bf80*/  @!P2 IMAD.IADD R12, R12, 0x1, -R25 ;  /* 0x000000010c0ca824 */ /* 0x000fe200078e0a19 */
[----:B------:R-:W-:Y:S01]  /*bf90*/  ISETP.GT.U32.AND P2, PT, R25, R13, PT ;  /* 0x0000000d1900720c */ /* 0x000fe20003f44070 */
[----:B------:R-:W-:Y:S01]  /*bfa0*/  IMAD.HI.U32 R17, R3, R0, RZ ;  /* 0x0000000003117227 */ /* 0x000fe200078e00ff */
[----:B------:R-:W-:-:S03]  /*bfb0*/  IADD3 R11, R4, 0x22, RZ ;  /* 0x00000022040b7810 */ /* 0x000fc60007ffe0ff */
[----:B0-----:R-:W-:Y:S02]  /*bfc0*/  IMAD.MOV.U32 R5, RZ, RZ, R14 ;  /* 0x000000ffff057224 */ /* 0x001fe400078e000e */
[----:B------:R-:W-:Y:S02]  /*bfd0*/  IMAD.MOV R18, RZ, RZ, -R18 ;  /* 0x000000ffff127224 */ /* 0x000fe400078e0a12 */
[C---:B------:R-:W-:Y:S01]  /*bfe0*/  IMAD R22, R25.reuse, R23, R22 ;  /* 0x0000001719167224 */ /* 0x040fe200078e0216 */
[----:B------:R-:W-:Y:S01]  /*bff0*/  IABS R20, R11 ;  /* 0x0000000b00147213 */ /* 0x000fe20000000000 */
[----:B------:R-:W-:Y:S02]  /*c000*/  IMAD.MOV R17, RZ, RZ, -R17 ;  /* 0x000000ffff117224 */ /* 0x000fe400078e0a11 */
[----:B------:R-:W-:Y:S02]  /*c010*/  @!P1 IMAD.MOV R5, RZ, RZ, -R5 ;  /* 0x000000ffff059224 */ /* 0x000fe400078e0a05 */
[----:B------:R-:W-:-:S02]  /*c020*/  IMAD R21, R25, R18, R21 ;  /* 0x0000001219157224 */ /* 0x000fc400078e0215 */
[----:B------:R-:W-:Y:S01]  /*c030*/  @!P6 IMAD.IADD R16, R16, 0x1, -R25 ;  /* 0x000000011010e824 */ /* 0x000fe200078e0a19 */
[C---:B------:R-:W-:Y:S01]  /*c040*/  ISETP.GT.U32.AND P6, PT, R25.reuse, R22, PT ;  /* 0x000000161900720c */ /* 0x040fe20003fc4070 */
[C---:B------:R-:W-:Y:S01]  /*c050*/  IMAD R0, R25.reuse, R17, R0 ;  /* 0x0000001119007224 */ /* 0x040fe200078e0200 */
[----:B------:R0:W-:Y:S01]  /*c060*/  STL [R1+0x60], R5 ;  /* 0x0000600501007387 */ /* 0x0001e20000100800 */
[----:B------:R-:W-:Y:S02]  /*c070*/  IMAD.MOV.U32 R14, RZ, RZ, R20 ;  /* 0x000000ffff0e7224 */ /* 0x000fe400078e0014 */
[----:B------:R-:W-:Y:S01]  /*c080*/  @!P0 IMAD.MOV R9, RZ, RZ, -R9 ;  /* 0x000000ffff098224 */ /* 0x000fe200078e0a09 */
[----:B------:R-:W-:Y:S01]  /*c090*/  ISETP.GT.U32.AND P0, PT, R25, R21, PT ;  /* 0x000000151900720c */ /* 0x000fe20003f04070 */
[----:B------:R-:W-:Y:S01]  /*c0a0*/  @!P2 IMAD.IADD R13, R13, 0x1, -R25 ;  /* 0x000000010d0da824 */ /* 0x000fe200078e0a19 */
[C---:B------:R-:W-:Y:S01]  /*c0b0*/  ISETP.GT.U32.AND P2, PT, R25.reuse, R0, PT ;  /* 0x000000001900720c */ /* 0x040fe20003f44070 */
[----:B0-----:R-:W-:Y:S01]  /*c0c0*/  IMAD.MOV.U32 R5, RZ, RZ, R16 ;  /* 0x000000ffff057224 */ /* 0x001fe200078e0010 */
[----:B------:R-:W-:Y:S01]  /*c0d0*/  ISETP.GT.U32.AND P1, PT, R25, R12, PT ;  /* 0x0000000c1900720c */ /* 0x000fe20003f24070 */
[----:B------:R-:W-:-:S04]  /*c0e0*/  IMAD.HI.U32 R16, R3, R14, RZ ;  /* 0x0000000e03107227 */ /* 0x000fc800078e00ff */
[----:B------:R-:W-:Y:S01]  /*c0f0*/  @!P5 IMAD.MOV R5, RZ, RZ, -R5 ;  /* 0x000000ffff05d224 */ /* 0x000fe200078e0a05 */
[----:B------:R-:W-:Y:S01]  /*c100*/  ISETP.GE.AND P5, PT, R2, RZ, PT ;  /* 0x000000ff0200720c */ /* 0x000fe20003fa6270 */
[----:B------:R-:W-:Y:S01]  /*c110*/  IMAD.MOV R16, RZ, RZ, -R16 ;  /* 0x000000ffff107224 */ /* 0x000fe200078e0a10 */
[----:B------:R-:W-:Y:S01]  /*c120*/  STL [R1+0x1064], R9 ;  /* 0x0010640901007387 */ /* 0x000fe20000100800 */
[----:B------:R-:W-:Y:S01]  /*c130*/  IADD3 R2, R4, 0x21, RZ ;  /* 0x0000002104027810 */ /* 0x000fe20007ffe0ff */
[--C-:B------:R-:W-:Y:S01]  /*c140*/  @!P6 IMAD.IADD R22, R22, 0x1, -R25.reuse ;  /* 0x000000011616e824 */ /* 0x100fe200078e0a19 */
[----:B------:R-:W-:Y:S01]  /*c150*/  ISETP.GE.AND P6, PT, R10, RZ, PT ;  /* 0x000000ff0a00720c */ /* 0x000fe20003fc6270 */
[----:B------:R0:W-:Y:S01]  /*c160*/  STL [R1+0x50], R5 ;  /* 0x0000500501007387 */ /* 0x0001e20000100800 */
[----:B------:R-:W-:Y:S01]  /*c170*/  IMAD R10, R25, R16, R14 ;  /* 0x00000010190a7224 */ /* 0x000fe200078e020e */
[----:B------:R-:W-:Y:S01]  /*c180*/  IABS R16, R2 ;  /* 0x0000000200107213 */ /* 0x000fe20000000000 */
[--C-:B------:R-:W-:Y:S01]  /*c190*/  @!P0 IMAD.IADD R21, R21, 0x1, -R25.reuse ;  /* 0x0000000115158824 */ /* 0x100fe200078e0a19 */
[----:B------:R-:W-:Y:S01]  /*c1a0*/  ISETP.GT.U32.AND P0, PT, R25, R22, PT ;  /* 0x000000161900720c */ /* 0x000fe20003f04070 */
[----:B------:R-:W-:-:S02]  /*c1b0*/  @!P2 IMAD.IADD R0, R0, 0x1, -R25 ;  /* 0x000000010000a824 */ /* 0x000fc400078e0a19 */
[----:B0-----:R-:W-:Y:S02]  /*c1c0*/  IMAD.MOV.U32 R5, RZ, RZ, R13 ;  /* 0x000000ffff057224 */ /* 0x001fe400078e000d */
[----:B------:R-:W-:Y:S02]  /*c1d0*/  @!P1 IMAD.IADD R12, R12, 0x1, -R25 ;  /* 0x000000010c0c9824 */ /* 0x000fe400078e0a19 */
[----:B------:R-:W-:Y:S02]  /*c1e0*/  @!P4 IMAD.MOV R5, RZ, RZ, -R5 ;  /* 0x000000ffff05c224 */ /* 0x000fe400078e0a05 */
[----:B------:R-:W-:Y:S01]  /*c1f0*/  IMAD.MOV.U32 R13, RZ, RZ, R16 ;  /* 0x000000ffff0d7224 */ /* 0x000fe200078e0010 */
[C---:B------:R-:W-:Y:S02]  /*c200*/  ISETP.GT.U32.AND P2, PT, R25.reuse, R0, PT ;  /* 0x000000001900720c */ /* 0x040fe40003f44070 */
[----:B------:R0:W-:Y:S01]  /*c210*/  STL [R1+0x1b4], R5 ;  /* 0x0001b40501007387 */ /* 0x0001e20000100800 */
[----:B------:R-:W-:Y:S01]  /*c220*/  IADD3 R14, R4, 0x20, RZ ;  /* 0x00000020040e7810 */ /* 0x000fe20007ffe0ff */
[----:B------:R-:W-:Y:S01]  /*c230*/  @!P0 IMAD.IADD R22, R22, 0x1, -R25 ;  /* 0x0000000116168824 */ /* 0x000fe200078e0a19 */
[----:B------:R-:W-:Y:S01]  /*c240*/  ISETP.GT.U32.AND P4, PT, R25, R21, PT ;  /* 0x000000151900720c */ /* 0x000fe20003f84070 */
[----:B0-----:R-:W-:-:S02]  /*c250*/  IMAD.MOV.U32 R5, RZ, RZ, R12 ;  /* 0x000000ffff057224 */ /* 0x001fc400078e000c */
[----:B------:R-:W-:Y:S01]  /*c260*/  IMAD.HI.U32 R12, R3, R13, RZ ;  /* 0x0000000d030c7227 */ /* 0x000fe200078e00ff */
[----:B------:R-:W-:-:S03]  /*c270*/  ISETP.GE.AND P0, PT, R11, RZ, PT ;  /* 0x000000ff0b00720c */ /* 0x000fc60003f06270 */
[----:B------:R-:W-:Y:S01]  /*c280*/  IMAD.MOV R12, RZ, RZ, -R12 ;  /* 0x000000ffff0c7224 */ /* 0x000fe200078e0a0c */
[----:B------:R-:W-:Y:S02]  /*c290*/  ISETP.GE.AND P1, PT, R15, RZ, PT ;  /* 0x000000ff0f00720c */ /* 0x000fe40003f26270 */
[----:B------:R-:W-:Y:S01]  /*c2a0*/  IABS R15, R14 ;  /* 0x0000000e000f7213 */ /* 0x000fe20000000000 */
[C---:B------:R-:W-:Y:S02]  /*c2b0*/  IMAD R11, R25.reuse, R12, R13 ;  /* 0x0000000c190b7224 */ /* 0x040fe400078e020d */
[----:B------:R-:W-:Y:S02]  /*c2c0*/  @!P2 IMAD.IADD R0, R0, 0x1, -R25 ;  /* 0x000000010000a824 */ /* 0x000fe400078e0a19 */
[----:B------:R-:W-:Y:S01]  /*c2d0*/  @!P3 IMAD.MOV R5, RZ, RZ, -R5 ;  /* 0x000000ffff05b224 */ /* 0x000fe200078e0a05 */
[----:B------:R-:W-:Y:S01]  /*c2e0*/  ISETP.GT.U32.AND P2, PT, R25, R11, PT ;  /* 0x0000000b1900720c */ /* 0x000fe20003f44070 */
[----:B------:R-:W-:Y:S01]  /*c2f0*/  IMAD.HI.U32 R16, R3, R15, RZ ;  /* 0x0000000f03107227 */ /* 0x000fe200078e00ff */
[----:B------:R-:W-:-:S03]  /*c300*/  ISETP.GT.U32.AND P3, PT, R25, R10, PT ;  /* 0x0000000a1900720c */ /* 0x000fc60003f64070 */
[----:B------:R-:W-:Y:S02]  /*c310*/  @!P4 IMAD.IADD R21, R21, 0x1, -R25 ;  /* 0x000000011515c824 */ /* 0x000fe400078e0a19 */
[----:B------:R-:W-:Y:S01]  /*c320*/  IMAD.MOV R16, RZ, RZ, -R16 ;  /* 0x000000ffff107224 */ /* 0x000fe200078e0a10 */
[----:B------:R0:W-:Y:S03]  /*c330*/  STL [R1+0x1bc], R5 ;  /* 0x0001bc0501007387 */ /* 0x0001e60000100800 */
[----:B------:R-:W-:Y:S01]  /*c340*/  IMAD R15, R25, R16, R15 ;  /* 0x00000010190f7224 */ /* 0x000fe200078e020f */
[----:B------:R-:W-:Y:S01]  /*c350*/  IADD3 R18, R4, 0x1f, RZ ;  /* 0x0000001f04127810 */ /* 0x000fe20007ffe0ff */
[----:B------:R-:W-:Y:S02]  /*c360*/  @!P2 IMAD.IADD R11, R11, 0x1, -R25 ;  /* 0x000000010b0ba824 */ /* 0x000fe400078e0a19 */
[----:B0-----:R-:W-:Y:S01]  /*c370*/  IMAD.MOV.U32 R5, RZ, RZ, R21 ;  /* 0x000000ffff057224 */ /* 0x001fe200078e0015 */
[----:B------:R-:W-:Y:S01]  /*c380*/  IABS R20, R18 ;  /* 0x0000001200147213 */ /* 0x000fe20000000000 */
[----:B------:R-:W-:-:S02]  /*c390*/  @!P3 IMAD.IADD R10, R10, 0x1, -R25 ;  /* 0x000000010a0ab824 */ /* 0x000fc400078e0a19 */
[----:B------:R-:W-:Y:S01]  /*c3a0*/  @!P1 IMAD.MOV R5, RZ, RZ, -R5 ;  /* 0x000000ffff059224 */ /* 0x000fe200078e0a05 */
[C---:B------:R-:W-:Y:S01]  /*c3b0*/  ISETP.GT.U32.AND P1, PT, R25.reuse, R15, PT ;  /* 0x0000000f1900720c */ /* 0x040fe20003f24070 */
[----:B------:R-:W-:Y:S01]  /*c3c0*/  IMAD.MOV.U32 R6, RZ, RZ, R22 ;  /* 0x000000ffff067224 */ /* 0x000fe200078e0016 */
[----:B------:R-:W-:Y:S02]  /*c3d0*/  IADD3 R12, R4, 0x1e, RZ ;  /* 0x0000001e040c7810 */ /* 0x000fe40007ffe0ff */
[----:B------:R-:W-:Y:S01]  /*c3e0*/  ISETP.GT.U32.AND P2, PT, R25, R11, PT ;  /* 0x0000000b1900720c */ /* 0x000fe20003f44070 */
[----:B------:R-:W-:Y:S01]  /*c3f0*/  @!P5 IMAD.MOV R6, RZ, RZ, -R6 ;  /* 0x000000ffff06d224 */ /* 0x000fe200078e0a06 */
[----:B------:R-:W-:Y:S01]  /*c400*/  IABS R16, R12 ;  /* 0x0000000c00107213 */ /* 0x000fe20000000000 */
[----:B------:R-:W-:Y:S01]  /*c410*/  IMAD.HI.U32 R23, R3, R20, RZ ;  /* 0x0000001403177227 */ /* 0x000fe200078e00ff */
[----:B------:R-:W-:Y:S02]  /*c420*/  ISETP.GT.U32.AND P5, PT, R25, R10, PT ;  /* 0x0000000a1900720c */ /* 0x000fe40003fa4070 */
[----:B------:R-:W-:Y:S01]  /*c430*/  ISETP.GE.AND P4, PT, R2, RZ, PT ;  /* 0x000000ff0200720c */ /* 0x000fe20003f86270 */
[----:B------:R-:W-:Y:S01]  /*c440*/  @!P6 IMAD.MOV R0, RZ, RZ, -R0 ;  /* 0x000000ffff00e224 */ /* 0x000fe200078e0a00 */
[----:B------:R-:W-:-:S02]  /*c450*/  ISETP.GE.AND P3, PT, R14, RZ, PT ;  /* 0x000000ff0e00720c */ /* 0x000fc40003f66270 */
[C---:B------:R-:W-:Y:S01]  /*c460*/  IADD3 R2, R4.reuse, 0x1c, RZ ;  /* 0x0000001c04027810 */ /* 0x040fe20007ffe0ff */
[----:B------:R-:W-:Y:S01]  /*c470*/  IMAD.MOV R23, RZ, RZ, -R23 ;  /* 0x000000ffff177224 */ /* 0x000fe200078e0a17 */
[----:B------:R-:W-:Y:S01]  /*c480*/  IADD3 R14, R4, 0x1d, RZ ;  /* 0x0000001d040e7810 */ /* 0x000fe20007ffe0ff */
[----:B------:R-:W-:Y:S01]  /*c490*/  IMAD.MOV.U32 R21, RZ, RZ, R16 ;  /* 0x000000ffff157224 */ /* 0x000fe200078e0010 */
[----:B------:R-:W-:Y:S01]  /*c4a0*/  STL [R1+0x1b8], R6 ;  /* 0x0001b80601007387 */ /* 0x000fe20000100800 */
[----:B------:R-:W-:Y:S01]  /*c4b0*/  IABS R13, R2 ;  /* 0x00000002000d7213 */ /* 0x000fe20000000000 */
[----:B------:R-:W-:Y:S01]  /*c4c0*/  @!P1 IMAD.IADD R15, R15, 0x1, -R25 ;  /* 0x000000010f0f9824 */ /* 0x000fe200078e0a19 */
[----:B------:R-:W-:Y:S01]  /*c4d0*/  IABS R17, R14 ;  /* 0x0000000e00117213 */ /* 0x000fe20000000000 */
[----:B------:R-:W-:Y:S01]  /*c4e0*/  STL [R1+0x1b0], R5 ;  /* 0x0001b00501007387 */ /* 0x000fe20000100800 */
[----:B------:R-:W-:-:S03]  /*c4f0*/  IMAD.HI.U32 R16, R3, R21, RZ ;  /* 0x0000001503107227 */ /* 0x000fc600078e00ff */
[----:B------:R0:W-:Y:S01]  /*c500*/  STL [R1+0x19c], R0 ;  /* 0x00019c0001007387 */ /* 0x0001e20000100800 */
[----:B------:R-:W-:Y:S01]  /*c510*/  ISETP.GE.AND P6, PT, R18, RZ, PT ;  /* 0x000000ff1200720c */ /* 0x000fe20003fc6270 */
[----:B------:R-:W-:Y:S01]  /*c520*/  @!P2 IMAD.IADD R11, R11, 0x1, -R25 ;  /* 0x000000010b0ba824 */ /* 0x000fe200078e0a19 */
[----:B------:R-:W-:Y:S01]  /*c530*/  ISETP.GE.AND P2, PT, R12, RZ, PT ;  /* 0x000000ff0c00720c */ /* 0x000fe20003f46270 */
[----:B------:R-:W-:Y:S01]  /*c540*/  IMAD.MOV.U32 R18, RZ, RZ, R13 ;  /* 0x000000ffff127224 */ /* 0x000fe200078e000d */
[----:B------:R-:W-:Y:S01]  /*c550*/  ISETP.GT.U32.AND P1, PT, R25, R15, PT ;  /* 0x0000000f1900720c */ /* 0x000fe20003f24070 */
[----:B------:R-:W-:-:S04]  /*c560*/  IMAD.HI.U32 R13, R3, R17, RZ ;  /* 0x00000011030d7227 */ /* 0x000fc800078e00ff */
[C---:B0-----:R-:W-:Y:S02]  /*c570*/  IMAD R0, R25.reuse, R23, R20 ;  /* 0x0000001719007224 */ /* 0x041fe400078e0214 */
[----:B------:R-:W-:Y:S02]  /*c580*/  @!P5 IMAD.IADD R10, R10, 0x1, -R25 ;  /* 0x000000010a0ad824 */ /* 0x000fe400078e0a19 */
[----:B------:R-:W-:Y:S01]  /*c590*/  IMAD.MOV R12, RZ, RZ, -R16 ;  /* 0x000000ffff0c7224 */ /* 0x000fe200078e0a10 */
[C---:B------:R-:W-:Y:S01]  /*c5a0*/  ISETP.GT.U32.AND P5, PT, R25.reuse, R0, PT ;  /* 0x000000001900720c */ /* 0x040fe20003fa4070 */
[----:B------:R-:W-:Y:S02]  /*c5b0*/  IMAD.MOV R13, RZ, RZ, -R13 ;  /* 0x000000ffff0d7224 */ /* 0x000fe400078e0a0d */
[C---:B------:R-:W-:Y:S02]  /*c5c0*/  IMAD R12, R25.reuse, R12, R21 ;  /* 0x0000000c190c7224 */ /* 0x040fe400078e0215 */
[----:B------:R-:W-:-:S02]  /*c5d0*/  IMAD R13, R25, R13, R17 ;  /* 0x0000000d190d7224 */ /* 0x000fc400078e0211 */
[----:B------:R-:W-:Y:S01]  /*c5e0*/  @!P0 IMAD.MOV R10, RZ, RZ, -R10 ;  /* 0x000000ffff0a8224 */ /* 0x000fe200078e0a0a */
[----:B------:R-:W-:Y:S01]  /*c5f0*/  ISETP.GT.U32.AND P0, PT, R25, R12, PT ;  /* 0x0000000c1900720c */ /* 0x000fe20003f04070 */
[----:B------:R-:W-:Y:S01]  /*c600*/  IMAD.HI.U32 R20, R3, R18, RZ ;  /* 0x0000001203147227 */ /* 0x000fe200078e00ff */
[----:B------:R-:W-:-:S03]  /*c610*/  IADD3 R16, R4, 0x1b, RZ ;  /* 0x0000001b04107810 */ /* 0x000fc60007ffe0ff */
[--C-:B------:R-:W-:Y:S01]  /*c620*/  @!P1 IMAD.IADD R15, R15, 0x1, -R25.reuse ;  /* 0x000000010f0f9824 */ /* 0x100fe200078e0a19 */
[C---:B------:R-:W-:Y:S01]  /*c630*/  ISETP.GT.U32.AND P1, PT, R25.reuse, R13, PT ;  /* 0x0000000d1900720c */ /* 0x040fe20003f24070 */
[----:B------:R-:W-:Y:S02]  /*c640*/  @!P5 IMAD.IADD R0, R0, 0x1, -R25 ;  /* 0x000000010000d824 */ /* 0x000fe400078e0a19 */
[----:B------:R-:W-:Y:S01]  /*c650*/  IMAD.MOV R20, RZ, RZ, -R20 ;  /* 0x000000ffff147224 */ /* 0x000fe200078e0a14 */
[----:B------:R-:W-:Y:S01]  /*c660*/  IABS R17, R16 ;  /* 0x0000001000117213 */ /* 0x000fe20000000000 */
[----:B------:R-:W-:Y:S01]  /*c670*/  IMAD.MOV.U32 R5, RZ, RZ, R15 ;  /* 0x000000ffff057224 */ /* 0x000fe200078e000f */
[C---:B------:R-:W-:Y:S01]  /*c680*/  ISETP.GT.U32.AND P5, PT, R25.reuse, R0, PT ;  /* 0x000000001900720c */ /* 0x040fe20003fa4070 */
[----:B------:R-:W-:Y:S02]  /*c690*/  IMAD R18, R25, R20, R18 ;  /* 0x0000001419127224 */ /* 0x000fe400078e0212 */
[----:B------:R-:W-:-:S02]  /*c6a0*/  @!P0 IMAD.IADD R12, R12, 0x1, -R25 ;  /* 0x000000010c0c8824 */ /* 0x000fc400078e0a19 */
[----:B------:R-:W-:Y:S01]  /*c6b0*/  @!P3 IMAD.MOV R5, RZ, RZ, -R5 ;  /* 0x000000ffff05b224 */ /* 0x000fe200078e0a05 */
[----:B------:R-:W-:Y:S01]  /*c6c0*/  ISETP.GT.U32.AND P3, PT, R25, R18, PT ;  /* 0x000000121900720c */ /* 0x000fe20003f64070 */
[----:B------:R-:W-:Y:S02]  /*c6d0*/  IMAD.MOV.U32 R20, RZ, RZ, R17 ;  /* 0x000000ffff147224 */ /* 0x000fe400078e0011 */
[----:B------:R-:W-:Y:S01]  /*c6e0*/  @!P1 IMAD.IADD R13, R13, 0x1, -R25 ;  /* 0x000000010d0d9824 */ /* 0x000fe200078e0a19 */
[----:B------:R-:W-:Y:S01]  /*c6f0*/  ISETP.GT.U32.AND P1, PT, R25, R12, PT ;  /* 0x0000000c1900720c */ /* 0x000fe20003f24070 */
[----:B------:R-:W-:-:S04]  /*c700*/  IMAD.HI.U32 R17, R3, R20, RZ ;  /* 0x0000001403117227 */ /* 0x000fc800078e00ff */
[----:B------:R-:W-:Y:S01]  /*c710*/  @!P4 IMAD.MOV R11, RZ, RZ, -R11 ;  /* 0x000000ffff0bc224 */ /* 0x000fe200078e0a0b */
[----:B------:R-:W-:Y:S01]  /*c720*/  STL [R1+0x1058], R10 ;  /* 0x0010580a01007387 */ /* 0x000fe20000100800 */
[----:B------:R-:W-:Y:S01]  /*c730*/  IMAD.MOV R17, RZ, RZ, -R17 ;  /* 0x000000ffff117224 */ /* 0x000fe200078e0a11 */
[----:B------:R-:W-:Y:S01]  /*c740*/  IADD3 R22, R4, 0x1a, RZ ;  /* 0x0000001a04167810 */ /* 0x000fe20007ffe0ff */
[--C-:B------:R-:W-:Y:S01]  /*c750*/  @!P5 IMAD.IADD R0, R0, 0x1, -R25.reuse ;  /* 0x000000010000d824 */ /* 0x100fe200078e0a19 */
[----:B------:R-:W-:Y:S01]  /*c760*/  STL [R1+0x105c], R11 ;  /* 0x00105c0b01007387 */ /* 0x000fe20000100800 */
[----:B------:R-:W-:Y:S01]  /*c770*/  ISETP.GE.AND P5, PT, R2, RZ, PT ;  /* 0x000000ff0200720c */ /* 0x000fe20003fa6270 */
[----:B------:R-:W-:Y:S02]  /*c780*/  IMAD R20, R25, R17, R20 ;  /* 0x0000001119147224 */ /* 0x000fe400078e0214 */
[----:B------:R0:W-:Y:S01]  /*c790*/  STL [R1+0x140], R5 ;  /* 0x0001400501007387 */ /* 0x0001e20000100800 */
[----:B------:R-:W-:Y:S01]  /*c7a0*/  IABS R2, R22 ;  /* 0x0000001600027213 */ /* 0x000fe20000000000 */
[----:B------:R-:W-:-:S02]  /*c7b0*/  @!P3 IMAD.IADD R18, R18, 0x1, -R25 ;  /* 0x000000011212b824 */ /* 0x000fc400078e0a19 */
[----:B------:R-:W-:Y:S01]  /*c7c0*/  @!P1 IMAD.IADD R12, R12, 0x1, -R25 ;  /* 0x000000010c0c9824 */ /* 0x000fe200078e0a19 */
[C---:B------:R-:W-:Y:S01]  /*c7d0*/  ISETP.GT.U32.AND P1, PT, R25.reuse, R20, PT ;  /* 0x000000141900720c */ /* 0x040fe20003f24070 */
[----:B0-----:R-:W-:Y:S01]  /*c7e0*/  IMAD.MOV.U32 R5, RZ, RZ, R0 ;  /* 0x000000ffff057224 */ /* 0x001fe200078e0000 */
[----:B------:R-:W-:Y:S01]  /*c7f0*/  ISETP.GT.U32.AND P3, PT, R25, R18, PT ;  /* 0x000000121900720c */ /* 0x000fe20003f64070 */
[----:B------:R-:W-:Y:S01]  /*c800*/  IMAD.HI.U32 R17, R3, R2, RZ ;  /* 0x0000000203117227 */ /* 0x000fe200078e00ff */
[----:B------:R-:W-:-:S03]  /*c810*/  ISETP.GE.AND P0, PT, R16, RZ, PT ;  /* 0x000000ff1000720c */ /* 0x000fc60003f06270 */
[----:B------:R-:W-:Y:S01]  /*c820*/  @!P6 IMAD.MOV R5, RZ, RZ, -R5 ;  /* 0x000000ffff05e224 */ /* 0x000fe200078e0a05 */
[----:B------:R-:W-:Y:S02]  /*c830*/  ISETP.GT.U32.AND P6, PT, R25, R13, PT ;  /* 0x0000000d1900720c */ /* 0x000fe40003fc4070 */
[----:B------:R-:W-:Y:S01]  /*c840*/  IADD3 R16, R4, 0x19, RZ ;  /* 0x0000001904107810 */ /* 0x000fe20007ffe0ff */
[----:B------:R-:W-:-:S03]  /*c850*/  IMAD.MOV R17, RZ, RZ, -R17 ;  /* 0x000000ffff117224 */ /* 0x000fc600078e0a11 */
[----:B------:R-:W-:Y:S01]  /*c860*/  IABS R15, R16 ;  /* 0x00000010000f7213 */ /* 0x000fe20000000000 */
[----:B------:R-:W-:Y:S01]  /*c870*/  IMAD R2, R25, R17, R2 ;  /* 0x0000001119027224 */ /* 0x000fe200078e0202 */
[----:B------:R-:W-:Y:S01]  /*c880*/  ISETP.GE.AND P4, PT, R14, RZ, PT ;  /* 0x000000ff0e00720c */ /* 0x000fe20003f86270 */
[----:B------:R-:W-:Y:S02]  /*c890*/  @!P1 IMAD.IADD R20, R20, 0x1, -R25 ;  /* 0x0000000114149824 */ /* 0x000fe400078e0a19 */
[----:B------:R-:W-:-:S04]  /*c8a0*/  IMAD.HI.U32 R17, R3, R15, RZ ;  /* 0x0000000f03117227 */ /* 0x000fc800078e00ff */
[--C-:B------:R-:W-:Y:S01]  /*c8b0*/  @!P6 IMAD.IADD R13, R13, 0x1, -R25.reuse ;  /* 0x000000010d0de824 */ /* 0x100fe200078e0a19 */
[C---:B------:R-:W-:Y:S01]  /*c8c0*/  ISETP.GT.U32.AND P6, PT, R25.reuse, R2, PT ;  /* 0x000000021900720c */ /* 0x040fe20003fc4070 */
[----:B------:R-:W-:Y:S01]  /*c8d0*/  @!P3 IMAD.IADD R18, R18, 0x1, -R25 ;  /* 0x000000011212b824 */ /* 0x000fe200078e0a19 */
[----:B------:R-:W-:Y:S01]  /*c8e0*/  ISETP.GE.AND P3, PT, R22, RZ, PT ;  /* 0x000000ff1600720c */ /* 0x000fe20003f66270 */
[----:B------:R-:W-:Y:S01]  /*c8f0*/  IMAD.MOV R22, RZ, RZ, -R17 ;  /* 0x000000ffff167224 */ /* 0x000fe200078e0a11 */
[C---:B------:R-:W-:Y:S01]  /*c900*/  IADD3 R14, R4.reuse, 0x17, RZ ;  /* 0x00000017040e7810 */ /* 0x040fe20007ffe0ff */
[----:B------:R-:W-:Y:S01]  /*c910*/  @!P2 IMAD.MOV R12, RZ, RZ, -R12 ;  /* 0x000000ffff0ca224 */ /* 0x000fe200078e0a0c */
[C---:B------:R-:W-:Y:S01]  /*c920*/  ISETP.GT.U32.AND P2, PT, R25.reuse, R20, PT ;  /* 0x000000141900720c */ /* 0x040fe20003f44070 */
[----:B------:R-:W-:Y:S01]  /*c930*/  IMAD R15, R25, R22, R15 ;  /* 0x00000016190f7224 */ /* 0x000fe200078e020f */
[----:B------:R-:W-:Y:S01]  /*c940*/  IABS R21, R14 ;  /* 0x0000000e00157213 */ /* 0x000fe20000000000 */
[----:B------:R-:W-:Y:S01]  /*c950*/  @!P4 IMAD.MOV R13, RZ, RZ, -R13 ;  /* 0x000000ffff0dc224 */ /* 0x000fe200078e0a0d */
[----:B------:R-:W-:-:S02]  /*c960*/  IADD3 R0, R4, 0x18, RZ ;  /* 0x0000001804007810 */ /* 0x000fc40007ffe0ff */
[----:B------:R-:W-:Y:S01]  /*c970*/  ISETP.GT.U32.AND P4, PT, R25, R15, PT ;  /* 0x0000000f1900720c */ /* 0x000fe20003f84070 */
[--C-:B------:R-:W-:Y:S01]  /*c980*/  @!P6 IMAD.IADD R2, R2, 0x1, -R25.reuse ;  /* 0x000000010202e824 */ /* 0x100fe200078e0a19 */
[----:B------:R-:W-:Y:S01]  /*c990*/  ISETP.GE.AND P1, PT, R16, RZ, PT ;  /* 0x000000ff1000720c */ /* 0x000fe20003f26270 */
[----:B------:R-:W-:Y:S01]  /*c9a0*/  IMAD.HI.U32 R16, R3, R21, RZ ;  /* 0x0000001503107227 */ /* 0x000fe200078e00ff */
[----:B------:R-:W-:Y:S02]  /*c9b0*/  IABS R23, R0 ;  /* 0x0000000000177213 */ /* 0x000fe40000000000 */
[----:B------:R-:W-:Y:S01]  /*c9c0*/  ISETP.GT.U32.AND P6, PT, R25, R2, PT ;  /* 0x000000021900720c */ /* 0x000fe20003fc4070 */
[----:B------:R-:W-:Y:S02]  /*c9d0*/  IMAD.MOV R16, RZ, RZ, -R16 ;  /* 0x000000ffff107224 */ /* 0x000fe400078e0a10 */
[----:B------:R-:W-:Y:S02]  /*c9e0*/  @!P2 IMAD.IADD R20, R20, 0x1, -R25 ;  /* 0x000000011414a824 */ /* 0x000fe400078e0a19 */
[----:B------:R-:W-:-:S04]  /*c9f0*/  IMAD.HI.U32 R17, R3, R23, RZ ;  /* 0x0000001703117227 */ /* 0x000fc800078e00ff */
[----:B------:R-:W-:Y:S02]  /*ca00*/  IMAD R21, R25, R16, R21 ;  /* 0x0000001019157224 */ /* 0x000fe400078e0215 */
[----:B------:R-:W-:Y:S02]  /*ca10*/  IMAD.MOV.U32 R6, RZ, RZ, R20 ;  /* 0x000000ffff067224 */ /* 0x000fe400078e0014 */
[----:B------:R-:W-:Y:S01]  /*ca20*/  IMAD.MOV R17, RZ, RZ, -R17 ;  /* 0x000000ffff117224 */ /* 0x000fe200078e0a11 */
[----:B------:R0:W-:Y:S01]  /*ca30*/  STL [R1+0x148], R5 ;  /* 0x0001480501007387 */ /* 0x0001e20000100800 */
[----:B------:R-:W-:Y:S02]  /*ca40*/  @!P4 IMAD.IADD R15, R15, 0x1, -R25 ;  /* 0x000000010f0fc824 */ /* 0x000fe400078e0a19 */
[----:B------:R-:W-:Y:S01]  /*ca50*/  @!P0 IMAD.MOV R6, RZ, RZ, -R6 ;  /* 0x000000ffff068224 */ /* 0x000fe200078e0a06 */
[C---:B------:R-:W-:Y:S01]  /*ca60*/  ISETP.GT.U32.AND P0, PT, R25.reuse, R21, PT ;  /* 0x000000151900720c */ /* 0x040fe20003f04070 */
[C---:B------:R-:W-:Y:S01]  /*ca70*/  IMAD R23, R25.reuse, R17, R23 ;  /* 0x0000001119177224 */ /* 0x040fe200078e0217 */
[----:B------:R-:W-:Y:S01]  /*ca80*/  IADD3 R17, R4, 0x16, RZ ;  /* 0x0000001604117810 */ /* 0x000fe20007ffe0ff */
[----:B0-----:R-:W-:Y:S01]  /*ca90*/  IMAD.MOV.U32 R5, RZ, RZ, R18 ;  /* 0x000000ffff057224 */ /* 0x001fe200078e0012 */
[----:B------:R-:W-:Y:S01]  /*caa0*/  ISETP.GT.U32.AND P4, PT, R25, R15, PT ;  /* 0x0000000f1900720c */ /* 0x000fe20003f84070 */
[----:B------:R-:W-:-:S02]  /*cab0*/  @!P6 IMAD.IADD R2, R2, 0x1, -R25 ;  /* 0x000000010202e824 */ /* 0x000fc400078e0a19 */
[----:B------:R-:W-:Y:S01]  /*cac0*/  @!P5 IMAD.MOV R5, RZ, RZ, -R5 ;  /* 0x000000ffff05d224 */ /* 0x000fe200078e0a05 */
[----:B------:R-:W-:Y:S01]  /*cad0*/  ISETP.GT.U32.AND P6, PT, R25, R23, PT ;  /* 0x000000171900720c */ /* 0x000fe20003fc4070 */
[----:B------:R-:W-:Y:S01]  /*cae0*/  STL [R1+0x1050], R12 ;  /* 0x0010500c01007387 */ /* 0x000fe20000100800 */
[----:B------:R-:W-:Y:S02]  /*caf0*/  IABS R18, R17 ;  /* 0x0000001100127213 */ /* 0x000fe40000000000 */
[----:B------:R-:W-:Y:S01]  /*cb00*/  ISETP.GE.AND P5, PT, R0, RZ, PT ;  /* 0x000000ff0000720c */ /* 0x000fe20003fa6270 */
[----:B------:R-:W-:Y:S01]  /*cb10*/  STL [R1+0x1054], R13 ;  /* 0x0010540d01007387 */ /* 0x000fe20000100800 */
[----:B------:R-:W-:-:S03]  /*cb20*/  IADD3 R0, R4, 0x15, RZ ;  /* 0x0000001504007810 */ /* 0x000fc60007ffe0ff */
[----:B------:R0:W-:Y:S01]  /*cb30*/  STL [R1+0xc8], R5 ;  /* 0x0000c80501007387 */ /* 0x0001e20000100800 */
[----:B------:R-:W-:Y:S01]  /*cb40*/  ISETP.GE.AND P2, PT, R14, RZ, PT ;  /* 0x000000ff0e00720c */ /* 0x000fe20003f46270 */
[--C-:B------:R-:W-:Y:S01]  /*cb50*/  @!P0 IMAD.IADD R21, R21, 0x1, -R25.reuse ;  /* 0x0000000115158824 */ /* 0x100fe200078e0a19 */
[----:B------:R-:W-:Y:S01]  /*cb60*/  IABS R14, R0 ;  /* 0x00000000000e7213 */ /* 0x000fe20000000000 */
[----:B------:R-:W-:Y:S02]  /*cb70*/  @!P4 IMAD.IADD R15, R15, 0x1, -R25 ;  /* 0x000000010f0fc824 */ /* 0x000fe400078e0a19 */
[----:B0-----:R-:W-:Y:S02]  /*cb80*/  IMAD.MOV.U32 R5, RZ, RZ, R2 ;  /* 0x000000ffff057224 */ /* 0x001fe400078e0002 */
[----:B------:R-:W-:-:S04]  /*cb90*/  IMAD.HI.U32 R2, R3, R18, RZ ;  /* 0x0000001203027227 */ /* 0x000fc800078e00ff */
[----:B------:R-:W-:Y:S02]  /*cba0*/  @!P3 IMAD.MOV R5, RZ, RZ, -R5 ;  /* 0x000000ffff05b224 */ /* 0x000fe400078e0a05 */
[----:B------:R-:W-:Y:S01]  /*cbb0*/  IMAD.MOV R2, RZ, RZ, -R2 ;  /* 0x000000ffff027224 */ /* 0x000fe200078e0a02 */
[----:B------:R-:W-:Y:S01]  /*cbc0*/  ISETP.GE.AND P3, PT, R17, RZ, PT ;  /* 0x000000ff1100720c */ /* 0x000fe20003f66270 */
[----:B------:R-:W-:Y:S01]  /*cbd0*/  STL [R1+0xe8], R6 ;  /* 0x0000e80601007387 */ /* 0x000fe20000100800 */
[----:B------:R-:W-:Y:S01]  /*cbe0*/  ISETP.GT.U32.AND P0, PT, R25, R21, PT ;  /* 0x000000151900720c */ /* 0x000fe20003f04070 */
[----:B------:R-:W-:Y:S02]  /*cbf0*/  @!P6 IMAD.IADD R23, R23, 0x1, -R25 ;  /* 0x000000011717e824 */ /* 0x000fe400078e0a19 */
[----:B------:R0:W-:Y:S01]  /*cc00*/  STL [R1+0x108], R5 ;  /* 0x0001080501007387 */ /* 0x0001e20000100800 */
[----:B------:R-:W-:-:S04]  /*cc10*/  IMAD.HI.U32 R17, R3, R14, RZ ;  /* 0x0000000e03117227 */ /* 0x000fc800078e00ff */
[C---:B------:R-:W-:Y:S01]  /*cc20*/  IMAD R18, R25.reuse, R2, R18 ;  /* 0x0000000219127224 */ /* 0x040fe200078e0212 */
[----:B------:R-:W-:Y:S01]  /*cc30*/  IADD3 R16, R4, 0x14, RZ ;  /* 0x0000001404107810 */ /* 0x000fe20007ffe0ff */
[----:B0-----:R-:W-:Y:S01]  /*cc40*/  IMAD.MOV.U32 R5, RZ, RZ, R15 ;  /* 0x000000ffff057224 */ /* 0x001fe200078e000f */
[C---:B------:R-:W-:Y:S01]  /*cc50*/  ISETP.GT.U32.AND P6, PT, R25.reuse, R23, PT ;  /* 0x000000171900720c */ /* 0x040fe20003fc4070 */
[----:B------:R-:W-:Y:S02]  /*cc60*/  IMAD.MOV R15, RZ, RZ, -R17 ;  /* 0x000000ffff0f7224 */ /* 0x000fe400078e0a11 */
[----:B------:R-:W-:Y:S01]  /*cc70*/  @!P1 IMAD.MOV R5, RZ, RZ, -R5 ;  /* 0x000000ffff059224 */ /* 0x000fe200078e0a05 */
[C---:B------:R-:W-:Y:S01]  /*cc80*/  ISETP.GT.U32.AND P1, PT, R25.reuse, R18, PT ;  /* 0x000000121900720c */ /* 0x040fe20003f24070 */
[----:B------:R-:W-:Y:S01]  /*cc90*/  IMAD R14, R25, R15, R14 ;  /* 0x0000000f190e7224 */ /* 0x000fe200078e020e */
[----:B------:R-:W-:Y:S01]  /*cca0*/  IABS R20, R16 ;  /* 0x0000001000147213 */ /* 0x000fe20000000000 */
[----:B------:R-:W-:Y:S01]  /*ccb0*/  @!P0 IMAD.IADD R21, R21, 0x1, -R25 ;  /* 0x0000000115158824 */ /* 0x000fe200078e0a19 */
[----:B------:R-:W-:-:S02]  /*ccc0*/  ISETP.GE.AND P4, PT, R0, RZ, PT ;  /* 0x000000ff0000720c */ /* 0x000fc40003f86270 */
[----:B------:R-:W-:Y:S01]  /*ccd0*/  ISETP.GT.U32.AND P0, PT, R25, R14, PT ;  /* 0x0000000e1900720c */ /* 0x000fe20003f04070 */
[----:B------:R-:W-:Y:S01]  /*cce0*/  IMAD.HI.U32 R0, R3, R20, RZ ;  /* 0x0000001403007227 */ /* 0x000fe200078e00ff */
[----:B------:R-:W-:-:S03]  /*ccf0*/  IADD3 R2, R4, 0x13, RZ ;  /* 0x0000001304027810 */ /* 0x000fc60007ffe0ff */
[----:B------:R-:W-:Y:S02]  /*cd00*/  IMAD.MOV R0, RZ, RZ, -R0 ;  /* 0x000000ffff007224 */ /* 0x000fe400078e0a00 */
[--C-:B------:R-:W-:Y:S01]  /*cd10*/  @!P6 IMAD.IADD R23, R23, 0x1, -R25.reuse ;  /* 0x000000011717e824 */ /* 0x100fe200078e0a19 */
[----:B------:R-:W-:Y:S01]  /*cd20*/  ISETP.GE.AND P6, PT, R16, RZ, PT ;  /* 0x000000ff1000720c */ /* 0x000fe20003fc6270 */
[----:B------:R-:W-:Y:S01]  /*cd30*/  @!P1 IMAD.IADD R18, R18, 0x1, -R25 ;  /* 0x0000000112129824 */ /* 0x000fe200078e0a19 */
[----:B------:R-:W-:Y:S01]  /*cd40*/  IABS R16, R2 ;  /* 0x0000000200107213 */ /* 0x000fe20000000000 */
[C---:B------:R-:W-:Y:S01]  /*cd50*/  IMAD R20, R25.reuse, R0, R20 ;  /* 0x0000000019147224 */ /* 0x040fe200078e0214 */
[----:B------:R-:W-:Y:S01]  /*cd60*/  IADD3 R0, R4, 0x12, RZ ;  /* 0x0000001204007810 */ /* 0x000fe20007ffe0ff */
[----:B------:R-:W-:Y:S01]  /*cd70*/  IMAD.MOV.U32 R6, RZ, RZ, R23 ;  /* 0x000000ffff067224 */ /* 0x000fe200078e0017 */
[----:B------:R-:W-:Y:S01]  /*cd80*/  ISETP.GT.U32.AND P1, PT, R25, R18, PT ;  /* 0x000000121900720c */ /* 0x000fe20003f24070 */
[----:B------:R0:W-:Y:S01]  /*cd90*/  STL [R1+0xf0], R5 ;  /* 0x0000f00501007387 */ /* 0x0001e20000100800 */
[----:B------:R-:W-:Y:S01]  /*cda0*/  IMAD.HI.U32 R24, R3, R16, RZ ;  /* 0x0000001003187227 */ /* 0x000fe200078e00ff */
[----:B------:R-:W-:-:S03]  /*cdb0*/  IABS R17, R0 ;  /* 0x0000000000117213 */ /* 0x000fc60000000000 */
[----:B------:R-:W-:Y:S02]  /*cdc0*/  @!P0 IMAD.IADD R14, R14, 0x1, -R25 ;  /* 0x000000010e0e8824 */ /* 0x000fe400078e0a19 */
[----:B------:R-:W-:Y:S01]  /*cdd0*/  @!P5 IMAD.MOV R6, RZ, RZ, -R6 ;  /* 0x000000ffff06d224 */ /* 0x000fe200078e0a06 */
[C---:B------:R-:W-:Y:S01]  /*cde0*/  ISETP.GT.U32.AND P5, PT, R25.reuse, R20, PT ;  /* 0x000000141900720c */ /* 0x040fe20003fa4070 */
[----:B0-----:R-:W-:Y:S02]  /*cdf0*/  IMAD.MOV.U32 R5, RZ, RZ, R21 ;  /* 0x000000ffff057224 */ /* 0x001fe400078e0015 */
[----:B------:R-:W-:Y:S02]  /*ce00*/  IMAD.MOV R24, RZ, RZ, -R24 ;  /* 0x000000ffff187224 */ /* 0x000fe400078e0a18 */
[----:B------:R-:W-:Y:S01]  /*ce10*/  @!P2 IMAD.MOV R5, RZ, RZ, -R5 ;  /* 0x000000ffff05a224 */ /* 0x000fe200078e0a05 */
[----:B------:R-:W-:Y:S01]  /*ce20*/  ISETP.GT.U32.AND P2, PT, R25, R14, PT ;  /* 0x0000000e1900720c */ /* 0x000fe20003f44070 */
[----:B------:R-:W-:-:S04]  /*ce30*/  IMAD.HI.U32 R21, R3, R17, RZ ;  /* 0x0000001103157227 */ /* 0x000fc800078e00ff */
[C---:B------:R-:W-:Y:S02]  /*ce40*/  IMAD R16, R25.reuse, R24, R16 ;  /* 0x0000001819107224 */ /* 0x040fe400078e0210 */
[----:B------:R-:W-:Y:S01]  /*ce50*/  IMAD.MOV R21, RZ, RZ, -R21 ;  /* 0x000000ffff157224 */ /* 0x000fe200078e0a15 */
[----:B------:R-:W-:Y:S01]  /*ce60*/  IADD3 R15, R4, 0x11, RZ ;  /* 0x00000011040f7810 */ /* 0x000fe20007ffe0ff */
[----:B------:R-:W-:Y:S01]  /*ce70*/  @!P1 IMAD.IADD R18, R18, 0x1, -R25 ;  /* 0x0000000112129824 */ /* 0x000fe200078e0a19 */
[C---:B------:R-:W-:Y:S01]  /*ce80*/  ISETP.GT.U32.AND P1, PT, R25.reuse, R16, PT ;  /* 0x000000101900720c */ /* 0x040fe20003f24070 */
[C---:B------:R-:W-:Y:S01]  /*ce90*/  IMAD R17, R25.reuse, R21, R17 ;  /* 0x0000001519117224 */ /* 0x040fe200078e0211 */
[----:B------:R-:W-:Y:S01]  /*cea0*/  IABS R22, R15 ;  /* 0x0000000f00167213 */ /* 0x000fe20000000000 */
[--C-:B------:R-:W-:Y:S02]  /*ceb0*/  @!P5 IMAD.IADD R20, R20, 0x1, -R25.reuse ;  /* 0x000000011414d824 */ /* 0x100fe400078e0a19 */
[----:B------:R-:W-:Y:S01]  /*cec0*/  @!P2 IMAD.IADD R14, R14, 0x1, -R25 ;  /* 0x000000010e0ea824 */ /* 0x000fe200078e0a19 */
[C---:B------:R-:W-:Y:S01]  /*ced0*/  ISETP.GT.U32.AND P2, PT, R25.reuse, R17, PT ;  /* 0x000000111900720c */ /* 0x040fe20003f44070 */
[----:B------:R-:W-:Y:S01]  /*cee0*/  STL [R1+0xd4], R6 ;  /* 0x0000d40601007387 */ /* 0x000fe20000100800 */
[----:B------:R-:W-:Y:S01]  /*cef0*/  ISETP.GT.U32.AND P5, PT, R25, R20, PT ;  /* 0x000000141900720c */ /* 0x000fe20003fa4070 */
[----:B------:R-:W-:-:S02]  /*cf00*/  IMAD.HI.U32 R23, R3, R22, RZ ;  /* 0x0000001603177227 */ /* 0x000fc400078e00ff */
[----:B------:R0:W-:Y:S02]  /*cf10*/  STL [R1+0xd0], R5 ;  /* 0x0000d00501007387 */ /* 0x0001e40000100800 */
[----:B------:R-:W-:Y:S02]  /*cf20*/  IMAD.MOV R23, RZ, RZ, -R23 ;  /* 0x000000ffff177224 */ /* 0x000fe400078e0a17 */
[----:B------:R-:W-:Y:S02]  /*cf30*/  @!P1 IMAD.IADD R16, R16, 0x1, -R25 ;  /* 0x0000000110109824 */ /* 0x000fe400078e0a19 */
[----:B0-----:R-:W-:Y:S01]  /*cf40*/  IMAD.MOV.U32 R5, RZ, RZ, R18 ;  /* 0x000000ffff057224 */ /* 0x001fe200078e0012 */
[----:B------:R-:W-:-:S03]  /*cf50*/  ISETP.GE.AND P1, PT, R0, RZ, PT ;  /* 0x000000ff0000720c */ /* 0x000fc60003f26270 */
[----:B------:R-:W-:Y:S01]  /*cf60*/  @!P3 IMAD.MOV R5, RZ, RZ, -R5 ;  /* 0x000000ffff05b224 */ /* 0x000fe200078e0a05 */
[----:B------:R-:W-:Y:S01]  /*cf70*/  IADD3 R21, R4, 0x10, RZ ;  /* 0x0000001004157810 */ /* 0x000fe20007ffe0ff */
[C---:B------:R-:W-:Y:S01]  /*cf80*/  IMAD R0, R25.reuse, R23, R22 ;  /* 0x0000001719007224 */ /* 0x040fe200078e0216 */
[----:B------:R-:W-:Y:S01]  /*cf90*/  ISETP.GT.U32.AND P3, PT, R25, R16, PT ;  /* 0x000000101900720c */ /* 0x000fe20003f64070 */
[--C-:B------:R-:W-:Y:S01]  /*cfa0*/  @!P2 IMAD.IADD R17, R17, 0x1, -R25.reuse ;  /* 0x000000011111a824 */ /* 0x100fe200078e0a19 */
[----:B------:R0:W-:Y:S01]  /*cfb0*/  STL [R1+0x20], R5 ;  /* 0x0000200501007387 */ /* 0x0001e20000100800 */
[----:B------:R-:W-:Y:S01]  /*cfc0*/  @!P5 IMAD.IADD R20, R20, 0x1, -R25 ;  /* 0x000000011414d824 */ /* 0x000fe200078e0a19 */
[----:B------:R-:W-:Y:S02]  /*cfd0*/  IABS R18, R21 ;  /* 0x0000001500127213 */ /* 0x000fe40000000000 */
[----:B------:R-:W-:Y:S01]  /*cfe0*/  ISETP.GT.U32.AND P5, PT, R25, R0, PT ;  /* 0x000000001900720c */ /* 0x000fe20003fa4070 */
[----:B0-----:R-:W-:Y:S01]  /*cff0*/  IMAD.MOV.U32 R5, RZ, RZ, R14 ;  /* 0x000000ffff057224 */ /* 0x001fe200078e000e */
[----:B------:R-:W-:-:S03]  /*d000*/  ISETP.GE.AND P0, PT, R2, RZ, PT ;  /* 0x000000ff0200720c */ /* 0x000fc60003f06270 */
[----:B------:R-:W-:Y:S01]  /*d010*/  @!P4 IMAD.MOV R5, RZ, RZ, -R5 ;  /* 0x000000ffff05c224 */ /* 0x000fe200078e0a05 */
[----:B------:R-:W-:Y:S01]  /*d020*/  ISETP.GT.U32.AND P4, PT, R25, R17, PT ;  /* 0x000000111900720c */ /* 0x000fe20003f84070 */
[----:B------:R-:W-:-:S03]  /*d030*/  IMAD.HI.U32 R14, R3, R18, RZ ;  /* 0x00000012030e7227 */ /* 0x000fc600078e00ff */
[----:B------:R0:W-:Y:S01]  /*d040*/  STL [R1+0x28], R5 ;  /* 0x0000280501007387 */ /* 0x0001e20000100800 */
[----:B------:R-:W-:Y:S02]  /*d050*/  IMAD.MOV R14, RZ, RZ, -R14 ;  /* 0x000000ffff0e7224 */ /* 0x000fe400078e0a0e */
[--C-:B------:R-:W-:Y:S02]  /*d060*/  @!P3 IMAD.IADD R16, R16, 0x1, -R25.reuse ;  /* 0x000000011010b824 */ /* 0x100fe400078e0a19 */
[----:B------:R-:W-:Y:S02]  /*d070*/  IMAD R18, R25, R14, R18 ;  /* 0x0000000e19127224 */ /* 0x000fe400078e0212 */
[----:B------:R-:W-:Y:S02]  /*d080*/  @!P5 IMAD.IADD R0, R0, 0x1, -R25 ;  /* 0x000000010000d824 */ /* 0x000fe400078e0a19 */
[----:B0-----:R-:W-:Y:S02]  /*d090*/  IMAD.MOV.U32 R5, RZ, RZ, R20 ;  /* 0x000000ffff057224 */ /* 0x001fe400078e0014 */
[----:B------:R-:W-:-:S02]  /*d0a0*/  IMAD.MOV.U32 R6, RZ, RZ, R16 ;  /* 0x000000ffff067224 */ /* 0x000fc400078e0010 */
[----:B------:R-:W-:Y:S01]  /*d0b0*/  @!P6 IMAD.MOV R5, RZ, RZ, -R5 ;  /* 0x000000ffff05e224 */ /* 0x000fe200078e0a05 */
[----:B------:R-:W-:Y:S01]  /*d0c0*/  IABS R2, R4 ;  /* 0x0000000400027213 */ /* 0x000fe20000000000 */
[----:B------:R-:W-:Y:S01]  /*d0d0*/  @!P4 IMAD.IADD R17, R17, 0x1, -R25 ;  /* 0x000000011111c824 */ /* 0x000fe200078e0a19 */
[C---:B------:R-:W-:Y:S01]  /*d0e0*/  ISETP.GT.U32.AND P5, PT, R25.reuse, R0, PT ;  /* 0x000000001900720c */ /* 0x040fe20003fa4070 */
[----:B------:R-:W-:Y:S01]  /*d0f0*/  @!P0 IMAD.MOV R6, RZ, RZ, -R6 ;  /* 0x000000ffff068224 */ /* 0x000fe200078e0a06 */
[----:B------:R-:W-:Y:S01]  /*d100*/  ISETP.GT.U32.AND P0, PT, R25, R18, PT ;  /* 0x000000121900720c */ /* 0x000fe20003f04070 */
[----:B------:R0:W-:Y:S01]  /*d110*/  STL [R1+0x2c], R5 ;  /* 0x00002c0501007387 */ /* 0x0001e20000100800 */
[----:B------:R-:W-:Y:S01]  /*d120*/  IMAD.HI.U32 R22, R3, R2, RZ ;  /* 0x0000000203167227 */ /* 0x000fe200078e00ff */
[----:B------:R-:W-:Y:S02]  /*d130*/  ISETP.GE.AND P6, PT, R28, RZ, PT ;  /* 0x000000ff1c00720c */ /* 0x000fe40003fc6270 */
[----:B------:R-:W-:Y:S01]  /*d140*/  ISETP.GE.AND P2, PT, R15, RZ, PT ;  /* 0x000000ff0f00720c */ /* 0x000fe20003f46270 */
[----:B------:R-:W-:-:S02]  /*d150*/  IMAD.MOV R15, RZ, RZ, -R22 ;  /* 0x000000ffff0f7224 */ /* 0x000fc400078e0a16 */
[----:B0-----:R-:W-:-:S04]  /*d160*/  IMAD.MOV.U32 R5, RZ, RZ, R17 ;  /* 0x000000ffff057224 */ /* 0x001fc800078e0011 */
[----:B------:R-:W-:Y:S01]  /*d170*/  @!P1 IMAD.MOV R5, RZ, RZ, -R5 ;  /* 0x000000ffff059224 */ /* 0x000fe200078e0a05 */
[----:B------:R-:W-:Y:S01]  /*d180*/  STL [R1+0x34], R6 ;  /* 0x0000340601007387 */ /* 0x000fe20000100800 */
[C---:B------:R-:W-:Y:S01]  /*d190*/  IMAD R2, R25.reuse, R15, R2 ;  /* 0x0000000f19027224 */ /* 0x040fe200078e0202 */
[----:B------:R-:W-:Y:S02]  /*d1a0*/  IADD3 R15, R4, 0xe, RZ ;  /* 0x0000000e040f7810 */ /* 0x000fe40007ffe0ff */
[----:B------:R0:W-:Y:S01]  /*d1b0*/  STL [R1+0x5c], R5 ;  /* 0x00005c0501007387 */ /* 0x0001e20000100800 */
[--C-:B------:R-:W-:Y:S02]  /*d1c0*/  @!P5 IMAD.IADD R0, R0, 0x1, -R25.reuse ;  /* 0x000000010000d824 */ /* 0x100fe400078e0a19 */
[----:B------:R-:W-:Y:S01]  /*d1d0*/  @!P0 IMAD.IADD R18, R18, 0x1, -R25 ;  /* 0x0000000112128824 */ /* 0x000fe200078e0a19 */
[----:B------:R-:W-:Y:S01]  /*d1e0*/  ISETP.GT.U32.AND P4, PT, R25, R2, PT ;  /* 0x000000021900720c */ /* 0x000fe20003f84070 */
[----:B------:R-:W-:-:S02]  /*d1f0*/  @!P2 IMAD.MOV R0, RZ, RZ, -R0 ;  /* 0x000000ffff00a224 */ /* 0x000fc400078e0a00 */
[----:B0-----:R-:W-:Y:S01]  /*d200*/  IMAD.MOV.U32 R5, RZ, RZ, R19 ;  /* 0x000000ffff057224 */ /* 0x001fe200078e0013 */
[----:B------:R-:W-:-:S03]  /*d210*/  ISETP.GE.AND P5, PT, R15, RZ, PT ;  /* 0x000000ff0f00720c */ /* 0x000fc60003fa6270 */
[----:B------:R-:W-:Y:S01]  /*d220*/  @!P6 IMAD.MOV R5, RZ, RZ, -R5 ;  /* 0x000000ffff05e224 */ /* 0x000fe200078e0a05 */
[----:B------:R-:W-:Y:S02]  /*d230*/  IABS R15, R15 ;  /* 0x0000000f000f7213 */ /* 0x000fe40000000000 */
[----:B------:R-:W-:Y:S02]  /*d240*/  ISETP.GT.U32.AND P0, PT, R25, R18, PT ;  /* 0x000000121900720c */ /* 0x000fe40003f04070 */
[----:B------:R-:W-:Y:S04]  /*d250*/  STL [R1+0x24], R5 ;  /* 0x0000240501007387 */ /* 0x000fe80000100800 */
[----:B------:R0:W-:Y:S01]  /*d260*/  STL [R1+0x68], R0 ;  /* 0x0000680001007387 */ /* 0x0001e20000100800 */
[----:B------:R-:W-:Y:S01]  /*d270*/  ISETP.GE.AND P3, PT, R21, RZ, PT ;  /* 0x000000ff1500720c */ /* 0x000fe20003f66270 */
[----:B------:R-:W-:-:S02]  /*d280*/  @!P4 IMAD.IADD R2, R2, 0x1, -R25 ;  /* 0x000000010202c824 */ /* 0x000fc400078e0a19 */
[----:B0-----:R-:W-:-:S04]  /*d290*/  IMAD.HI.U32 R0, R3, R15, RZ ;  /* 0x0000000f03007227 */ /* 0x001fc800078e00ff */
[----:B------:R-:W-:Y:S02]  /*d2a0*/  IMAD.MOV R0, RZ, RZ, -R0 ;  /* 0x000000ffff007224 */ /* 0x000fe400078e0a00 */
[----:B------:R-:W-:Y:S02]  /*d2b0*/  @!P0 IMAD.IADD R18, R18, 0x1, -R25 ;  /* 0x0000000112128824 */ /* 0x000fe400078e0a19 */
[C---:B------:R-:W-:Y:S01]  /*d2c0*/  IMAD R15, R25.reuse, R0, R15 ;  /* 0x00000000190f7224 */ /* 0x040fe200078e020f */
[----:B------:R-:W-:Y:S01]  /*d2d0*/  IADD3 R0, R4, 0xb, RZ ;  /* 0x0000000b04007810 */ /* 0x000fe20007ffe0ff */
[----:B------:R-:W-:Y:S01]  /*d2e0*/  IMAD.MOV.U32 R5, RZ, RZ, R18 ;  /* 0x000000ffff057224 */ /* 0x000fe200078e0012 */
[----:B------:R-:W-:Y:S02]  /*d2f0*/  ISETP.GT.U32.AND P4, PT, R25, R2, PT ;  /* 0x000000021900720c */ /* 0x000fe40003f84070 */
[----:B------:R-:W-:Y:S01]  /*d300*/  IABS R18, R0 ;  /* 0x0000000000127213 */ /* 0x000fe20000000000 */
[----:B------:R-:W-:Y:S01]  /*d310*/  @!P3 IMAD.MOV R5, RZ, RZ, -R5 ;  /* 0x000000ffff05b224 */ /* 0x000fe200078e0a05 */
[----:B------:R-:W-:-:S02]  /*d320*/  ISETP.GE.AND P3, PT, R0, RZ, PT ;  /* 0x000000ff0000720c */ /* 0x000fc40003f66270 */
[----:B------:R-:W-:Y:S01]  /*d330*/  IADD3 R11, R4, 0x7, RZ ;  /* 0x00000007040b7810 */ /* 0x000fe20007ffe0ff */
[----:B------:R-:W-:-:S03]  /*d340*/  IMAD.HI.U32 R0, R3, R18, RZ ;  /* 0x0000001203007227 */ /* 0x000fc600078e00ff */
[----:B------:R-:W-:Y:S01]  /*d350*/  IABS R22, R11 ;  /* 0x0000000b00167213 */ /* 0x000fe20000000000 */
[----:B------:R-:W-:Y:S02]  /*d360*/  IMAD.MOV R0, RZ, RZ, -R0 ;  /* 0x000000ffff007224 */ /* 0x000fe400078e0a00 */
[----:B------:R-:W-:Y:S01]  /*d370*/  @!P4 IMAD.IADD R2, R2, 0x1, -R25 ;  /* 0x000000010202c824 */ /* 0x000fe200078e0a19 */
[C---:B------:R-:W-:Y:S01]  /*d380*/  ISETP.GE.AND P4, PT, R4.reuse, RZ, PT ;  /* 0x000000ff0400720c */ /* 0x040fe20003f86270 */
[----:B------:R-:W-:Y:S02]  /*d390*/  IMAD R18, R25, R0, R18 ;  /* 0x0000000019127224 */ /* 0x000fe400078e0212 */
[----:B------:R-:W-:Y:S01]  /*d3a0*/  IMAD.HI.U32 R0, R3, R22, RZ ;  /* 0x0000001603007227 */ /* 0x000fe200078e00ff */
[----:B------:R-:W-:-:S03]  /*d3b0*/  IADD3 R7, R4, 0x3, RZ ;  /* 0x0000000304077810 */ /* 0x000fc60007ffe0ff */
[----:B------:R-:W-:Y:S02]  /*d3c0*/  IMAD.MOV R0, RZ, RZ, -R0 ;  /* 0x000000ffff007224 */ /* 0x000fe400078e0a00 */
[----:B------:R-:W-:Y:S02]  /*d3d0*/  IMAD.MOV.U32 R6, RZ, RZ, R2 ;  /* 0x000000ffff067224 */ /* 0x000fe400078e0002 */
[----:B------:R-:W-:Y:S01]  /*d3e0*/  IMAD R22, R25, R0, R22 ;  /* 0x0000000019167224 */ /* 0x000fe200078e0216 */
[----:B------:R-:W-:Y:S01]  /*d3f0*/  IABS R0, R7 ;  /* 0x0000000700007213 */ /* 0x000fe20000000000 */
[----:B------:R-:W-:-:S04]  /*d400*/  @!P4 IMAD.MOV R6, RZ, RZ, -R6 ;  /* 0x000000ffff06c224 */ /* 0x000fc800078e0a06 */
[----:B------:R-:W-:Y:S01]  /*d410*/  IMAD.HI.U32 R29, R3, R0, RZ ;  /* 0x00000000031d7227 */ /* 0x000fe200078e00ff */
[----:B------:R-:W-:Y:S03]  /*d420*/  STL [R1+0x44], R6 ;  /* 0x0000440601007387 */ /* 0x000fe60000100800 */
[----:B------:R-:W-:Y:S01]  /*d430*/  IMAD.MOV R29, RZ, RZ, -R29 ;  /* 0x000000ffff1d7224 */ /* 0x000fe200078e0a1d */
[----:B------:R0:W-:Y:S03]  /*d440*/  STL [R1+0x48], R5 ;  /* 0x0000480501007387 */ /* 0x0001e60000100800 */
[----:B------:R-:W-:Y:S01]  /*d450*/  IMAD R0, R25, R29, R0 ;  /* 0x0000001d19007224 */ /* 0x000fe200078e0200 */
[----:B0-----:R-:W-:-:S05]  /*d460*/  IADD3 R5, R4, 0xa, RZ ;  /* 0x0000000a04057810 */ /* 0x001fca0007ffe0ff */
[----:B------:R0:W-:Y:S04]  /*d470*/  STL [R1+0x30], R5 ;  /* 0x0000300501007387 */ /* 0x0001e80000100800 */
[----:B------:R-:W2:Y:S01]  /*d480*/  LDL.LU R29, [R1+0x30] ;  /* 0x00003000011d7983 */ /* 0x000ea20000300800 */
[----:B------:R-:W-:-:S04]  /*d490*/  IADD3 R14, R4, 0xf, RZ ;  /* 0x0000000f040e7810 */ /* 0x000fc80007ffe0ff */
[----:B------:R-:W-:Y:S02]  /*d4a0*/  ISETP.GE.AND P1, PT, R14, RZ, PT ;  /* 0x000000ff0e00720c */ /* 0x000fe40003f26270 */
[----:B------:R-:W-:-:S05]  /*d4b0*/  IABS R14, R14 ;  /* 0x0000000e000e7213 */ /* 0x000fca0000000000 */
[----:B------:R-:W-:-:S04]  /*d4c0*/  IMAD.HI.U32 R19, R3, R14, RZ ;  /* 0x0000000e03137227 */ /* 0x000fc800078e00ff */
[----:B------:R-:W-:-:S04]  /*d4d0*/  IMAD.MOV R19, RZ, RZ, -R19 ;  /* 0x000000ffff137224 */ /* 0x000fc800078e0a13 */
[----:B------:R-:W-:-:S05]  /*d4e0*/  IMAD R14, R25, R19, R14 ;  /* 0x00000013190e7224 */ /* 0x000fca00078e020e */
[C---:B------:R-:W-:Y:S02]  /*d4f0*/  ISETP.GT.U32.AND P0, PT, R25.reuse, R14, PT ;  /* 0x0000000e1900720c */ /* 0x040fe40003f04070 */
[----:B------:R-:W-:Y:S02]  /*d500*/  ISETP.GT.U32.AND P4, PT, R25, R15, PT ;  /* 0x0000000f1900720c */ /* 0x000fe40003f84070 */
[C---:B------:R-:W-:Y:S02]  /*d510*/  IADD3 R16, R4.reuse, 0xd, RZ ;  /* 0x0000000d04107810 */ /* 0x040fe40007ffe0ff */
[----:B------:R-:W-:Y:S02]  /*d520*/  IADD3 R17, R4, 0xc, RZ ;  /* 0x0000000c04117810 */ /* 0x000fe40007ffe0ff */
[----:B------:R-:W-:Y:S02]  /*d530*/  ISETP.GE.AND P6, PT, R16, RZ, PT ;  /* 0x000000ff1000720c */ /* 0x000fe40003fc6270 */
[----:B------:R-:W-:-:S03]  /*d540*/  IABS R16, R16 ;  /* 0x0000001000107213 */ /* 0x000fc60000000000 */
[--C-:B------:R-:W-:Y:S01]  /*d550*/  @!P0 IMAD.IADD R14, R14, 0x1, -R25.reuse ;  /* 0x000000010e0e8824 */ /* 0x100fe200078e0a19 */
[----:B------:R-:W-:Y:S01]  /*d560*/  ISETP.GE.AND P2, PT, R17, RZ, PT ;  /* 0x000000ff1100720c */ /* 0x000fe20003f46270 */
[----:B------:R-:W-:Y:S01]  /*d570*/  @!P4 IMAD.IADD R15, R15, 0x1, -R25 ;  /* 0x000000010f0fc824 */ /* 0x000fe200078e0a19 */
[----:B------:R-:W-:Y:S01]  /*d580*/  IABS R17, R17 ;  /* 0x0000001100117213 */ /* 0x000fe20000000000 */
[----:B------:R-:W-:Y:S01]  /*d590*/  IMAD.HI.U32 R19, R3, R16, RZ ;  /* 0x0000001003137227 */ /* 0x000fe200078e00ff */
[C---:B------:R-:W-:Y:S02]  /*d5a0*/  ISETP.GT.U32.AND P0, PT, R25.reuse, R14, PT ;  /* 0x0000000e1900720c */ /* 0x040fe40003f04070 */
[----:B------:R-:W-:Y:S01]  /*d5b0*/  ISETP.GT.U32.AND P4, PT, R25, R15, PT ;  /* 0x0000000f1900720c */ /* 0x000fe20003f84070 */
[----:B------:R-:W-:Y:S02]  /*d5c0*/  IMAD.MOV R19, RZ, RZ, -R19 ;  /* 0x000000ffff137224 */ /* 0x000fe400078e0a13 */
[----:B------:R-:W-:-:S04]  /*d5d0*/  IMAD.HI.U32 R2, R3, R17, RZ ;  /* 0x0000001103027227 */ /* 0x000fc800078e00ff */
[C---:B------:R-:W-:Y:S02]  /*d5e0*/  IMAD R16, R25.reuse, R19, R16 ;  /* 0x0000001319107224 */ /* 0x040fe400078e0210 */
[----:B------:R-:W-:Y:S02]  /*d5f0*/  IMAD.MOV R2, RZ, RZ, -R2 ;  /* 0x000000ffff027224 */ /* 0x000fe400078e0a02 */
[----:B------:R-:W-:Y:S01]  /*d600*/  @!P0 IMAD.IADD R14, R14, 0x1, -R25 ;  /* 0x000000010e0e8824 */ /* 0x000fe200078e0a19 */
[C---:B------:R-:W-:Y:S01]  /*d610*/  ISETP.GT.U32.AND P0, PT, R25.reuse, R16, PT ;  /* 0x000000101900720c */ /* 0x040fe20003f04070 */
[----:B------:R-:W-:Y:S02]  /*d620*/  IMAD R17, R25, R2, R17 ;  /* 0x0000000219117224 */ /* 0x000fe400078e0211 */
[----:B------:R-:W-:-:S03]  /*d630*/  @!P4 IMAD.IADD R15, R15, 0x1, -R25 ;  /* 0x000000010f0fc824 */ /* 0x000fc600078e0a19 */
[----:B------:R-:W-:Y:S02]  /*d640*/  ISETP.GT.U32.AND P4, PT, R25, R17, PT ;  /* 0x000000111900720c */ /* 0x000fe40003f84070 */
[----:B------:R-:W-:-:S04]  /*d650*/  IADD3 R13, R4, 0x9, RZ ;  /* 0x00000009040d7810 */ /* 0x000fc80007ffe0ff */
[----:B------:R-:W-:Y:S01]  /*d660*/  IABS R20, R13 ;  /* 0x0000000d00147213 */ /* 0x000fe20000000000 */
[----:B------:R-:W-:Y:S01]  /*d670*/  @!P0 IMAD.IADD R16, R16, 0x1, -R25 ;  /* 0x0000000110108824 */ /* 0x000fe200078e0a19 */
[----:B------:R-:W-:-:S03]  /*d680*/  IABS R19, R5 ;  /* 0x0000000500137213 */ /* 0x000fc60000000000 */
[----:B------:R-:W-:Y:S01]  /*d690*/  IMAD.HI.U32 R23, R3, R20, RZ ;  /* 0x0000001403177227 */ /* 0x000fe200078e00ff */
[----:B------:R-:W-:-:S03]  /*d6a0*/  ISETP.GT.U32.AND P0, PT, R25, R16, PT ;  /* 0x000000101900720c */ /* 0x000fc60003f04070 */
[----:B------:R-:W-:Y:S01]  /*d6b0*/  @!P4 IMAD.IADD R17, R17, 0x1, -R25 ;  /* 0x000000011111c824 */ /* 0x000fe200078e0a19 */
[----:B------:R-:W-:Y:S01]  /*d6c0*/  IADD3 R10, R4, 0x6, RZ ;  /* 0x00000006040a7810 */ /* 0x000fe20007ffe0ff */
[----:B------:R-:W-:Y:S02]  /*d6d0*/  IMAD.MOV R23, RZ, RZ, -R23 ;  /* 0x000000ffff177224 */ /* 0x000fe400078e0a17 */
[----:B------:R-:W-:Y:S01]  /*d6e0*/  IMAD.HI.U32 R24, R3, R19, RZ ;  /* 0x0000001303187227 */ /* 0x000fe200078e00ff */
[----:B------:R-:W-:-:S03]  /*d6f0*/  ISETP.GT.U32.AND P4, PT, R25, R17, PT ;  /* 0x000000111900720c */ /* 0x000fc60003f84070 */
[----:B------:R-:W-:Y:S01]  /*d700*/  IMAD R20, R25, R23, R20 ;  /* 0x0000001719147224 */ /* 0x000fe200078e0214 */
[----:B------:R-:W-:Y:S01]  /*d710*/  IABS R23, R10 ;  /* 0x0000000a00177213 */ /* 0x000fe20000000000 */
[----:B------:R-:W-:Y:S01]  /*d720*/  IMAD.MOV R24, RZ, RZ, -R24 ;  /* 0x000000ffff187224 */ /* 0x000fe200078e0a18 */
[----:B------:R-:W-:Y:S01]  /*d730*/  IADD3 R12, R4, 0x8, RZ ;  /* 0x00000008040c7810 */ /* 0x000fe20007ffe0ff */
[----:B------:R-:W-:Y:S01]  /*d740*/  @!P0 IMAD.IADD R16, R16, 0x1, -R25 ;  /* 0x0000000110108824 */ /* 0x000fe200078e0a19 */
[----:B------:R-:W-:Y:S01]  /*d750*/  IADD3 R9, R4, 0x5, RZ ;  /* 0x0000000504097810 */ /* 0x000fe20007ffe0ff */
[----:B------:R-:W-:Y:S01]  /*d760*/  IMAD.HI.U32 R26, R3, R23, RZ ;  /* 0x00000017031a7227 */ /* 0x000fe200078e00ff */
[C---:B------:R-:W-:Y:S02]  /*d770*/  ISETP.GT.U32.AND P0, PT, R25.reuse, R18, PT ;  /* 0x000000121900720c */ /* 0x040fe40003f04070 */
[----:B------:R-:W-:Y:S01]  /*d780*/  IABS R21, R12 ;  /* 0x0000000c00157213 */ /* 0x000fe20000000000 */
[----:B------:R-:W-:Y:S01]  /*d790*/  IMAD R19, R25, R24, R19 ;  /* 0x0000001819137224 */ /* 0x000fe200078e0213 */
[----:B------:R-:W-:Y:S01]  /*d7a0*/  IABS R24, R9 ;  /* 0x0000000900187213 */ /* 0x000fe20000000000 */
[----:B------:R-:W-:-:S02]  /*d7b0*/  IMAD.MOV R26, RZ, RZ, -R26 ;  /* 0x000000ffff1a7224 */ /* 0x000fc400078e0a1a */
[----:B------:R-:W-:Y:S01]  /*d7c0*/  @!P4 IMAD.IADD R17, R17, 0x1, -R25 ;  /* 0x000000011111c824 */ /* 0x000fe200078e0a19 */
[----:B------:R-:W-:Y:S01]  /*d7d0*/  ISETP.GT.U32.AND P4, PT, R25, R19, PT ;  /* 0x000000131900720c */ /* 0x000fe20003f84070 */
[----:B------:R-:W-:-:S04]  /*d7e0*/  IMAD.HI.U32 R2, R3, R21, RZ ;  /* 0x0000001503027227 */ /* 0x000fc800078e00ff */
[----:B------:R-:W-:Y:S02]  /*d7f0*/  IMAD R23, R25, R26, R23 ;  /* 0x0000001a19177224 */ /* 0x000fe400078e0217 */
[----:B------:R-:W-:-:S04]  /*d800*/  IMAD.HI.U32 R26, R3, R24, RZ ;  /* 0x00000018031a7227 */ /* 0x000fc800078e00ff */
[----:B------:R-:W-:Y:S02]  /*d810*/  IMAD.MOV R2, RZ, RZ, -R2 ;  /* 0x000000ffff027224 */ /* 0x000fe400078e0a02 */
[----:B------:R-:W-:Y:S02]  /*d820*/  IMAD.MOV R26, RZ, RZ, -R26 ;  /* 0x000000ffff1a7224 */ /* 0x000fe400078e0a1a */
[----:B------:R-:W-:Y:S01]  /*d830*/  @!P0 IMAD.IADD R18, R18, 0x1, -R25 ;  /* 0x0000000112128824 */ /* 0x000fe200078e0a19 */
[C---:B------:R-:W-:Y:S01]  /*d840*/  ISETP.GT.U32.AND P0, PT, R25.reuse, R20, PT ;  /* 0x000000141900720c */ /* 0x040fe20003f04070 */
[C---:B------:R-:W-:Y:S01]  /*d850*/  IMAD R21, R25.reuse, R2, R21 ;  /* 0x0000000219157224 */ /* 0x040fe200078e0215 */
[C---:B------:R-:W-:Y:S01]  /*d860*/  IADD3 R8, R4.reuse, 0x4, RZ ;  /* 0x0000000404087810 */ /* 0x040fe20007ffe0ff */
[----:B------:R-:W-:Y:S01]  /*d870*/  IMAD R24, R25, R26, R24 ;  /* 0x0000001a19187224 */ /* 0x000fe200078e0218 */
[C---:B------:R-:W-:Y:S01]  /*d880*/  IADD3 R6, R4.reuse, 0x2, RZ ;  /* 0x0000000204067810 */ /* 0x040fe20007ffe0ff */
[----:B------:R-:W-:Y:S01]  /*d890*/  @!P4 IMAD.IADD R19, R19, 0x1, -R25 ;  /* 0x000000011313c824 */ /* 0x000fe200078e0a19 */
[----:B------:R-:W-:-:S02]  /*d8a0*/  IADD3 R26, R4, 0x1, RZ ;  /* 0x00000001041a7810 */ /* 0x000fc40007ffe0ff */
[----:B------:R-:W1:Y:S01]  /*d8b0*/  S2R R4, SR_TID.X ;  /* 0x0000000000047919 */ /* 0x000e620000002100 */
[----:B------:R-:W-:-:S04]  /*d8c0*/  ISETP.GT.U32.AND P4, PT, R25, R21, PT ;  /* 0x000000151900720c */ /* 0x000fc80003f84070 */
[----:B------:R-:W-:Y:S01]  /*d8d0*/  @!P0 IMAD.IADD R20, R20, 0x1, -R25 ;  /* 0x0000000114148824 */ /* 0x000fe200078e0a19 */
[----:B------:R-:W-:Y:S02]  /*d8e0*/  ISETP.GT.U32.AND P0, PT, R25, R22, PT ;  /* 0x000000161900720c */ /* 0x000fe40003f04070 */
[----:B------:R-:W-:-:S06]  /*d8f0*/  IABS R27, R8 ;  /* 0x00000008001b7213 */ /* 0x000fcc0000000000 */
[----:B------:R-:W-:Y:S01]  /*d900*/  @!P4 IMAD.IADD R21, R21, 0x1, -R25 ;  /* 0x000000011515c824 */ /* 0x000fe200078e0a19 */
[C---:B------:R-:W-:Y:S01]  /*d910*/  ISETP.GT.U32.AND P4, PT, R25.reuse, R19, PT ;  /* 0x000000131900720c */ /* 0x040fe20003f84070 */
[----:B------:R-:W-:Y:S01]  /*d920*/  @!P5 IMAD.MOV R15, RZ, RZ, -R15 ;  /* 0x000000ffff0fd224 */ /* 0x000fe200078e0a0f */
[----:B------:R-:W-:Y:S02]  /*d930*/  IABS R2, R6 ;  /* 0x0000000600027213 */ /* 0x000fe40000000000 */
[----:B------:R-:W-:Y:S01]  /*d940*/  @!P0 IMAD.IADD R22, R22, 0x1, -R25 ;  /* 0x0000000116168824 */ /* 0x000fe200078e0a19 */
[----:B------:R-:W-:Y:S01]  /*d950*/  ISETP.GT.U32.AND P0, PT, R25, R20, PT ;  /* 0x000000141900720c */ /* 0x000fe20003f04070 */
[----:B------:R-:W-:Y:S01]  /*d960*/  IMAD.HI.U32 R28, R3, R27, RZ ;  /* 0x0000001b031c7227 */ /* 0x000fe200078e00ff */
[----:B------:R-:W-:Y:S02]  /*d970*/  ISETP.GT.U32.AND P5, PT, R25, R21, PT ;  /* 0x000000151900720c */ /* 0x000fe40003fa4070 */
[----:B-1----:R-:W-:Y:S01]  /*d980*/  SHF.R.U32.HI R4, RZ, 0x6, R4 ;  /* 0x00000006ff047819 */ /* 0x002fe20000011604 */
[----:B0-----:R-:W-:-:S03]  /*d990*/  IMAD.HI.U32 R5, R3, R2, RZ ;  /* 0x0000000203057227 */ /* 0x001fc600078e00ff */
[----:B------:R-:W-:Y:S01]  /*d9a0*/  SGXT.U32 R4, R4, 0x1 ;  /* 0x000000010404781a */ /* 0x000fe20000000000 */
[----:B------:R-:W-:Y:S01]  /*d9b0*/  @!P4 IMAD.IADD R19, R19, 0x1, -R25 ;  /* 0x000000011313c824 */ /* 0x000fe200078e0a19 */
[C---:B------:R-:W-:Y:S01]  /*d9c0*/  ISETP.GT.U32.AND P4, PT, R25.reuse, R24, PT ;  /* 0x000000181900720c */ /* 0x040fe20003f84070 */
[----:B------:R-:W-:Y:S01]  /*d9d0*/  IMAD.MOV R28, RZ, RZ, -R28 ;  /* 0x000000ffff1c7224 */ /* 0x000fe200078e0a1c */
[----:B------:R-:W-:Y:S01]  /*d9e0*/  LOP3.LUT R4, R4, 0x7e, RZ, 0xfc, !PT ;  /* 0x0000007e04047812 */ /* 0x000fe200078efcff */
[----:B------:R-:W-:Y:S02]  /*d9f0*/  IMAD.MOV R5, RZ, RZ, -R5 ;  /* 0x000000ffff057224 */ /* 0x000fe400078e0a05 */
[C---:B------:R-:W-:Y:S02]  /*da00*/  IMAD R27, R25.reuse, R28, R27 ;  /* 0x0000001c191b7224 */ /* 0x040fe400078e021b */
[C---:B------:R-:W-:Y:S02]  /*da10*/  IMAD R2, R25.reuse, R5, R2 ;  /* 0x0000000519027224 */ /* 0x040fe400078e0202 */
[----:B------:R-:W-:Y:S01]  /*da20*/  @!P6 IMAD.MOV R16, RZ, RZ, -R16 ;  /* 0x000000ffff10e224 */ /* 0x000fe200078e0a10 */
[C---:B------:R-:W-:Y:S01]  /*da30*/  ISETP.GT.U32.AND P6, PT, R25.reuse, R22, PT ;  /* 0x000000161900720c */ /* 0x040fe20003fc4070 */
[----:B------:R-:W-:Y:S01]  /*da40*/  @!P1 IMAD.MOV R14, RZ, RZ, -R14 ;  /* 0x000000ffff0e9224 */ /* 0x000fe200078e0a0e */
[----:B------:R-:W-:Y:S01]  /*da50*/  ISETP.GT.U32.AND P1, PT, R25, R18, PT ;  /* 0x000000121900720c */ /* 0x000fe20003f24070 */
[----:B------:R-:W-:-:S02]  /*da60*/  IMAD R4, R4, c[0x0][0x188], RZ ;  /* 0x0000620004047a24 */ /* 0x000fc400078e02ff */
[----:B------:R-:W-:Y:S02]  /*da70*/  IMAD.MOV R5, RZ, RZ, -c[0x0][0x188] ;  /* 0x80006200ff057624 */ /* 0x000fe400078e02ff */
[--C-:B------:R-:W-:Y:S01]  /*da80*/  @!P0 IMAD.IADD R20, R20, 0x1, -R25.reuse ;  /* 0x0000000114148824 */ /* 0x100fe200078e0a19 */
[----:B------:R-:W-:Y:S01]  /*da90*/  ISETP.GT.U32.AND P0, PT, R25, R27, PT ;  /* 0x0000001b1900720c */ /* 0x000fe20003f04070 */
[--C-:B------:R-:W-:Y:S01]  /*daa0*/  @!P5 IMAD.IADD R21, R21, 0x1, -R25.reuse ;  /* 0x000000011515d824 */ /* 0x100fe200078e0a19 */
[----:B------:R-:W-:Y:S01]  /*dab0*/  ISETP.GT.U32.AND P5, PT, R25, R0, PT ;  /* 0x000000001900720c */ /* 0x000fe20003fa4070 */
[----:B------:R-:W-:Y:S02]  /*dac0*/  IMAD R4, R5, 0x2, R4 ;  /* 0x0000000205047824 */ /* 0x000fe400078e0204 */
[--C-:B------:R-:W-:Y:S01]  /*dad0*/  @!P4 IMAD.IADD R24, R24, 0x1, -R25.reuse ;  /* 0x000000011818c824 */ /* 0x100fe200078e0a19 */
[----:B------:R-:W-:Y:S01]  /*dae0*/  ISETP.GE.AND P4, PT, R13, RZ, PT ;  /* 0x000000ff0d00720c */ /* 0x000fe20003f86270 */
[----:B------:R-:W-:Y:S01]  /*daf0*/  IMAD R4, R5, 0x2, R4 ;  /* 0x0000000205047824 */ /* 0x000fe200078e0204 */
[----:B------:R-:W-:Y:S01]  /*db00*/  STL [R1+0x104c], R14 ;  /* 0x00104c0e01007387 */ /* 0x000fe20000100800 */
[----:B------:R-:W-:-:S02]  /*db10*/  @!P6 IMAD.IADD R22, R22, 0x1, -R25 ;  /* 0x000000011616e824 */ /* 0x000fc400078e0a19 */
[----:B------:R-:W-:Y:S01]  /*db20*/  IMAD R4, R5, 0x2, R4 ;  /* 0x0000000205047824 */ /* 0x000fe200078e0204 */
[----:B------:R-:W-:Y:S01]  /*db30*/  STL [R1+0x1060], R15 ;  /* 0x0010600f01007387 */ /* 0x000fe20000100800 */
[--C-:B------:R-:W-:Y:S02]  /*db40*/  @!P1 IMAD.IADD R18, R18, 0x1, -R25.reuse ;  /* 0x0000000112129824 */ /* 0x100fe400078e0a19 */
[--C-:B------:R-:W-:Y:S01]  /*db50*/  @!P0 IMAD.IADD R27, R27, 0x1, -R25.reuse ;  /* 0x000000011b1b8824 */ /* 0x100fe200078e0a19 */
[----:B------:R-:W-:Y:S01]  /*db60*/  STL [R1+0x1068], R16 ;  /* 0x0010681001007387 */ /* 0x000fe20000100800 */
[----:B------:R-:W-:Y:S01]  /*db70*/  @!P5 IMAD.IADD R0, R0, 0x1, -R25 ;  /* 0x000000010000d824 */ /* 0x000fe200078e0a19 */
[----:B------:R-:W-:Y:S01]  /*db80*/  ISETP.GE.AND P0, PT, R12, RZ, PT ;  /* 0x000000ff0c00720c */ /* 0x000fe20003f06270 */
[----:B------:R-:W-:Y:S01]  /*db90*/  @!P3 IMAD.MOV R18, RZ, RZ, -R18 ;  /* 0x000000ffff12b224 */ /* 0x000fe200078e0a12 */
[----:B------:R-:W-:Y:S01]  /*dba0*/  ISETP.GT.U32.AND P1, PT, R25, R23, PT ;  /* 0x000000171900720c */ /* 0x000fe20003f24070 */
[----:B------:R0:W-:Y:S01]  /*dbb0*/  STL [R1+0x428], R4 ;  /* 0x0004280401007387 */ /* 0x0001e20000100800 */
[----:B------:R-:W-:Y:S01]  /*dbc0*/  ISETP.GE.AND P5, PT, R11, RZ, PT ;  /* 0x000000ff0b00720c */ /* 0x000fe20003fa6270 */
[----:B------:R-:W-:Y:S01]  /*dbd0*/  @!P4 IMAD.MOV R20, RZ, RZ, -R20 ;  /* 0x000000ffff14c224 */ /* 0x000fe200078e0a14 */
[----:B------:R-:W-:-:S02]  /*dbe0*/  ISETP.GT.U32.AND P3, PT, R25, R27, PT ;  /* 0x0000001b1900720c */ /* 0x000fc40003f64070 */
[----:B------:R-:W-:Y:S01]  /*dbf0*/  ISETP.GT.U32.AND P4, PT, R25, R0, PT ;  /* 0x000000001900720c */ /* 0x000fe20003f84070 */
[----:B0-----:R-:W-:Y:S02]  /*dc00*/  IMAD R4, R5, 0x2, R4 ;  /* 0x0000000205047824 */ /* 0x001fe400078e0204 */
[----:B------:R-:W-:-:S03]  /*dc10*/  @!P2 IMAD.MOV R17, RZ, RZ, -R17 ;  /* 0x000000ffff11a224 */ /* 0x000fc600078e0a11 */
[----:B------:R0:W-:Y:S01]  /*dc20*/  STL [R1+0x430], R4 ;  /* 0x0004300401007387 */ /* 0x0001e20000100800 */
[----:B------:R-:W-:Y:S01]  /*dc30*/  IABS R28, R26 ;  /* 0x0000001a001c7213 */ /* 0x000fe20000000000 */
[----:B------:R-:W-:Y:S02]  /*dc40*/  @!P0 IMAD.MOV R21, RZ, RZ, -R21 ;  /* 0x000000ffff158224 */ /* 0x000fe400078e0a15 */
[----:B------:R-:W-:Y:S02]  /*dc50*/  @!P1 IMAD.IADD R23, R23, 0x1, -R25 ;  /* 0x0000000117179824 */ /* 0x000fe400078e0a19 */
[----:B0-----:R-:W-:Y:S01]  /*dc60*/  IMAD R4, R5, 0x2, R4 ;  /* 0x0000000205047824 */ /* 0x001fe200078e0204 */
[----:B------:R-:W-:Y:S01]  /*dc70*/  ISETP.GT.U32.AND P1, PT, R25, R2, PT ;  /* 0x000000021900720c */ /* 0x000fe20003f24070 */
[----:B------:R-:W-:-:S03]  /*dc80*/  @!P5 IMAD.MOV R22, RZ, RZ, -R22 ;  /* 0x000000ffff16d224 */ /* 0x000fc600078e0a16 */
[----:B------:R0:W-:Y:S01]  /*dc90*/  STL [R1+0x438], R4 ;  /* 0x0004380401007387 */ /* 0x0001e20000100800 */
[----:B------:R-:W-:-:S03]  /*dca0*/  @!P3 IMAD.IADD R27, R27, 0x1, -R25 ;  /* 0x000000011b1bb824 */ /* 0x000fc600078e0a19 */
[----:B------:R-:W-:Y:S01]  /*dcb0*/  STL [R1+0x106c], R17 ;  /* 0x00106c1101007387 */ /* 0x000fe20000100800 */
[----:B------:R-:W-:Y:S01]  /*dcc0*/  IMAD.HI.U32 R3, R3, R28, RZ ;  /* 0x0000001c03037227 */ /* 0x000fe200078e00ff */
[----:B------:R-:W-:Y:S02]  /*dcd0*/  ISETP.GE.AND P3, PT, R7, RZ, PT ;  /* 0x000000ff0700720c */ /* 0x000fe40003f66270 */
[----:B------:R-:W-:Y:S01]  /*dce0*/  STL [R1+0x1070], R18 ;  /* 0x0010701201007387 */ /* 0x000fe20000100800 */
[----:B0-----:R-:W-:Y:S02]  /*dcf0*/  IMAD R4, R5, 0x2, R4 ;  /* 0x0000000205047824 */ /* 0x001fe400078e0204 */
[----:B------:R-:W-:Y:S01]  /*dd00*/  @!P4 IMAD.IADD R0, R0, 0x1, -R25 ;  /* 0x000000010000c824 */ /* 0x000fe200078e0a19 */
[----:B------:R-:W-:Y:S01]  /*dd10*/  ISETP.GE.AND P4, PT, R6, RZ, PT ;  /* 0x000000ff0600720c */ /* 0x000fe20003f86270 */
[----:B------:R-:W0:Y:S01]  /*dd20*/  S2R R7, SR_TID.X ;  /* 0x0000000000077919 */ /* 0x000e220000002100 */
[----:B------:R-:W-:-:S03]  /*dd30*/  IMAD.MOV R3, RZ, RZ, -R3 ;  /* 0x000000ffff037224 */ /* 0x000fc600078e0a03 */
[----:B------:R-:W1:Y:S01]  /*dd40*/  S2R R6, SR_TID.X ;  /* 0x0000000000067919 */ /* 0x000e620000002100 */
[----:B------:R-:W-:Y:S02]  /*dd50*/  IMAD R3, R25, R3, R28 ;  /* 0x0000000319037224 */ /* 0x000fe400078e021c */
[----:B------:R-:W-:-:S03]  /*dd60*/  @!P1 IMAD.IADD R2, R2, 0x1, -R25 ;  /* 0x0000000102029824 */ /* 0x000fc600078e0a19 */
[C---:B------:R-:W-:Y:S02]  /*dd70*/  ISETP.GT.U32.AND P5, PT, R25.reuse, R3, PT ;  /* 0x000000031900720c */ /* 0x040fe40003fa4070 */
[C---:B------:R-:W-:Y:S02]  /*dd80*/  ISETP.GT.U32.AND P1, PT, R25.reuse, R23, PT ;  /* 0x000000171900720c */ /* 0x040fe40003f24070 */
[----:B------:R-:W-:Y:S01]  /*dd90*/  ISETP.GT.U32.AND P0, PT, R25, R2, PT ;  /* 0x000000021900720c */ /* 0x000fe20003f04070 */
[----:B------:R-:W-:Y:S01]  /*dda0*/  IMAD.MOV.U32 R11, RZ, RZ, 0x7f ;  /* 0x0000007fff0b7424 */ /* 0x000fe200078e00ff */
[----:B--2---:R-:W-:-:S13]  /*ddb0*/  ISETP.GE.AND P6, PT, R29, RZ, PT ;  /* 0x000000ff1d00720c */ /* 0x004fda0003fc6270 */
[----:B------:R-:W-:-:S05]  /*ddc0*/  @!P6 IMAD.MOV R19, RZ, RZ, -R19 ;  /* 0x000000ffff13e224 */ /* 0x000fca00078e0a13 */
[----:B------:R-:W-:Y:S04]  /*ddd0*/  STL [R1+0x1074], R19 ;  /* 0x0010741301007387 */ /* 0x000fe80000100800 */
[----:B------:R-:W-:Y:S04]  /*dde0*/  STL [R1+0x1078], R20 ;  /* 0x0010781401007387 */ /* 0x000fe80000100800 */
[----:B------:R-:W-:Y:S04]  /*ddf0*/  STL [R1+0x1084], R21 ;  /* 0x0010841501007387 */ /* 0x000fe80000100800 */
[----:B------:R-:W-:Y:S04]  /*de00*/  STL [R1+0x1088], R22 ;  /* 0x0010881601007387 */ /* 0x000fe80000100800 */
[----:B------:R2:W-:Y:S02]  /*de10*/  STL [R1+0x440], R4 ;  /* 0x0004400401007387 */ /* 0x0005e40000100800 */
[----:B--2---:R-:W-:-:S05]  /*de20*/  IMAD R4, R5, 0x2, R4 ;  /* 0x0000000205047824 */ /* 0x004fca00078e0204 */
[----:B------:R2:W-:Y:S02]  /*de30*/  STL [R1+0x448], R4 ;  /* 0x0004480401007387 */ /* 0x0005e40000100800 */
[----:B--2---:R-:W-:-:S05]  /*de40*/  IMAD R4, R5, 0x2, R4 ;  /* 0x0000000205047824 */ /* 0x004fca00078e0204 */
[----:B------:R2:W-:Y:S01]  /*de50*/  STL [R1+0x450], R4 ;  /* 0x0004500401007387 */ /* 0x0005e20000100800 */
[----:B0-----:R-:W-:Y:S01]  /*de60*/  LOP3.LUT R7, R7, 0x3f, RZ, 0xc0, !PT ;  /* 0x0000003f07077812 */ /* 0x001fe200078ec0ff */
[----:B--2---:R-:W-:-:S05]  /*de70*/  IMAD R4, R5, 0x2, R4 ;  /* 0x0000000205047824 */ /* 0x004fca00078e0204 */
[----:B------:R0:W-:Y:S01]  /*de80*/  STL [R1+0x458], R4 ;  /* 0x0004580401007387 */ /* 0x0001e20000100800 */
[--C-:B------:R-:W-:Y:S01]  /*de90*/  @!P5 IMAD.IADD R3, R3, 0x1, -R25.reuse ;  /* 0x000000010303d824 */ /* 0x100fe200078e0a19 */
[C---:B-1----:R-:W-:Y:S02]  /*dea0*/  LOP3.LUT R29, R6.reuse, 0x7, RZ, 0xc0, !PT ;  /* 0x00000007061d7812 */ /* 0x042fe400078ec0ff */
[----:B------:R-:W-:Y:S01]  /*deb0*/  LOP3.LUT P5, RZ, R6, 0x40, RZ, 0xc0, !PT ;  /* 0x0000004006ff7812 */ /* 0x000fe200078ac0ff */
[----:B0-----:R-:W-:Y:S01]  /*dec0*/  IMAD R4, R5, 0x2, R4 ;  /* 0x0000000205047824 */ /* 0x001fe200078e0204 */
[----:B------:R-:W-:Y:S01]  /*ded0*/  IADD3 R11, R11, c[0x0][0x180], RZ ;  /* 0x000060000b0b7a10 */ /* 0x000fe20007ffe0ff */
[----:B------:R-:W-:-:S03]  /*dee0*/  @!P1 IMAD.IADD R23, R23, 0x1, -R25 ;  /* 0x0000000117179824 */ /* 0x000fc600078e0a19 */
[----:B------:R0:W-:Y:S01]  /*def0*/  STL [R1+0x460], R4 ;  /* 0x0004600401007387 */ /* 0x0001e20000100800 */
[----:B------:R-:W-:Y:S01]  /*df00*/  @!P0 IMAD.IADD R2, R2, 0x1, -R25 ;  /* 0x0000000102028824 */ /* 0x000fe200078e0a19 */
[----:B------:R-:W-:Y:S01]  /*df10*/  ISETP.GE.AND P6, PT, R10, RZ, PT ;  /* 0x000000ff0a00720c */ /* 0x000fe20003fc6270 */
[----:B------:R-:W-:Y:S01]  /*df20*/  IMAD.SHL.U32 R7, R7, 0x2, RZ ;  /* 0x0000000207077824 */ /* 0x000fe200078e00ff */
[----:B------:R-:W-:Y:S01]  /*df30*/  ISETP.GE.AND P1, PT, R9, RZ, PT ;  /* 0x000000ff0900720c */ /* 0x000fe20003f26270 */
[----:B------:R-:W-:Y:S01]  /*df40*/  IMAD.SHL.U32 R9, R6, 0x2, RZ ;  /* 0x0000000206097824 */ /* 0x000fe200078e00ff */
[----:B------:R-:W-:Y:S01]  /*df50*/  ISETP.GE.AND P0, PT, R26, RZ, PT ;  /* 0x000000ff1a00720c */ /* 0x000fe20003f06270 */
[----:B------:R-:W-:Y:S02]  /*df60*/  IMAD.SHL.U32 R10, R29, 0x10, RZ ;  /* 0x000000101d0a7824 */ /* 0x000fe400078e00ff */
[----:B0-----:R-:W-:Y:S01]  /*df70*/  IMAD R4, R5, 0x2, R4 ;  /* 0x0000000205047824 */ /* 0x001fe200078e0204 */
[----:B------:R-:W-:-:S02]  /*df80*/  SHF.R.S32.HI R26, RZ, 0x1f, R11 ;  /* 0x0000001fff1a7819 */ /* 0x000fc4000001140b */
[----:B------:R-:W-:Y:S02]  /*df90*/  SEL R28, RZ, 0x90, !P5 ;  /* 0x00000090ff1c7807 */ /* 0x000fe40006800000 */
[----:B------:R0:W-:Y:S01]  /*dfa0*/  STL [R1+0x468], R4 ;  /* 0x0004680401007387 */ /* 0x0001e20000100800 */
[----:B------:R-:W-:Y:S02]  /*dfb0*/  LEA.HI R11, R26, R11, RZ, 0x7 ;  /* 0x0000000b1a0b7211 */ /* 0x000fe400078f38ff */
[----:B------:R-:W-:Y:S02]  /*dfc0*/  LOP3.LUT R7, R28, R7, RZ, 0x3c, !PT ;  /* 0x000000071c077212 */ /* 0x000fe400078e3cff */
[----:B------:R-:W-:Y:S01]  /*dfd0*/  LOP3.LUT R26, R10, 0x30, R9, 0x78, !PT ;  /* 0x000000300a1a7812 */ /* 0x000fe200078e7809 */
[----:B0-----:R-:W-:-:S05]  /*dfe0*/  IMAD R4, R5, 0x2, R4 ;  /* 0x0000000205047824 */ /* 0x001fca00078e0204 */
[----:B------:R0:W-:Y:S04]  /*dff0*/  STL [R1+0x474], R4 ;  /* 0x0004740401007387 */ /* 0x0001e80000100800 */
[----:B------:R1:W-:Y:S01]  /*e000*/  STL [R1+0x374], R7 ;  /* 0x0003740701007387 */ /* 0x0003e20000100800 */
[----:B------:R-:W-:Y:S01]  /*e010*/  LOP3.LUT R6, R6, 0x7f, RZ, 0xc0, !PT ;  /* 0x0000007f06067812 */ /* 0x000fe200078ec0ff */
[----:B0-----:R-:W-:Y:S02]  /*e020*/  IMAD R4, R5, 0x2, R4 ;  /* 0x0000000205047824 */ /* 0x001fe400078e0204 */
[----:B-1----:R-:W-:Y:S01]  /*e030*/  IMAD R7, R29, 0x100, R26 ;  /* 0x000001001d077824 */ /* 0x002fe200078e021a */
[C---:B------:R-:W-:Y:S02]  /*e040*/  ISETP.GT.U32.AND P2, PT, R25.reuse, R24, PT ;  /* 0x000000181900720c */ /* 0x040fe40003f44070 */
[----:B------:R-:W-:-:S02]  /*e050*/  ISETP.GT.U32.AND P5, PT, R25, R3, PT ;  /* 0x000000031900720c */ /* 0x000fc40003fa4070 */
[----:B------:R-:W-:Y:S01]  /*e060*/  STL [R1+0xe10], R7 ;  /* 0x000e100701007387 */ /* 0x000fe20000100800 */
[----:B------:R-:W-:-:S03]  /*e070*/  IMAD R6, R6, c[0x0][0x18c], RZ ;  /* 0x0000630006067a24 */ /* 0x000fc600078e02ff */
[----:B------:R0:W-:Y:S01]  /*e080*/  STL [R1+0x47c], R4 ;  /* 0x00047c0401007387 */ /* 0x0001e20000100800 */
[----:B------:R-:W-:Y:S01]  /*e090*/  @!P6 IMAD.MOV R23, RZ, RZ, -R23 ;  /* 0x000000ffff17e224 */ /* 0x000fe200078e0a17 */
[----:B------:R-:W-:Y:S01]  /*e0a0*/  LEA R26, P6, R6, c[0x0][0x168], 0x1 ;  /* 0x00005a00061a7a11 */ /* 0x000fe200078c08ff */
[----:B0-----:R-:W-:-:S05]  /*e0b0*/  IMAD R4, R5, 0x2, R4 ;  /* 0x0000000205047824 */ /* 0x001fca00078e0204 */
[----:B------:R0:W-:Y:S01]  /*e0c0*/  STL [R1+0x478], R4 ;  /* 0x0004780401007387 */ /* 0x0001e20000100800 */
[--C-:B------:R-:W-:Y:S02]  /*e0d0*/  @!P2 IMAD.IADD R24, R24, 0x1, -R25.reuse ;  /* 0x000000011818a824 */ /* 0x100fe400078e0a19 */
[----:B------:R-:W-:Y:S02]  /*e0e0*/  @!P5 IMAD.IADD R3, R3, 0x1, -R25 ;  /* 0x000000010303d824 */ /* 0x000fe400078e0a19 */
[----:B0-----:R-:W-:-:S05]  /*e0f0*/  IMAD R4, R5, 0x2, R4 ;  /* 0x0000000205047824 */ /* 0x001fca00078e0204 */
[----:B------:R0:W-:Y:S04]  /*e100*/  STL [R1+0x49c], R4 ;  /* 0x00049c0401007387 */ /* 0x0001e80000100800 */
[----:B------:R1:W-:Y:S04]  /*e110*/  STL [R1+0xf9c], R26 ;  /* 0x000f9c1a01007387 */ /* 0x0003e80000100800 */
[----:B------:R2:W3:Y:S01]  /*e120*/  LDL R25, [R1+0x24] ;  /* 0x0000240001197983 */ /* 0x0004e20000100800 */
[----:B------:R-:W-:-:S03]  /*e130*/  IMAD R6, R5, 0x2, R4 ;  /* 0x0000000205067824 */ /* 0x000fc600078e0204 */
[----:B0-----:R-:W4:Y:S04]  /*e140*/  LDL.LU R4, [R1+0xa4] ;  /* 0x0000a40001047983 */ /* 0x001f280000300800 */
[----:B------:R-:W5:Y:S01]  /*e150*/  LDL.LU R11, [R1+0x84] ;  /* 0x00008400010b7983 */ /* 0x000f620000300800 */
[----:B------:R-:W-:Y:S01]  /*e160*/  ISETP.GE.AND P2, PT, R8, RZ, PT ;  /* 0x000000ff0800720c */ /* 0x000fe20003f46270 */
[----:B------:R-:W-:Y:S02]  /*e170*/  IMAD R8, R29, 0x90, RZ ;  /* 0x000000901d087824 */ /* 0x000fe400078e02ff */
[----:B------:R0:W-:Y:S04]  /*e180*/  STL [R1+0x4a4], R6 ;  /* 0x0004a40601007387 */ /* 0x0001e80000100800 */
[----:B-1----:R-:W2:Y:S01]  /*e190*/  LDL.LU R26, [R1+0x54] ;  /* 0x00005400011a7983 */ /* 0x002ea20000300800 */
[----:B------:R-:W-:-:S03]  /*e1a0*/  LOP3.LUT R8, R8, 0x10, R9, 0x78, !PT ;  /* 0x0000001008087812 */ /* 0x000fc600078e7809 */
[----:B------:R-:W2:Y:S04]  /*e1b0*/  LDL.LU R10, [R1+0x4c] ;  /* 0x00004c00010a7983 */ /* 0x000ea80000300800 */
[----:B------:R-:W2:Y:S04]  /*e1c0*/  LDL.LU R8, [R1+0x4] ;  /* 0x0000040001087983 */ /* 0x000ea80000300800 */
[----:B------:R-:W2:Y:S04]  /*e1d0*/  LDL.LU R7, [R1] ;  /* 0x0000000001077983 */ /* 0x000ea80000300800 */
[----:B------:R-:W2:Y:S04]  /*e1e0*/  LDL.LU R9, [R1+0x390] ;  /* 0x0003900001097983 */ /* 0x000ea80000300800 */
[----:B------:R-:W2:Y:S04]  /*e1f0*/  LDL.LU R29, [R1+0x394] ;  /* 0x00039400011d7983 */ /* 0x000ea80000300800 */
[----:B------:R-:W2:Y:S01]  /*e200*/  LDL.LU R16, [R1+0x398] ;  /* 0x0003980001107983 */ /* 0x000ea20000300800 */
[----:B0-----:R-:W-:-:S03]  /*e210*/  IMAD R6, R5, 0x2, R6 ;  /* 0x0000000205067824 */ /* 0x001fc600078e0206 */
[----:B------:R-:W2:Y:S01]  /*e220*/  LDL.LU R15, [R1+0x3a4] ;  /* 0x0003a400010f7983 */ /* 0x000ea20000300800 */
[----:B------:R-:W-:-:S03]  /*e230*/  ISETP.NE.AND P5, PT, RZ, c[0x0][0x178], PT ;  /* 0x00005e00ff007a0c */ /* 0x000fc60003fa5270 */
[----:B------:R0:W-:Y:S04]  /*e240*/  STL [R1+0x4ac], R6 ;  /* 0x0004ac0601007387 */ /* 0x0001e80000100800 */
[----:B------:R-:W2:Y:S04]  /*e250*/  LDL.LU R28, [R1+0x3a8] ;  /* 0x0003a800011c7983 */ /* 0x000ea80000300800 */
[----:B------:R-:W2:Y:S04]  /*e260*/  LDL.LU R14, [R1+0x3ac] ;  /* 0x0003ac00010e7983 */ /* 0x000ea80000300800 */
[----:B------:R-:W2:Y:S01]  /*e270*/  LDL.LU R22, [R1+0x3b0] ;  /* 0x0003b00001167983 */ /* 0x000ea20000300800 */
[----:B------:R-:W-:-:S03]  /*e280*/  IMAD R5, R5, 0x2, R6 ;  /* 0x0000000205057824 */ /* 0x000fc600078e0206 */
[----:B------:R-:W2:Y:S04]  /*e290*/  LDL.LU R13, [R1+0x3c0] ;  /* 0x0003c000010d7983 */ /* 0x000ea80000300800 */
[----:B------:R-:W2:Y:S04]  /*e2a0*/  LDL.LU R21, [R1+0x3c4] ;  /* 0x0003c40001157983 */ /* 0x000ea80000300800 */
[----:B------:R-:W2:Y:S04]  /*e2b0*/  LDL.LU R20, [R1+0x3b8] ;  /* 0x0003b80001147983 */ /* 0x000ea80000300800 */
[----:B------:R-:W2:Y:S04]  /*e2c0*/  LDL.LU R19, [R1+0x3bc] ;  /* 0x0003bc0001137983 */ /* 0x000ea80000300800 */
[----:B------:R-:W2:Y:S04]  /*e2d0*/  LDL.LU R18, [R1+0x3b4] ;  /* 0x0003b40001127983 */ /* 0x000ea80000300800 */
[----:B------:R-:W2:Y:S04]  /*e2e0*/  LDL.LU R17, [R1+0x3a0] ;  /* 0x0003a00001117983 */ /* 0x000ea80000300800 */
[----:B------:R-:W2:Y:S01]  /*e2f0*/  LDL.LU R12, [R1+0x39c] ;  /* 0x00039c00010c7983 */ /* 0x000ea20000300800 */
[----:B------:R-:W-:-:S03]  /*e300*/  @!P1 IMAD.MOV R24, RZ, RZ, -R24 ;  /* 0x000000ffff189224 */ /* 0x000fc600078e0a18 */
[----:B0-----:R-:W2:Y:S01]  /*e310*/  LDL.LU R6, [R1+0x1094] ;  /* 0x0010940001067983 */ /* 0x001ea20000300800 */
[----:B------:R-:W-:-:S03]  /*e320*/  ISETP.NE.AND P1, PT, RZ, c[0x0][0x17c], PT ;  /* 0x00005f00ff007a0c */ /* 0x000fc60003f25270 */
[----:B------:R0:W-:Y:S04]  /*e330*/  STL [R1+0x4b4], R5 ;  /* 0x0004b40501007387 */ /* 0x0001e80000100800 */
[----:B0-----:R-:W2:Y:S01]  /*e340*/  LDL.LU R5, [R1+0x1090] ;  /* 0x0010900001057983 */ /* 0x001ea20000300800 */
[----:B---3--:R-:W-:-:S05]  /*e350*/  @!P5 LOP3.LUT R25, RZ, c[0x0][0x178], RZ, 0x33, !PT ;  /* 0x00005e00ff19da12 */ /* 0x008fca00078e33ff */
[----:B------:R0:W-:Y:S02]  /*e360*/  @!P5 STL [R1+0x24], R25 ;  /* 0x000024190100d387 */ /* 0x0001e40000100800 */
[----:B0-----:R-:W-:-:S04]  /*e370*/  LOP3.LUT R25, RZ, c[0x0][0x17c], RZ, 0x33, !PT ;  /* 0x00005f00ff197a12 */ /* 0x001fc800078e33ff */
[----:B----4-:R-:W-:-:S05]  /*e380*/  SEL R4, R25, R4, !P1 ;  /* 0x0000000419047207 */ /* 0x010fca0004800000 */
[----:B------:R0:W-:Y:S01]  /*e390*/  STL [R1+0x404], R4 ;  /* 0x0004040401007387 */ /* 0x0001e20000100800 */
[----:B-----5:R-:W-:-:S03]  /*e3a0*/  SEL R11, R25, R11, !P1 ;  /* 0x0000000b190b7207 */ /* 0x020fc60004800000 */
[----:B0-----:R-:W3:Y:S01]  /*e3b0*/  LDL.LU R4, [R1+0x108c] ;  /* 0x00108c0001047983 */ /* 0x001ee20000300800 */
[----:B--2---:R-:W-:-:S03]  /*e3c0*/  SEL R26, R25, R26, !P1 ;  /* 0x0000001a191a7207 */ /* 0x004fc60004800000 */
[----:B------:R0:W-:Y:S04]  /*e3d0*/  STL [R1+0x400], R11 ;  /* 0x0004000b01007387 */ /* 0x0001e80000100800 */
[----:B0-----:R-:W2:Y:S04]  /*e3e0*/  LDL.LU R11, [R1+0x35c] ;  /* 0x00035c00010b7983 */ /* 0x001ea80000300800 */
[----:B------:R0:W-:Y:S02]  /*e3f0*/  STL [R1+0x3fc], R26 ;  /* 0x0003fc1a01007387 */ /* 0x0001e40000100800 */
[----:B0-----:R-:W-:-:S02]  /*e400*/  SEL R26, R25, R10, !P1 ;  /* 0x0000000a191a7207 */ /* 0x001fc40004800000 */
[----:B------:R-:W4:Y:S04]  /*e410*/  LDL.LU R10, [R1+0x360] ;  /* 0x00036000010a7983 */ /* 0x000f280000300800 */
[----:B------:R0:W-:Y:S02]  /*e420*/  STL [R1+0x3f8], R26 ;  /* 0x0003f81a01007387 */ /* 0x0001e40000100800 */
[C---:B0-----:R-:W-:Y:S02]  /*e430*/  SEL R26, R25.reuse, R8, !P1 ;  /* 0x00000008191a7207 */ /* 0x041fe40004800000 */
[----:B------:R-:W5:Y:S04]  /*e440*/  LDL.LU R8, [R1+0x364] ;  /* 0x0003640001087983 */ /* 0x000f680000300800 */
[----:B------:R0:W-:Y:S02]  /*e450*/  STL [R1+0x3f4], R26 ;  /* 0x0003f41a01007387 */ /* 0x0001e40000100800 */
[----:B0-----:R-:W-:-:S02]  /*e460*/  SEL R26, R25, R7, !P1 ;  /* 0x00000007191a7207 */ /* 0x001fc40004800000 */
[----:B------:R-:W5:Y:S04]  /*e470*/  LDL.LU R7, [R1+0x368] ;  /* 0x0003680001077983 */ /* 0x000f680000300800 */
[----:B------:R0:W-:Y:S02]  /*e480*/  STL [R1+0x3f0], R26 ;  /* 0x0003f01a01007387 */ /* 0x0001e40000100800 */
[C---:B0-----:R-:W-:Y:S02]  /*e490*/  SEL R26, R25.reuse, R9, !P1 ;  /* 0x00000009191a7207 */ /* 0x041fe40004800000 */
[----:B------:R-:W5:Y:S04]  /*e4a0*/  LDL.LU R9, [R1+0x370] ;  /* 0x0003700001097983 */ /* 0x000f680000300800 */
[----:B------:R0:W-:Y:S02]  /*e4b0*/  STL [R1+0x3ec], R26 ;  /* 0x0003ec1a01007387 */ /* 0x0001e40000100800 */
[----:B0-----:R-:W-:-:S02]  /*e4c0*/  SEL R26, R25, R29, !P1 ;  /* 0x0000001d191a7207 */ /* 0x001fc40004800000 */
[C---:B------:R-:W-:Y:S02]  /*e4d0*/  SEL R29, R25.reuse, R16, !P1 ;  /* 0x00000010191d7207 */ /* 0x040fe40004800000 */
[----:B------:R-:W5:Y:S04]  /*e4e0*/  LDL.LU R16, [R1+0x380] ;  /* 0x0003800001107983 */ /* 0x000f680000300800 */
[----:B------:R0:W-:Y:S04]  /*e4f0*/  STL [R1+0x3e8], R26 ;  /* 0x0003e81a01007387 */ /* 0x0001e80000100800 */
[----:B------:R-:W-:Y:S01]  /*e500*/  STL [R1+0x3e4], R29 ;  /* 0x0003e41d01007387 */ /* 0x000fe20000100800 */
[----:B------:R-:W-:-:S02]  /*e510*/  SEL R28, R25, R28, !P1 ;  /* 0x0000001c191c7207 */ /* 0x000fc40004800000 */
[C---:B0-----:R-:W-:Y:S02]  /*e520*/  SEL R26, R25.reuse, R15, !P1 ;  /* 0x0000000f191a7207 */ /* 0x041fe40004800000 */
[----:B------:R-:W5:Y:S04]  /*e530*/  LDL.LU R15, [R1+0x388] ;  /* 0x00038800010f7983 */ /* 0x000f680000300800 */
[----:B------:R0:W-:Y:S01]  /*e540*/  STL [R1+0x3e0], R26 ;  /* 0x0003e01a01007387 */ /* 0x0001e20000100800 */
[C---:B------:R-:W-:Y:S02]  /*e550*/  SEL R22, R25.reuse, R22, !P1 ;  /* 0x0000001619167207 */ /* 0x040fe40004800000 */
[C---:B0-----:R-:W-:Y:S02]  /*e560*/  SEL R26, R25.reuse, R14, !P1 ;  /* 0x0000000e191a7207 */ /* 0x041fe40004800000 */
[----:B------:R-:W5:Y:S04]  /*e570*/  LDL.LU R14, [R1+0x38c] ;  /* 0x00038c00010e7983 */ /* 0x000f680000300800 */
[----:B------:R-:W-:Y:S04]  /*e580*/  STL [R1+0x3dc], R28 ;  /* 0x0003dc1c01007387 */ /* 0x000fe80000100800 */
[----:B------:R0:W-:Y:S02]  /*e590*/  STL [R1+0x3d8], R26 ;  /* 0x0003d81a01007387 */ /* 0x0001e40000100800 */
[----:B0-----:R-:W-:-:S02]  /*e5a0*/  SEL R26, R25, R13, !P1 ;  /* 0x0000000d191a7207 */ /* 0x001fc40004800000 */
[----:B------:R-:W5:Y:S04]  /*e5b0*/  LDL.LU R13, [R1+0x37c] ;  /* 0x00037c00010d7983 */ /* 0x000f680000300800 */
[----:B------:R0:W-:Y:S04]  /*e5c0*/  STL [R1+0x3d4], R22 ;  /* 0x0003d41601007387 */ /* 0x0001e80000100800 */
[----:B------:R-:W-:Y:S01]  /*e5d0*/  STL [R1+0x3d0], R26 ;  /* 0x0003d01a01007387 */ /* 0x000fe20000100800 */
[C---:B0-----:R-:W-:Y:S02]  /*e5e0*/  SEL R22, R25.reuse, R21, !P1 ;  /* 0x0000001519167207 */ /* 0x041fe40004800000 */
[----:B------:R-:W-:-:S02]  /*e5f0*/  SEL R21, R25, R20, !P1 ;  /* 0x0000001419157207 */ /* 0x000fc40004800000 */
[C---:B------:R-:W-:Y:S02]  /*e600*/  SEL R20, R25.reuse, R19, !P1 ;  /* 0x0000001319147207 */ /* 0x040fe40004800000 */
[C---:B------:R-:W-:Y:S01]  /*e610*/  SEL R19, R25.reuse, R18, !P1 ;  /* 0x0000001219137207 */ /* 0x040fe20004800000 */
[----:B------:R-:W-:Y:S01]  /*e620*/  STL [R1+0x3cc], R22 ;  /* 0x0003cc1601007387 */ /* 0x000fe20000100800 */
[C---:B------:R-:W-:Y:S02]  /*e630*/  SEL R18, R25.reuse, R17, !P1 ;  /* 0x0000001119127207 */ /* 0x040fe40004800000 */
[C---:B------:R-:W-:Y:S01]  /*e640*/  SEL R17, R25.reuse, R12, !P1 ;  /* 0x0000000c19117207 */ /* 0x040fe20004800000 */
[----:B------:R-:W-:Y:S04]  /*e650*/  STL [R1+0x3c8], R21 ;  /* 0x0003c81501007387 */ /* 0x000fe80000100800 */
[----:B------:R-:W-:Y:S04]  /*e660*/  STL [R1+0x3c4], R20 ;  /* 0x0003c41401007387 */ /* 0x000fe80000100800 */
[----:B------:R-:W-:Y:S04]  /*e670*/  STL [R1+0x3c0], R19 ;  /* 0x0003c01301007387 */ /* 0x000fe80000100800 */
[----:B------:R-:W5:Y:S04]  /*e680*/  LDL.LU R12, [R1+0x36c] ;  /* 0x00036c00010c7983 */ /* 0x000f680000300800 */
[----:B------:R-:W-:Y:S04]  /*e690*/  STL [R1+0x3bc], R18 ;  /* 0x0003bc1201007387 */ /* 0x000fe80000100800 */
[----:B------:R0:W-:Y:S02]  /*e6a0*/  STL [R1+0x3b8], R17 ;  /* 0x0003b81101007387 */ /* 0x0001e40000100800 */
[----:B0-----:R-:W-:-:S02]  /*e6b0*/  SEL R17, R25, R5, !P1 ;  /* 0x0000000519117207 */ /* 0x001fc40004800000 */
[C---:B------:R-:W-:Y:S02]  /*e6c0*/  SEL R5, R25.reuse, R6, !P1 ;  /* 0x0000000619057207 */ /* 0x040fe40004800000 */
[----:B---3--:R-:W-:-:S05]  /*e6d0*/  SEL R4, R25, R4, !P1 ;  /* 0x0000000419047207 */ /* 0x008fca0004800000 */
[----:B------:R2:W-:Y:S04]  /*e6e0*/  STL [R1+0x3b4], R4 ;  /* 0x0003b40401007387 */ /* 0x0005e80000100800 */
[----:B------:R-:W-:Y:S04]  /*e6f0*/  STL [R1+0x3b0], R17 ;  /* 0x0003b01101007387 */ /* 0x000fe80000100800 */
[----:B------:R-:W3:Y:S01]  /*e700*/  LDL.LU R6, [R1+0x348] ;  /* 0x0003480001067983 */ /* 0x000ee20000300800 */
[----:B--2---:R-:W-:-:S03]  /*e710*/  SEL R4, R25, R11, !P1 ;  /* 0x0000000b19047207 */ /* 0x004fc60004800000 */
[----:B------:R4:W-:Y:S04]  /*e720*/  STL [R1+0x3ac], R5 ;  /* 0x0003ac0501007387 */ /* 0x0009e80000100800 */
[----:B------:R-:W2:Y:S04]  /*e730*/  LDL.LU R11, [R1+0x34c] ;  /* 0x00034c00010b7983 */ /* 0x000ea80000300800 */
[----:B------:R5:W-:Y:S01]  /*e740*/  STL [R1+0x3a8], R4 ;  /* 0x0003a80401007387 */ /* 0x000be20000100800 */
[----:B----4-:R-:W-:-:S03]  /*e750*/  SEL R5, R25, R10, !P1 ;  /* 0x0000000a19057207 */ /* 0x010fc60004800000 */
[----:B------:R-:W4:Y:S04]  /*e760*/  LDL.LU R10, [R1+0x350] ;  /* 0x00035000010a7983 */ /* 0x000f280000300800 */
[----:B------:R0:W-:Y:S01]  /*e770*/  STL [R1+0x3a4], R5 ;  /* 0x0003a40501007387 */ /* 0x0001e20000100800 */
[----:B-----5:R-:W-:-:S03]  /*e780*/  SEL R4, R25, R8, !P1 ;  /* 0x0000000819047207 */ /* 0x020fc60004800000 */
[----:B------:R-:W5:Y:S04]  /*e790*/  LDL.LU R8, [R1+0x354] ;  /* 0x0003540001087983 */ /* 0x000f680000300800 */
[----:B------:R1:W-:Y:S01]  /*e7a0*/  STL [R1+0x3a0], R4 ;  /* 0x0003a00401007387 */ /* 0x0003e20000100800 */
[----:B0-----:R-:W-:-:S03]  /*e7b0*/  SEL R5, R25, R7, !P1 ;  /* 0x0000000719057207 */ /* 0x001fc60004800000 */
[----:B------:R-:W5:Y:S04]  /*e7c0*/  LDL.LU R7, [R1+0x358] ;  /* 0x0003580001077983 */ /* 0x000f680000300800 */
[----:B------:R0:W-:Y:S01]  /*e7d0*/  STL [R1+0x39c], R5 ;  /* 0x00039c0501007387 */ /* 0x0001e20000100800 */
[----:B-1----:R-:W-:-:S03]  /*e7e0*/  SEL R4, R25, R9, !P1 ;  /* 0x0000000919047207 */ /* 0x002fc60004800000 */
[----:B0-----:R-:W5:Y:S04]  /*e7f0*/  LDL.LU R5, [R1+0x2e0] ;  /* 0x0002e00001057983 */ /* 0x001f680000300800 */
[----:B------:R-:W5:Y:S04]  /*e800*/  LDL.LU R9, [R1+0x2e4] ;  /* 0x0002e40001097983 */ /* 0x000f680000300800 */
[----:B------:R0:W-:Y:S02]  /*e810*/  STL [R1+0x398], R4 ;  /* 0x0003980401007387 */ /* 0x0001e40000100800 */
[----:B0-----:R-:W-:-:S02]  /*e820*/  SEL R4, R25, R16, !P1 ;  /* 0x0000001019047207 */ /* 0x001fc40004800000 */
[----:B------:R-:W5:Y:S04]  /*e830*/  LDL.LU R16, [R1+0x2f4] ;  /* 0x0002f40001107983 */ /* 0x000f680000300800 */
[----:B------:R0:W-:Y:S01]  /*e840*/  STL [R1+0x394], R4 ;  /* 0x0003940401007387 */ /* 0x0001e20000100800 */
[----:B------:R-:W-:-:S03]  /*e850*/  SEL R17, R25, R15, !P1 ;  /* 0x0000000f19117207 */ /* 0x000fc60004800000 */
[----:B0-----:R-:W5:Y:S04]  /*e860*/  LDL.LU R4, [R1+0x338] ;  /* 0x0003380001047983 */ /* 0x001f680000300800 */
[----:B------:R-:W5:Y:S04]  /*e870*/  LDL.LU R15, [R1+0x33c] ;  /* 0x00033c00010f7983 */ /* 0x000f680000300800 */
[----:B------:R0:W-:Y:S04]  /*e880*/  STL [R1+0x390], R17 ;  /* 0x0003901101007387 */ /* 0x0001e80000100800 */
[----:B------:R-:W5:Y:S01]  /*e890*/  LDL.LU R26, [R1+0x344] ;  /* 0x00034400011a7983 */ /* 0x000f620000300800 */
[----:B0-----:R-:W-:-:S03]  /*e8a0*/  SEL R17, R25, R14, !P1 ;  /* 0x0000000e19117207 */ /* 0x001fc60004800000 */
[----:B------:R-:W5:Y:S04]  /*e8b0*/  LDL.LU R14, [R1+0x340] ;  /* 0x00034000010e7983 */ /* 0x000f680000300800 */
[----:B------:R-:W-:Y:S04]  /*e8c0*/  STL [R1+0x38c], R17 ;  /* 0x00038c1101007387 */ /* 0x000fe80000100800 */
[----:B------:R-:W5:Y:S04]  /*e8d0*/  LDL.LU R29, [R1+0x31c] ;  /* 0x00031c00011d7983 */ /* 0x000f680000300800 */
[----:B------:R-:W5:Y:S01]  /*e8e0*/  LDL.LU R28, [R1+0x320] ;  /* 0x00032000011c7983 */ /* 0x000f620000300800 */
[----:B------:R-:W-:-:S05]  /*e8f0*/  SEL R13, R25, R13, !P1 ;  /* 0x0000000d190d7207 */ /* 0x000fca0004800000 */
[----:B------:R0:W-:Y:S04]  /*e900*/  STL [R1+0x388], R13 ;  /* 0x0003880d01007387 */ /* 0x0001e80000100800 */
[----:B------:R-:W5:Y:S04]  /*e910*/  LDL.LU R22, [R1+0x334] ;  /* 0x0003340001167983 */ /* 0x000f680000300800 */
[----:B------:R-:W5:Y:S04]  /*e920*/  LDL.LU R21, [R1+0x330] ;  /* 0x0003300001157983 */ /* 0x000f680000300800 */
[----:B------:R-:W5:Y:S04]  /*e930*/  LDL.LU R20, [R1+0x328] ;  /* 0x0003280001147983 */ /* 0x000f680000300800 */
[----:B0-----:R-:W5:Y:S04]  /*e940*/  LDL.LU R13, [R1+0x32c] ;  /* 0x00032c00010d7983 */ /* 0x001f680000300800 */
[----:B------:R-:W5:Y:S04]  /*e950*/  LDL.LU R19, [R1+0x324] ;  /* 0x0003240001137983 */ /* 0x000f680000300800 */
[----:B------:R-:W5:Y:S01]  /*e960*/  LDL.LU R18, [R1+0x318] ;  /* 0x0003180001127983 */ /* 0x000f620000300800 */
[----:B------:R-:W-:-:S05]  /*e970*/  SEL R12, R25, R12, !P1 ;  /* 0x0000000c190c7207 */ /* 0x000fca0004800000 */
[----:B------:R0:W-:Y:S04]  /*e980*/  STL [R1+0x380], R12 ;  /* 0x0003800c01007387 */ /* 0x0001e80000100800 */
[----:B------:R-:W5:Y:S04]  /*e990*/  LDL.LU R17, [R1+0x314] ;  /* 0x0003140001117983 */ /* 0x000f680000300800 */
[----:B0-----:R-:W5:Y:S01]  /*e9a0*/  LDL.LU R12, [R1+0x310] ;  /* 0x00031000010c7983 */ /* 0x001f620000300800 */
[----:B---3--:R-:W-:-:S05]  /*e9b0*/  SEL R6, R25, R6, !P1 ;  /* 0x0000000619067207 */ /* 0x008fca0004800000 */
[----:B------:R2:W-:Y:S02]  /*e9c0*/  STL [R1+0x37c], R6 ;  /* 0x00037c0601007387 */ /* 0x0005e40000100800 */
[C---:B--2---:R-:W-:Y:S02]  /*e9d0*/  SEL R6, R25.reuse, R11, !P1 ;  /* 0x0000000b19067207 */ /* 0x044fe40004800000 */
[----:B------:R-:W2:Y:S04]  /*e9e0*/  LDL.LU R11, [R1+0x30c] ;  /* 0x00030c00010b7983 */ /* 0x000ea80000300800 */
[----:B------:R4:W-:Y:S02]  /*e9f0*/  STL [R1+0x370], R6 ;  /* 0x0003700601007387 */ /* 0x0009e40000100800 */
[----:B----4-:R-:W-:-:S02]  /*ea00*/  SEL R6, R25, R10, !P1 ;  /* 0x0000000a19067207 */ /* 0x010fc40004800000 */
[----:B------:R-:W3:Y:S04]  /*ea10*/  LDL.LU R10, [R1+0x2f8] ;  /* 0x0002f800010a7983 */ /* 0x000ee80000300800 */
[----:B------:R5:W-:Y:S02]  /*ea20*/  STL [R1+0x36c], R6 ;  /* 0x00036c0601007387 */ /* 0x000be40000100800 */
[C---:B-----5:R-:W-:Y:S02]  /*ea30*/  SEL R6, R25.reuse, R8, !P1 ;  /* 0x0000000819067207 */ /* 0x060fe40004800000 */
[----:B------:R-:W4:Y:S04]  /*ea40*/  LDL.LU R8, [R1+0x304] ;  /* 0x0003040001087983 */ /* 0x000f280000300800 */
[----:B------:R0:W-:Y:S02]  /*ea50*/  STL [R1+0x368], R6 ;  /* 0x0003680601007387 */ /* 0x0001e40000100800 */
[----:B0-----:R-:W-:-:S02]  /*ea60*/  SEL R6, R25, R7, !P1 ;  /* 0x0000000719067207 */ /* 0x001fc40004800000 */
[----:B------:R-:W5:Y:S04]  /*ea70*/  LDL.LU R7, [R1+0x308] ;  /* 0x0003080001077983 */ /* 0x000f680000300800 */
[----:B------:R0:W-:Y:S02]  /*ea80*/  STL [R1+0x364], R6 ;  /* 0x0003640601007387 */ /* 0x0001e40000100800 */
[C---:B0-----:R-:W-:Y:S02]  /*ea90*/  SEL R6, R25.reuse, R5, !P1 ;  /* 0x0000000519067207 */ /* 0x041fe40004800000 */
[C---:B------:R-:W-:Y:S02]  /*eaa0*/  SEL R5, R25.reuse, R9, !P1 ;  /* 0x0000000919057207 */ /* 0x040fe40004800000 */
[----:B------:R-:W5:Y:S04]  /*eab0*/  LDL.LU R9, [R1+0x2fc] ;  /* 0x0002fc0001097983 */ /* 0x000f680000300800 */
[----:B------:R0:W-:Y:S04]  /*eac0*/  STL [R1+0x360], R6 ;  /* 0x0003600601007387 */ /* 0x0001e80000100800 */
[----:B------:R1:W-:Y:S01]  /*ead0*/  STL [R1+0x35c], R5 ;  /* 0x00035c0501007387 */ /* 0x0003e20000100800 */
[----:B0-----:R-:W-:-:S03]  /*eae0*/  SEL R6, R25, R16, !P1 ;  /* 0x0000001019067207 */ /* 0x001fc60004800000 */
[----:B------:R-:W5:Y:S01]  /*eaf0*/  LDL.LU R16, [R1+0x300] ;  /* 0x0003000001107983 */ /* 0x000f620000300800 */
[----:B-1----:R-:W-:-:S03]  /*eb00*/  SEL R5, R25, R4, !P1 ;  /* 0x0000000419057207 */ /* 0x002fc60004800000 */
[----:B------:R-:W-:Y:S01]  /*eb10*/  STL [R1+0x358], R6 ;  /* 0x0003580601007387 */ /* 0x000fe20000100800 */
[----:B------:R-:W-:-:S03]  /*eb20*/  SEL R4, R25, R15, !P1 ;  /* 0x0000000f19047207 */ /* 0x000fc60004800000 */
[----:B------:R-:W5:Y:S04]  /*eb30*/  LDL.LU R15, [R1+0x2f0] ;  /* 0x0002f000010f7983 */ /* 0x000f680000300800 */
[----:B------:R0:W-:Y:S04]  /*eb40*/  STL [R1+0x354], R5 ;  /* 0x0003540501007387 */ /* 0x0001e80000100800 */
[----:B------:R1:W-:Y:S01]  /*eb50*/  STL [R1+0x350], R4 ;  /* 0x0003500401007387 */ /* 0x0003e20000100800 */
[C---:B0-----:R-:W-:Y:S02]  /*eb60*/  SEL R5, R25.reuse, R26, !P1 ;  /* 0x0000001a19057207 */ /* 0x041fe40004800000 */
[----:B-1----:R-:W-:-:S02]  /*eb70*/  SEL R4, R25, R14, !P1 ;  /* 0x0000000e19047207 */ /* 0x002fc40004800000 */
[----:B------:R-:W5:Y:S01]  /*eb80*/  LDL.LU R14, [R1+0x2ec] ;  /* 0x0002ec00010e7983 */ /* 0x000f620000300800 */
[----:B------:R-:W-:-:S03]  /*eb90*/  SEL R6, R25, R29, !P1 ;  /* 0x0000001d19067207 */ /* 0x000fc60004800000 */
[----:B------:R-:W-:Y:S04]  /*eba0*/  STL [R1+0x34c], R5 ;  /* 0x00034c0501007387 */ /* 0x000fe80000100800 */
[----:B------:R0:W-:Y:S04]  /*ebb0*/  STL [R1+0x348], R4 ;  /* 0x0003480401007387 */ /* 0x0001e80000100800 */
[----:B------:R1:W-:Y:S01]  /*ebc0*/  STL [R1+0x344], R6 ;  /* 0x0003440601007387 */ /* 0x0003e20000100800 */
[C---:B0-----:R-:W-:Y:S02]  /*ebd0*/  SEL R4, R25.reuse, R28, !P1 ;  /* 0x0000001c19047207 */ /* 0x041fe40004800000 */
[----:B------:R-:W-:-:S02]  /*ebe0*/  SEL R5, R25, R22, !P1 ;  /* 0x0000001619057207 */ /* 0x000fc40004800000 */
[C---:B-1----:R-:W-:Y:S01]  /*ebf0*/  SEL R6, R25.reuse, R21, !P1 ;  /* 0x0000001519067207 */ /* 0x042fe20004800000 */
[----:B------:R0:W-:Y:S04]  /*ec00*/  STL [R1+0x340], R4 ;  /* 0x0003400401007387 */ /* 0x0001e80000100800 */
[----:B------:R1:W-:Y:S04]  /*ec10*/  STL [R1+0x33c], R5 ;  /* 0x00033c0501007387 */ /* 0x0003e80000100800 */
[----:B------:R1:W-:Y:S01]  /*ec20*/  STL [R1+0x338], R6 ;  /* 0x0003380601007387 */ /* 0x0003e20000100800 */
[----:B0-----:R-:W-:-:S02]  /*ec30*/  SEL R4, R25, R20, !P1 ;  /* 0x0000001419047207 */ /* 0x001fc40004800000 */
[C---:B-1----:R-:W-:Y:S02]  /*ec40*/  SEL R5, R25.reuse, R13, !P1 ;  /* 0x0000000d19057207 */ /* 0x042fe40004800000 */
[----:B------:R-:W5:Y:S01]  /*ec50*/  LDL.LU R13, [R1+0x2e8] ;  /* 0x0002e800010d7983 */ /* 0x000f620000300800 */
[----:B------:R-:W-:-:S03]  /*ec60*/  SEL R6, R25, R18, !P1 ;  /* 0x0000001219067207 */ /* 0x000fc60004800000 */
[----:B------:R0:W-:Y:S04]  /*ec70*/  STL [R1+0x334], R4 ;  /* 0x0003340401007387 */ /* 0x0001e80000100800 */
[----:B------:R1:W-:Y:S01]  /*ec80*/  STL [R1+0x330], R5 ;  /* 0x0003300501007387 */ /* 0x0003e20000100800 */
[----:B0-----:R-:W-:-:S05]  /*ec90*/  SEL R4, R25, R19, !P1 ;  /* 0x0000001319047207 */ /* 0x001fca0004800000 */
[----:B------:R-:W-:Y:S01]  /*eca0*/  STL [R1+0x32c], R4 ;  /* 0x00032c0401007387 */ /* 0x000fe20000100800 */
[----:B-1----:R-:W-:-:S03]  /*ecb0*/  SEL R5, R25, R17, !P1 ;  /* 0x0000001119057207 */ /* 0x002fc60004800000 */
[----:B------:R0:W-:Y:S04]  /*ecc0*/  STL [R1+0x328], R6 ;  /* 0x0003280601007387 */ /* 0x0001e80000100800 */
[----:B0-----:R-:W5:Y:S01]  /*ecd0*/  LDL.LU R6, [R1+0x2dc] ;  /* 0x0002dc0001067983 */ /* 0x001f620000300800 */
[----:B------:R-:W-:-:S03]  /*ece0*/  SEL R4, R25, R12, !P1 ;  /* 0x0000000c19047207 */ /* 0x000fc60004800000 */
[----:B------:R2:W-:Y:S04]  /*ecf0*/  STL [R1+0x324], R5 ;  /* 0x0003240501007387 */ /* 0x0005e80000100800 */
[----:B------:R-:W5:Y:S04]  /*ed00*/  LDL.LU R12, [R1+0x2d8] ;  /* 0x0002d800010c7983 */ /* 0x000f680000300800 */
[----:B------:R3:W-:Y:S01]  /*ed10*/  STL [R1+0x320], R4 ;  /* 0x0003200401007387 */ /* 0x0007e20000100800 */
[----:B--2---:R-:W-:-:S03]  /*ed20*/  SEL R5, R25, R11, !P1 ;  /* 0x0000000b19057207 */ /* 0x004fc60004800000 */
[----:B------:R-:W2:Y:S04]  /*ed30*/  LDL.LU R11, [R1+0x2d4] ;  /* 0x0002d400010b7983 */ /* 0x000ea80000300800 */
[----:B------:R4:W-:Y:S01]  /*ed40*/  STL [R1+0x31c], R5 ;  /* 0x00031c0501007387 */ /* 0x0009e20000100800 */
[----:B---3--:R-:W-:-:S03]  /*ed50*/  SEL R4, R25, R10, !P1 ;  /* 0x0000000a19047207 */ /* 0x008fc60004800000 */
[----:B------:R-:W3:Y:S04]  /*ed60*/  LDL.LU R10, [R1+0x2d0] ;  /* 0x0002d000010a7983 */ /* 0x000ee80000300800 */
[----:B------:R5:W-:Y:S01]  /*ed70*/  STL [R1+0x318], R4 ;  /* 0x0003180401007387 */ /* 0x000be20000100800 */
[----:B----4-:R-:W-:-:S03]  /*ed80*/  SEL R5, R25, R8, !P1 ;  /* 0x0000000819057207 */ /* 0x010fc60004800000 */
[----:B------:R-:W4:Y:S04]  /*ed90*/  LDL.LU R8, [R1+0x2cc] ;  /* 0x0002cc0001087983 */ /* 0x000f280000300800 */
[----:B------:R0:W-:Y:S01]  /*eda0*/  STL [R1+0x314], R5 ;  /* 0x0003140501007387 */ /* 0x0001e20000100800 */
[----:B-----5:R-:W-:-:S03]  /*edb0*/  SEL R4, R25, R7, !P1 ;  /* 0x0000000719047207 */ /* 0x020fc60004800000 */
        /* <DEDUP_REMOVED lines=13> */
[----:B------:R-:W-:Y:S01]  /*ee90*/  STL [R1+0x304], R17 ;  /* 0x0003041101007387 */ /* 0x000fe20000100800 */
[----:B------:R-:W-:-:S03]  /*eea0*/  SEL R14, R25, R14, !P1 ;  /* 0x0000000e190e7207 */ /* 0x000fc60004800000 */
[----:B------:R-:W5:Y:S04]  /*eeb0*/  LDL.LU R29, [R1+0x2b0] ;  /* 0x0002b000011d7983 */ /* 0x000f680000300800 */
[----:B------:R-:W5:Y:S04]  /*eec0*/  LDL.LU R28, [R1+0x2b4] ;  /* 0x0002b400011c7983 */ /* 0x000f680000300800 */
        /* <DEDUP_REMOVED lines=11> */
[----:B------:R-:W-:-:S05]  /*ef80*/  SEL R6, R25, R6, !P1 ;  /* 0x0000000619067207 */ /* 0x000fca0004800000 */
[----:B------:R0:W-:Y:S02]  /*ef90*/  STL [R1+0x2f8], R6 ;  /* 0x0002f80601007387 */ /* 0x0001e40000100800 */
[C---:B0-----:R-:W-:Y:S02]  /*efa0*/  SEL R6, R25.reuse, R12, !P1 ;  /* 0x0000000c19067207 */ /* 0x041fe40004800000 */
[----:B------:R-:W5:Y:S04]  /*efb0*/  LDL.LU R12, [R1+0x28c] ;  /* 0x00028c00010c7983 */ /* 0x000f680000300800 */
[----:B------:R2:W-:Y:S02]  /*efc0*/  STL [R1+0x2f4], R6 ;  /* 0x0002f40601007387 */ /* 0x0005e40000100800 */
[----:B--2---:R-:W-:-:S02]  /*efd0*/  SEL R6, R25, R11, !P1 ;  /* 0x0000000b19067207 */ /* 0x004fc40004800000 */
[----:B------:R-:W2:Y:S04]  /*efe0*/  LDL.LU R11, [R1+0x284] ;  /* 0x00028400010b7983 */ /* 0x000ea80000300800 */
[----:B------:R3:W-:Y:S02]  /*eff0*/  STL [R1+0x2f0], R6 ;  /* 0x0002f00601007387 */ /* 0x0007e40000100800 */
[C---:B---3--:R-:W-:Y:S02]  /*f000*/  SEL R6, R25.reuse, R10, !P1 ;  /* 0x0000000a19067207 */ /* 0x048fe40004800000 */
[----:B------:R-:W3:Y:S04]  /*f010*/  LDL.LU R10, [R1+0x280] ;  /* 0x00028000010a7983 */ /* 0x000ee80000300800 */
[----:B------:R4:W-:Y:S02]  /*f020*/  STL [R1+0x2ec], R6 ;  /* 0x0002ec0601007387 */ /* 0x0009e40000100800 */
[----:B----4-:R-:W-:-:S02]  /*f030*/  SEL R6, R25, R8, !P1 ;  /* 0x0000000819067207 */ /* 0x010fc40004800000 */
[----:B------:R-:W4:Y:S04]  /*f040*/  LDL.LU R8, [R1+0x278] ;  /* 0x0002780001087983 */ /* 0x000f280000300800 */
[----:B------:R5:W-:Y:S02]  /*f050*/  STL [R1+0x2e8], R6 ;  /* 0x0002e80601007387 */ /* 0x000be40000100800 */
[C---:B-----5:R-:W-:Y:S02]  /*f060*/  SEL R6, R25.reuse, R5, !P1 ;  /* 0x0000000519067207 */ /* 0x060fe40004800000 */
[C---:B------:R-:W-:Y:S02]  /*f070*/  SEL R5, R25.reuse, R7, !P1 ;  /* 0x0000000719057207 */ /* 0x040fe40004800000 */
[----:B------:R-:W5:Y:S04]  /*f080*/  LDL.LU R7, [R1+0x27c] ;  /* 0x00027c0001077983 */ /* 0x000f680000300800 */
[----:B------:R0:W-:Y:S04]  /*f090*/  STL [R1+0x2e4], R6 ;  /* 0x0002e40601007387 */ /* 0x0001e80000100800 */
[----:B------:R1:W-:Y:S01]  /*f0a0*/  STL [R1+0x2e0], R5 ;  /* 0x0002e00501007387 */ /* 0x0003e20000100800 */
[----:B0-----:R-:W-:-:S03]  /*f0b0*/  SEL R6, R25, R9, !P1 ;  /* 0x0000000919067207 */ /* 0x001fc60004800000 */
[----:B------:R-:W5:Y:S04]  /*f0c0*/  LDL.LU R9, [R1+0x23c] ;  /* 0x00023c0001097983 */ /* 0x000f680000300800 */
[----:B------:R-:W-:Y:S01]  /*f0d0*/  STL [R1+0x2dc], R6 ;  /* 0x0002dc0601007387 */ /* 0x000fe20000100800 */
[C---:B-1----:R-:W-:Y:S02]  /*f0e0*/  SEL R5, R25.reuse, R4, !P1 ;  /* 0x0000000419057207 */ /* 0x042fe40004800000 */
[C---:B------:R-:W-:Y:S02]  /*f0f0*/  SEL R4, R25.reuse, R16, !P1 ;  /* 0x0000001019047207 */ /* 0x040fe40004800000 */
[----:B------:R-:W5:Y:S04]  /*f100*/  LDL.LU R16, [R1+0x24c] ;  /* 0x00024c0001107983 */ /* 0x000f680000300800 */
[----:B------:R0:W-:Y:S04]  /*f110*/  STL [R1+0x2d8], R5 ;  /* 0x0002d80501007387 */ /* 0x0001e80000100800 */
[----:B------:R1:W-:Y:S01]  /*f120*/  STL [R1+0x2d4], R4 ;  /* 0x0002d40401007387 */ /* 0x0003e20000100800 */
[----:B0-----:R-:W-:-:S02]  /*f130*/  SEL R5, R25, R26, !P1 ;  /* 0x0000001a19057207 */ /* 0x001fc40004800000 */
[C---:B-1----:R-:W-:Y:S02]  /*f140*/  SEL R4, R25.reuse, R15, !P1 ;  /* 0x0000000f19047207 */ /* 0x042fe40004800000 */
[----:B------:R-:W5:Y:S01]  /*f150*/  LDL.LU R15, [R1+0x270] ;  /* 0x00027000010f7983 */ /* 0x000f620000300800 */
[----:B------:R-:W-:-:S03]  /*f160*/  SEL R6, R25, R29, !P1 ;  /* 0x0000001d19067207 */ /* 0x000fc60004800000 */
[----:B------:R0:W-:Y:S04]  /*f170*/  STL [R1+0x2d0], R5 ;  /* 0x0002d00501007387 */ /* 0x0001e80000100800 */
[----:B------:R1:W-:Y:S04]  /*f180*/  STL [R1+0x2cc], R4 ;  /* 0x0002cc0401007387 */ /* 0x0003e80000100800 */
[----:B------:R1:W-:Y:S01]  /*f190*/  STL [R1+0x2c8], R6 ;  /* 0x0002c80601007387 */ /* 0x0003e20000100800 */
[C---:B0-----:R-:W-:Y:S02]  /*f1a0*/  SEL R5, R25.reuse, R22, !P1 ;  /* 0x0000001619057207 */ /* 0x041fe40004800000 */
[----:B-1----:R-:W-:-:S02]  /*f1b0*/  SEL R4, R25, R28, !P1 ;  /* 0x0000001c19047207 */ /* 0x002fc40004800000 */
[----:B------:R-:W-:-:S03]  /*f1c0*/  SEL R6, R25, R21, !P1 ;  /* 0x0000001519067207 */ /* 0x000fc60004800000 */
[----:B------:R0:W-:Y:S04]  /*f1d0*/  STL [R1+0x2c4], R4 ;  /* 0x0002c40401007387 */ /* 0x0001e80000100800 */
[----:B------:R1:W-:Y:S01]  /*f1e0*/  STL [R1+0x2c0], R5 ;  /* 0x0002c00501007387 */ /* 0x0003e20000100800 */
[----:B0-----:R-:W-:-:S03]  /*f1f0*/  SEL R4, R25, R20, !P1 ;  /* 0x0000001419047207 */ /* 0x001fc60004800000 */
[----:B------:R0:W-:Y:S01]  /*f200*/  STL [R1+0x2bc], R6 ;  /* 0x0002bc0601007387 */ /* 0x0001e20000100800 */
[----:B-1----:R-:W-:-:S03]  /*f210*/  SEL R5, R25, R14, !P1 ;  /* 0x0000000e19057207 */ /* 0x002fc60004800000 */
[----:B------:R-:W5:Y:S04]  /*f220*/  LDL.LU R14, [R1+0x254] ;  /* 0x00025400010e7983 */ /* 0x000f680000300800 */
[----:B------:R1:W-:Y:S01]  /*f230*/  STL [R1+0x2b8], R4 ;  /* 0x0002b80401007387 */ /* 0x0003e20000100800 */
[----:B0-----:R-:W-:-:S03]  /*f240*/  SEL R6, R25, R18, !P1 ;  /* 0x0000001219067207 */ /* 0x001fc60004800000 */
[----:B------:R0:W-:Y:S01]  /*f250*/  STL [R1+0x2b4], R5 ;  /* 0x0002b40501007387 */ /* 0x0001e20000100800 */
[----:B-1----:R-:W-:-:S05]  /*f260*/  SEL R4, R25, R19, !P1 ;  /* 0x0000001319047207 */ /* 0x002fca0004800000 */
[----:B------:R-:W-:Y:S01]  /*f270*/  STL [R1+0x2b0], R4 ;  /* 0x0002b00401007387 */ /* 0x000fe20000100800 */
[----:B0-----:R-:W-:-:S03]  /*f280*/  SEL R5, R25, R17, !P1 ;  /* 0x0000001119057207 */ /* 0x001fc60004800000 */
[----:B------:R0:W-:Y:S04]  /*f290*/  STL [R1+0x2ac], R6 ;  /* 0x0002ac0601007387 */ /* 0x0001e80000100800 */
[----:B0-----:R-:W5:Y:S01]  /*f2a0*/  LDL.LU R6, [R1+0x258] ;  /* 0x0002580001067983 */ /* 0x001f620000300800 */
[----:B------:R-:W-:-:S03]  /*f2b0*/  SEL R4, R25, R13, !P1 ;  /* 0x0000000d19047207 */ /* 0x000fc60004800000 */
[----:B------:R0:W-:Y:S04]  /*f2c0*/  STL [R1+0x2a8], R5 ;  /* 0x0002a80501007387 */ /* 0x0001e80000100800 */
[----:B------:R-:W5:Y:S04]  /*f2d0*/  LDL.LU R13, [R1+0x25c] ;  /* 0x00025c00010d7983 */ /* 0x000f680000300800 */
[----:B------:R2:W-:Y:S01]  /*f2e0*/  STL [R1+0x2a4], R4 ;  /* 0x0002a40401007387 */ /* 0x0005e20000100800 */
[----:B0-----:R-:W-:-:S03]  /*f2f0*/  SEL R5, R25, R12, !P1 ;  /* 0x0000000c19057207 */ /* 0x001fc60004800000 */
        /* <DEDUP_REMOVED lines=9> */
[----:B0-----:R-:W4:Y:S04]  /*f390*/  LDL.LU R5, [R1+0x264] ;  /* 0x0002640001057983 */ /* 0x001f280000300800 */
[----:B------:R-:W4:Y:S04]  /*f3a0*/  LDL.LU R8, [R1+0x410] ;  /* 0x0004100001087983 */ /* 0x000f280000300800 */
[----:B------:R5:W-:Y:S02]  /*f3b0*/  STL [R1+0x294], R4 ;  /* 0x0002940401007387 */ /* 0x000be40000100800 */
[----:B-----5:R-:W-:-:S02]  /*f3c0*/  SEL R4, R25, R7, !P1 ;  /* 0x0000000719047207 */ /* 0x020fc40004800000 */
        /* <DEDUP_REMOVED lines=29> */
[----:B0-----:R-:W-:-:S02]  /*f5a0*/  SEL R6, R25, R12, !P1 ;  /* 0x0000000c19067207 */ /* 0x001fc40004800000 */
[----:B------:R-:W5:Y:S04]  /*f5b0*/  LDL.LU R12, [R1+0x1fc] ;  /* 0x0001fc00010c7983 */ /* 0x000f680000300800 */
[----:B------:R2:W-:Y:S02]  /*f5c0*/  STL [R1+0x274], R6 ;  /* 0x0002740601007387 */ /* 0x0005e40000100800 */
[C---:B--2---:R-:W-:Y:S02]  /*f5d0*/  SEL R6, R25.reuse, R11, !P1 ;  /* 0x0000000b19067207 */ /* 0x044fe40004800000 */
[----:B------:R-:W2:Y:S04]  /*f5e0*/  LDL.LU R11, [R1+0x1f8] ;  /* 0x0001f800010b7983 */ /* 0x000ea80000300800 */
[----:B------:R3:W-:Y:S02]  /*f5f0*/  STL [R1+0x270], R6 ;  /* 0x0002700601007387 */ /* 0x0007e40000100800 */
[----:B---3--:R-:W-:-:S02]  /*f600*/  SEL R6, R25, R10, !P1 ;  /* 0x0000000a19067207 */ /* 0x008fc40004800000 */
[----:B------:R-:W3:Y:S04]  /*f610*/  LDL.LU R10, [R1+0x1f4] ;  /* 0x0001f400010a7983 */ /* 0x000ee80000300800 */
[----:B------:R4:W-:Y:S02]  /*f620*/  STL [R1+0x26c], R6 ;  /* 0x00026c0601007387 */ /* 0x0009e40000100800 */
[C---:B----4-:R-:W-:Y:S02]  /*f630*/  SEL R6, R25.reuse, R5, !P1 ;  /* 0x0000000519067207 */ /* 0x050fe40004800000 */
[C---:B------:R-:W-:Y:S02]  /*f640*/  SEL R5, R25.reuse, R8, !P1 ;  /* 0x0000000819057207 */ /* 0x040fe40004800000 */
[----:B------:R-:W4:Y:S04]  /*f650*/  LDL.LU R8, [R1+0x1f0] ;  /* 0x0001f00001087983 */ /* 0x000f280000300800 */
[----:B------:R5:W-:Y:S04]  /*f660*/  STL [R1+0x268], R6 ;  /* 0x0002680601007387 */ /* 0x000be80000100800 */
[----:B------:R0:W-:Y:S01]  /*f670*/  STL [R1+0x264], R5 ;  /* 0x0002640501007387 */ /* 0x0001e20000100800 */
[----:B-----5:R-:W-:-:S03]  /*f680*/  SEL R6, R25, R7, !P1 ;  /* 0x0000000719067207 */ /* 0x020fc60004800000 */
[----:B------:R-:W5:Y:S04]  /*f690*/  LDL.LU R7, [R1+0x1ec] ;  /* 0x0001ec0001077983 */ /* 0x000f680000300800 */
[----:B------:R-:W-:Y:S01]  /*f6a0*/  STL [R1+0x260], R6 ;  /* 0x0002600601007387 */ /* 0x000fe20000100800 */
[C---:B0-----:R-:W-:Y:S02]  /*f6b0*/  SEL R5, R25.reuse, R4, !P1 ;  /* 0x0000000419057207 */ /* 0x041fe40004800000 */
        /* <DEDUP_REMOVED lines=8> */
[----:B------:R-:W-:Y:S04]  /*f740*/  STL [R1+0x254], R5 ;  /* 0x0002540501007387 */ /* 0x000fe80000100800 */
[----:B------:R0:W-:Y:S04]  /*f750*/  STL [R1+0x250], R4 ;  /* 0x0002500401007387 */ /* 0x0001e80000100800 */
[----:B------:R1:W-:Y:S01]  /*f760*/  STL [R1+0x24c], R6 ;  /* 0x00024c0601007387 */ /* 0x0003e20000100800 */
[C---:B0-----:R-:W-:Y:S02]  /*f770*/  SEL R4, R25.reuse, R28, !P1 ;  /* 0x0000001c19047207 */ /* 0x041fe40004800000 */
[----:B------:R-:W-:-:S03]  /*f780*/  SEL R5, R25, R22, !P1 ;  /* 0x0000001619057207 */ /* 0x000fc60004800000 */
[----:B------:R0:W-:Y:S01]  /*f790*/  STL [R1+0x248], R4 ;  /* 0x0002480401007387 */ /* 0x0001e20000100800 */
[----:B-1----:R-:W-:-:S03]  /*f7a0*/  SEL R6, R25, R21, !P1 ;  /* 0x0000001519067207 */ /* 0x002fc60004800000 */
        /* <DEDUP_REMOVED lines=20> */
[----:B-1----:R-:W-:-:S03]  /*f8f0*/  SEL R4, R25, R12, !P1 ;  /* 0x0000000c19047207 */ /* 0x002fc60004800000 */
[----:B------:R-:W5:Y:S04]  /*f900*/  LDL.LU R12, [R1+0x1d4] ;  /* 0x0001d400010c7983 */ /* 0x000f680000300800 */
[----:B------:R3:W-:Y:S01]  /*f910*/  STL [R1+0x214], R4 ;  /* 0x0002140401007387 */ /* 0x0007e20000100800 */
[----:B--2---:R-:W-:-:S03]  /*f920*/  SEL R5, R25, R11, !P1 ;  /* 0x0000000b19057207 */ /* 0x004fc60004800000 */
[----:B------:R-:W2:Y:S04]  /*f930*/  LDL.LU R11, [R1+0x1d8] ;  /* 0x0001d800010b7983 */ /* 0x000ea80000300800 */
[----:B------:R0:W-:Y:S01]  /*f940*/  STL [R1+0x210], R5 ;  /* 0x0002100501007387 */ /* 0x0001e20000100800 */
[----:B---3--:R-:W-:-:S03]  /*f950*/  SEL R4, R25, R10, !P1 ;  /* 0x0000000a19047207 */ /* 0x008fc60004800000 */
[----:B0-----:R-:W3:Y:S04]  /*f960*/  LDL.LU R5, [R1+0x1dc] ;  /* 0x0001dc0001057983 */ /* 0x001ee80000300800 */
[----:B------:R-:W3:Y:S04]  /*f970*/  LDL.LU R10, [R1+0x1d0] ;  /* 0x0001d000010a7983 */ /* 0x000ee80000300800 */
[----:B------:R4:W-:Y:S02]  /*f980*/  STL [R1+0x20c], R4 ;  /* 0x00020c0401007387 */ /* 0x0009e40000100800 */
[----:B----4-:R-:W-:-:S02]  /*f990*/  SEL R4, R25, R8, !P1 ;  /* 0x0000000819047207 */ /* 0x010fc40004800000 */
[----:B------:R-:W4:Y:S04]  /*f9a0*/  LDL.LU R8, [R1+0x1c0] ;  /* 0x0001c00001087983 */ /* 0x000f280000300800 */
[----:B------:R0:W-:Y:S01]  /*f9b0*/  STL [R1+0x208], R4 ;  /* 0x0002080401007387 */ /* 0x0001e20000100800 */
[----:B-----5:R-:W-:-:S03]  /*f9c0*/  SEL R17, R25, R7, !P1 ;  /* 0x0000000719117207 */ /* 0x020fc60004800000 */
[----:B0-----:R-:W5:Y:S04]  /*f9d0*/  LDL.LU R4, [R1+0x1ac] ;  /* 0x0001ac0001047983 */ /* 0x001f680000300800 */
[----:B------:R-:W5:Y:S04]  /*f9e0*/  LDL.LU R7, [R1+0x1a8] ;  /* 0x0001a80001077983 */ /* 0x000f680000300800 */
[----:B------:R0:W-:Y:S04]  /*f9f0*/  STL [R1+0x204], R17 ;  /* 0x0002041101007387 */ /* 0x0001e80000100800 */
[----:B------:R-:W5:Y:S01]  /*fa00*/  LDL.LU R26, [R1+0x1a4] ;  /* 0x0001a400011a7983 */ /* 0x000f620000300800 */
[----:B0-----:R-:W-:-:S03]  /*fa10*/  SEL R17, R25, R9, !P1 ;  /* 0x0000000919117207 */ /* 0x001fc60004800000 */
[----:B------:R-:W5:Y:S04]  /*fa20*/  LDL.LU R9, [R1+0x1a0] ;  /* 0x0001a00001097983 */ /* 0x000f680000300800 */
[----:B------:R0:W-:Y:S04]  /*fa30*/  STL [R1+0x200], R17 ;  /* 0x0002001101007387 */ /* 0x0001e80000100800 */
[----:B------:R-:W5:Y:S04]  /*fa40*/  LDL.LU R29, [R1+0x198] ;  /* 0x00019800011d7983 */ /* 0x000f680000300800 */
[----:B------:R-:W5:Y:S01]  /*fa50*/  LDL.LU R28, [R1+0x194] ;  /* 0x00019400011c7983 */ /* 0x000f620000300800 */
[----:B------:R-:W-:-:S05]  /*fa60*/  SEL R16, R25, R16, !P1 ;  /* 0x0000001019107207 */ /* 0x000fca0004800000 */
[----:B------:R1:W-:Y:S04]  /*fa70*/  STL [R1+0x1fc], R16 ;  /* 0x0001fc1001007387 */ /* 0x0003e80000100800 */
[----:B------:R-:W5:Y:S04]  /*fa80*/  LDL.LU R22, [R1+0x190] ;  /* 0x0001900001167983 */ /* 0x000f680000300800 */
[----:B------:R-:W5:Y:S04]  /*fa90*/  LDL.LU R21, [R1+0x174] ;  /* 0x0001740001157983 */ /* 0x000f680000300800 */
[----:B------:R-:W5:Y:S04]  /*faa0*/  LDL.LU R20, [R1+0x178] ;  /* 0x0001780001147983 */ /* 0x000f680000300800 */
[----:B------:R-:W5:Y:S04]  /*fab0*/  LDL.LU R18, [R1+0x17c] ;  /* 0x00017c0001127983 */ /* 0x000f680000300800 */
[----:B------:R-:W5:Y:S04]  /*fac0*/  LDL.LU R19, [R1+0x180] ;  /* 0x0001800001137983 */ /* 0x000f680000300800 */
[----:B0-----:R-:W5:Y:S01]  /*fad0*/  LDL.LU R17, [R1+0x18c] ;  /* 0x00018c0001117983 */ /* 0x001f620000300800 */
[----:B------:R-:W-:-:S05]  /*fae0*/  SEL R15, R25, R15, !P1 ;  /* 0x0000000f190f7207 */ /* 0x000fca0004800000 */
[----:B------:R0:W-:Y:S04]  /*faf0*/  STL [R1+0x1f8], R15 ;  /* 0x0001f80f01007387 */ /* 0x0001e80000100800 */
[----:B-1----:R-:W5:Y:S04]  /*fb00*/  LDL.LU R16, [R1+0x188] ;  /* 0x0001880001107983 */ /* 0x002f680000300800 */
        /* <DEDUP_REMOVED lines=16> */
[C---:B------:R-:W-:Y:S02]  /*fc10*/  SEL R5, R25.reuse, R10, !P1 ;  /* 0x0000000a19057207 */ /* 0x040fe40004800000 */
[----:B------:R-:W3:Y:S04]  /*fc20*/  LDL.LU R10, [R1+0x170] ;  /* 0x00017000010a7983 */ /* 0x000ee80000300800 */
[----:B------:R4:W-:Y:S04]  /*fc30*/  STL [R1+0x1e0], R6 ;  /* 0x0001e00601007387 */ /* 0x0009e80000100800 */
[----:B------:R5:W-:Y:S01]  /*fc40*/  STL [R1+0x1dc], R5 ;  /* 0x0001dc0501007387 */ /* 0x000be20000100800 */
[----:B----4-:R-:W-:-:S03]  /*fc50*/  SEL R6, R25, R8, !P1 ;  /* 0x0000000819067207 */ /* 0x010fc60004800000 */
[----:B------:R-:W4:Y:S04]  /*fc60*/  LDL.LU R8, [R1+0xec] ;  /* 0x0000ec0001087983 */ /* 0x000f280000300800 */
[----:B------:R-:W-:Y:S01]  /*fc70*/  STL [R1+0x1d8], R6 ;  /* 0x0001d80601007387 */ /* 0x000fe20000100800 */
[C---:B-----5:R-:W-:Y:S02]  /*fc80*/  SEL R5, R25.reuse, R4, !P1 ;  /* 0x0000000419057207 */ /* 0x060fe40004800000 */
[C---:B------:R-:W-:Y:S02]  /*fc90*/  SEL R4, R25.reuse, R7, !P1 ;  /* 0x0000000719047207 */ /* 0x040fe40004800000 */
[----:B------:R-:W5:Y:S04]  /*fca0*/  LDL.LU R7, [R1+0xf4] ;  /* 0x0000f40001077983 */ /* 0x000f680000300800 */
[----:B------:R-:W-:Y:S04]  /*fcb0*/  STL [R1+0x1d4], R5 ;  /* 0x0001d40501007387 */ /* 0x000fe80000100800 */
[----:B------:R0:W-:Y:S02]  /*fcc0*/  STL [R1+0x1d0], R4 ;  /* 0x0001d00401007387 */ /* 0x0001e40000100800 */
[----:B0-----:R-:W-:-:S02]  /*fcd0*/  SEL R4, R25, R9, !P1 ;  /* 0x0000000919047207 */ /* 0x001fc40004800000 */
[----:B------:R-:W5:Y:S01]  /*fce0*/  LDL.LU R9, [R1+0x104] ;  /* 0x0001040001097983 */ /* 0x000f620000300800 */
[C---:B------:R-:W-:Y:S02]  /*fcf0*/  SEL R5, R25.reuse, R26, !P1 ;  /* 0x0000001a19057207 */ /* 0x040fe40004800000 */
        /* <DEDUP_REMOVED lines=16> */
[C---:B-1----:R-:W-:Y:S02]  /*fe00*/  SEL R4, R25.reuse, R19, !P1 ;  /* 0x0000001319047207 */ /* 0x042fe40004800000 */
[----:B0-----:R-:W-:-:S03]  /*fe10*/  SEL R5, R25, R16, !P1 ;  /* 0x0000001019057207 */ /* 0x001fc60004800000 */
[----:B------:R0:W-:Y:S04]  /*fe20*/  STL [R1+0x198], R4 ;  /* 0x0001980401007387 */ /* 0x0001e80000100800 */
[----:B------:R-:W-:Y:S04]  /*fe30*/  STL [R1+0x194], R6 ;  /* 0x0001940601007387 */ /* 0x000fe80000100800 */
[----:B------:R-:W5:Y:S01]  /*fe40*/  LDL.LU R22, [R1+0x154] ;  /* 0x0001540001167983 */ /* 0x000f620000300800 */
[----:B0-----:R-:W-:-:S03]  /*fe50*/  SEL R4, R25, R15, !P1 ;  /* 0x0000000f19047207 */ /* 0x001fc60004800000 */
[----:B------:R0:W-:Y:S04]  /*fe60*/  STL [R1+0x190], R5 ;  /* 0x0001900501007387 */ /* 0x0001e80000100800 */
[----:B------:R-:W5:Y:S04]  /*fe70*/  LDL.LU R17, [R1+0x15c] ;  /* 0x00015c0001117983 */ /* 0x000f680000300800 */
[----:B------:R1:W-:Y:S04]  /*fe80*/  STL [R1+0x18c], R4 ;  /* 0x00018c0401007387 */ /* 0x0003e80000100800 */
[----:B------:R-:W5:Y:S01]  /*fe90*/  LDL.LU R16, [R1+0x158] ;  /* 0x0001580001107983 */ /* 0x000f620000300800 */
[----:B0-----:R-:W-:-:S05]  /*fea0*/  SEL R5, R25, R14, !P1 ;  /* 0x0000000e19057207 */ /* 0x001fca0004800000 */
[----:B------:R0:W-:Y:S04]  /*feb0*/  STL [R1+0x188], R5 ;  /* 0x0001880501007387 */ /* 0x0001e80000100800 */
[----:B------:R-:W5:Y:S01]  /*fec0*/  LDL.LU R15, [R1+0x130] ;  /* 0x00013000010f7983 */ /* 0x000f620000300800 */
[----:B-1----:R-:W-:-:S05]  /*fed0*/  SEL R4, R25, R13, !P1 ;  /* 0x0000000d19047207 */ /* 0x002fca0004800000 */
[----:B------:R2:W-:Y:S04]  /*fee0*/  STL [R1+0x184], R4 ;  /* 0x0001840401007387 */ /* 0x0005e80000100800 */
[----:B------:R-:W5:Y:S01]  /*fef0*/  LDL.LU R14, [R1+0x134] ;  /* 0x00013400010e7983 */ /* 0x000f620000300800 */
[----:B0-----:R-:W-:-:S05]  /*ff00*/  SEL R5, R25, R12, !P1 ;  /* 0x0000000c19057207 */ /* 0x001fca0004800000 */
[----:B------:R3:W-:Y:S04]  /*ff10*/  STL [R1+0x180], R5 ;  /* 0x0001800501007387 */ /* 0x0007e80000100800 */
[----:B------:R-:W5:Y:S01]  /*ff20*/  LDL.LU R21, [R1+0x14c] ;  /* 0x00014c0001157983 */ /* 0x000f620000300800 */
[----:B--2---:R-:W-:-:S03]  /*ff30*/  SEL R4, R25, R11, !P1 ;  /* 0x0000000b19047207 */ /* 0x004fc60004800000 */
[----:B------:R-:W2:Y:S04]  /*ff40*/  LDL.LU R11, [R1+0x144] ;  /* 0x00014400010b7983 */ /* 0x000ea80000300800 */
[----:B------:R4:W-:Y:S01]  /*ff50*/  STL [R1+0x17c], R4 ;  /* 0x00017c0401007387 */ /* 0x0009e20000100800 */
[----:B---3--:R-:W-:-:S03]  /*ff60*/  SEL R5, R25, R10, !P1 ;  /* 0x0000000a19057207 */ /* 0x008fc60004800000 */
[----:B------:R-:W3:Y:S04]  /*ff70*/  LDL.LU R10, [R1+0x13c] ;  /* 0x00013c00010a7983 */ /* 0x000ee80000300800 */
[----:B------:R-:W-:Y:S01]  /*ff80*/  STL [R1+0x178], R5 ;  /* 0x0001780501007387 */ /* 0x000fe20000100800 */
[----:B----4-:R-:W-:-:S03]  /*ff90*/  SEL R4, R25, R8, !P1 ;  /* 0x0000000819047207 */ /* 0x010fc60004800000 */
[----:B------:R-:W4:Y:S04]  /*ffa0*/  LDL.LU R8, [R1+0x40c] ;  /* 0x00040c0001087983 */ /* 0x000f280000300800 */
[----:B------:R-:W4:Y:S04]  /*ffb0*/  LDL.LU R13, [R1+0x138] ;  /* 0x00013800010d7983 */ /* 0x000f280000300800 */
[----:B------:R5:W-:Y:S02]  /*ffc0*/  STL [R1+0x174], R4 ;  /* 0x0001740401007387 */ /* 0x000be40000100800 */
[----:B-----5:R-:W-:-:S02]  /*ffd0*/  SEL R4, R25, R7, !P1 ;  /* 0x0000000719047207 */ /* 0x020fc40004800000 */
[----:B------:R-:W5:Y:S04]  /*ffe0*/  LDL.LU R7, [R1+0x12c] ;  /* 0x00012c0001077983 */ /* 0x000f680000300800 */
[----:B------:R-:W5:Y:S04]  /*fff0*/  LDL.LU R12, [R1+0x128] ;  /* 0x00012800010c7983 */ /* 0x000f680000300800 */
[----:B------:R0:W-:Y:S04]  /*10000*/  STL [R1+0x170], R4 ;  /* 0x0001700401007387 */ /* 0x0001e80000100800 */
[----:B------:R-:W5:Y:S04]  /*10010*/  LDL.LU R6, [R1+0x124] ;  /* 0x0001240001067983 */ /* 0x000f680000300800 */
[----:B------:R-:W5:Y:S01]  /*10020*/  LDL.LU R5, [R1+0x120] ;  /* 0x0001200001057983 */ /* 0x000f620000300800 */
[----:B0-----:R-:W-:-:S05]  /*10030*/  SEL R4, R25, R9, !P1 ;  /* 0x0000000919047207 */ /* 0x001fca0004800000 */
[----:B------:R0:W-:Y:S04]  /*10040*/  STL [R1+0x16c], R4 ;  /* 0x00016c0401007387 */ /* 0x0001e80000100800 */
[----:B0-----:R-:W5:Y:S04]  /*10050*/  LDL.LU R4, [R1+0x10c] ;  /* 0x00010c0001047983 */ /* 0x001f680000300800 */
[----:B------:R-:W5:Y:S04]  /*10060*/  LDL.LU R26, [R1+0x118] ;  /* 0x00011800011a7983 */ /* 0x000f680000300800 */
[----:B------:R-:W5:Y:S04]  /*10070*/  LDL.LU R29, [R1+0x11c] ;  /* 0x00011c00011d7983 */ /* 0x000f680000300800 */
[----:B------:R-:W5:Y:S04]  /*10080*/  LDL.LU R9, [R1+0x110] ;  /* 0x0001100001097983 */ /* 0x000f680000300800 */
[----:B------:R-:W5:Y:S04]  /*10090*/  LDL.LU R28, [R1+0x114] ;  /* 0x00011400011c7983 */ /* 0x000f680000300800 */
[----:B------:R-:W5:Y:S01]  /*100a0*/  LDL.LU R20, [R1+0x100] ;  /* 0x0001000001147983 */ /* 0x000f620000300800 */
[----:B------:R-:W-:-:S05]  /*100b0*/  SEL R18, R25, R18, !P1 ;  /* 0x0000001219127207 */ /* 0x000fca0004800000 */
[----:B------:R0:W-:Y:S04]  /*100c0*/  STL [R1+0x168], R18 ;  /* 0x0001681201007387 */ /* 0x0001e80000100800 */
[----:B------:R-:W5:Y:S04]  /*100d0*/  LDL.LU R19, [R1+0xfc] ;  /* 0x0000fc0001137983 */ /* 0x000f680000300800 */
[----:B0-----:R-:W5:Y:S01]  /*100e0*/  LDL.LU R18, [R1+0xf8] ;  /* 0x0000f80001127983 */ /* 0x001f620000300800 */
[----:B------:R-:W-:-:S05]  /*100f0*/  SEL R22, R25, R22, !P1 ;  /* 0x0000001619167207 */ /* 0x000fca0004800000 */
[----:B------:R0:W-:Y:S01]  /*10100*/  STL [R1+0x164], R22 ;  /* 0x0001641601007387 */ /* 0x0001e20000100800 */
[----:B------:R-:W-:-:S03]  /*10110*/  SEL R17, R25, R17, !P1 ;  /* 0x0000001119117207 */ /* 0x000fc60004800000 */
[----:B0-----:R-:W5:Y:S01]  /*10120*/  LDL.LU R22, [R1+0x1088] ;  /* 0x0010880001167983 */ /* 0x001f620000300800 */
[----:B------:R-:W-:-:S03]  /*10130*/  SEL R16, R25, R16, !P1 ;  /* 0x0000001019107207 */ /* 0x000fc60004800000 */
[----:B------:R0:W-:Y:S04]  /*10140*/  STL [R1+0x160], R17 ;  /* 0x0001601101007387 */ /* 0x0001e80000100800 */
[----:B0-----:R-:W5:Y:S04]  /*10150*/  LDL.LU R17, [R1+0xe4] ;  /* 0x0000e40001117983 */ /* 0x001f680000300800 */
[----:B------:R0:W-:Y:S01]  /*10160*/  STL [R1+0x15c], R16 ;  /* 0x00015c1001007387 */ /* 0x0001e20000100800 */
[----:B------:R-:W-:-:S03]  /*10170*/  SEL R15, R25, R15, !P1 ;  /* 0x0000000f190f7207 */ /* 0x000fc60004800000 */
[----:B0-----:R-:W5:Y:S04]  /*10180*/  LDL.LU R16, [R1+0xe0] ;  /* 0x0000e00001107983 */ /* 0x001f680000300800 */
[----:B------:R0:W-:Y:S01]  /*10190*/  STL [R1+0x158], R15 ;  /* 0x0001580f01007387 */ /* 0x0001e20000100800 */
[----:B------:R-:W-:-:S03]  /*101a0*/  SEL R14, R25, R14, !P1 ;  /* 0x0000000e190e7207 */ /* 0x000fc60004800000 */
[----:B0-----:R-:W5:Y:S04]  /*101b0*/  LDL.LU R15, [R1+0xdc] ;  /* 0x0000dc00010f7983 */ /* 0x001f680000300800 */
[----:B------:R0:W-:Y:S04]  /*101c0*/  STL [R1+0x154], R14 ;  /* 0x0001540e01007387 */ /* 0x0001e80000100800 */
[----:B0-----:R-:W5:Y:S01]  /*101d0*/  LDL.LU R14, [R1+0xd8] ;  /* 0x0000d800010e7983 */ /* 0x001f620000300800 */
[----:B------:R-:W-:-:S05]  /*101e0*/  SEL R21, R25, R21, !P1 ;  /* 0x0000001519157207 */ /* 0x000fca0004800000 */
[----:B------:R0:W-:Y:S04]  /*101f0*/  STL [R1+0x150], R21 ;  /* 0x0001501501007387 */ /* 0x0001e80000100800 */
[----:B0-----:R-:W5:Y:S01]  /*10200*/  LDL.LU R21, [R1+0x1084] ;  /* 0x0010840001157983 */ /* 0x001f620000300800 */
[----:B--2---:R-:W-:-:S05]  /*10210*/  SEL R11, R25, R11, !P1 ;  /* 0x0000000b190b7207 */ /* 0x004fca0004800000 */
[----:B------:R0:W-:Y:S04]  /*10220*/  STL [R1+0x14c], R11 ;  /* 0x00014c0b01007387 */ /* 0x0001e80000100800 */
[----:B0-----:R-:W2:Y:S01]  /*10230*/  LDL.LU R11, [R1+0xcc] ;  /* 0x0000cc00010b7983 */ /* 0x001ea20000300800 */
[----:B---3--:R-:W-:-:S05]  /*10240*/  SEL R10, R25, R10, !P1 ;  /* 0x0000000a190a7207 */ /* 0x008fca0004800000 */
[----:B------:R0:W-:Y:S04]  /*10250*/  STL [R1+0x144], R10 ;  /* 0x0001440a01007387 */ /* 0x0001e80000100800 */
[----:B0-----:R-:W3:Y:S01]  /*10260*/  LDL.LU R10, [R1+0xc4] ;  /* 0x0000c400010a7983 */ /* 0x001ee20000300800 */
[C---:B----4-:R-:W-:Y:S02]  /*10270*/  SEL R8, R25.reuse, R8, !P1 ;  /* 0x0000000819087207 */ /* 0x050fe40004800000 */
[----:B------:R-:W-:-:S03]  /*10280*/  SEL R13, R25, R13, !P1 ;  /* 0x0000000d190d7207 */ /* 0x000fc60004800000 */
[----:B------:R0:W-:Y:S04]  /*10290*/  STL [R1+0x13c], R8 ;  /* 0x00013c0801007387 */ /* 0x0001e80000100800 */
[----:B0-----:R-:W4:Y:S01]  /*102a0*/  LDL.LU R8, [R1+0x1080] ;  /* 0x0010800001087983 */ /* 0x001f220000300800 */
[----:B-----5:R-:W-:-:S03]  /*102b0*/  SEL R7, R25, R7, !P1 ;  /* 0x0000000719077207 */ /* 0x020fc60004800000 */
[----:B------:R0:W-:Y:S01]  /*102c0*/  STL [R1+0x138], R13 ;  /* 0x0001380d01007387 */ /* 0x0001e20000100800 */
[----:B------:R-:W-:-:S03]  /*102d0*/  SEL R12, R25, R12, !P1 ;  /* 0x0000000c190c7207 */ /* 0x000fc60004800000 */
[----:B0-----:R-:W5:Y:S04]  /*102e0*/  LDL.LU R13, [R1+0xc0] ;  /* 0x0000c000010d7983 */ /* 0x001f680000300800 */
[----:B------:R0:W-:Y:S04]  /*102f0*/  STL [R1+0x134], R7 ;  /* 0x0001340701007387 */ /* 0x0001e80000100800 */
[----:B0-----:R-:W4:Y:S04]  /*10300*/  LDL.LU R7, [R1+0x107c] ;  /* 0x00107c0001077983 */ /* 0x001f280000300800 */
[----:B------:R0:W-:Y:S04]  /*10310*/  STL [R1+0x130], R12 ;  /* 0x0001300c01007387 */ /* 0x0001e80000100800 */
[----:B0-----:R-:W4:Y:S01]  /*10320*/  LDL.LU R12, [R1+0xbc] ;  /* 0x0000bc00010c7983 */ /* 0x001f220000300800 */
[----:B------:R-:W-:-:S05]  /*10330*/  SEL R6, R25, R6, !P1 ;  /* 0x0000000619067207 */ /* 0x000fca0004800000 */
[----:B------:R0:W-:Y:S02]  /*10340*/  STL [R1+0x12c], R6 ;  /* 0x00012c0601007387 */ /* 0x0001e40000100800 */
[C---:B0-----:R-:W-:Y:S02]  /*10350*/  SEL R6, R25.reuse, R5, !P1 ;  /* 0x0000000519067207 */ /* 0x041fe40004800000 */
[----:B------:R-:W-:-:S03]  /*10360*/  SEL R5, R25, R4, !P1 ;  /* 0x0000000419057207 */ /* 0x000fc60004800000 */
[----:B------:R0:W-:Y:S04]  /*10370*/  STL [R1+0x128], R6 ;  /* 0x0001280601007387 */ /* 0x0001e80000100800 */
[----:B------:R1:W-:Y:S01]  /*10380*/  STL [R1+0x124], R5 ;  /* 0x0001240501007387 */ /* 0x0003e20000100800 */
[C---:B0-----:R-:W-:Y:S02]  /*10390*/  SEL R6, R25.reuse, R26, !P1 ;  /* 0x0000001a19067207 */ /* 0x041fe40004800000 */
[----:B-1----:R-:W-:-:S03]  /*103a0*/  SEL R5, R25, R9, !P1 ;  /* 0x0000000919057207 */ /* 0x002fc60004800000 */
[----:B------:R0:W-:Y:S04]  /*103b0*/  STL [R1+0x120], R6 ;  /* 0x0001200601007387 */ /* 0x0001e80000100800 */
[----:B------:R-:W4:Y:S01]  /*103c0*/  LDL.LU R9, [R1+0xb8] ;  /* 0x0000b80001097983 */ /* 0x000f220000300800 */
[----:B------:R-:W-:-:S05]  /*103d0*/  SEL R4, R25, R29, !P1 ;  /* 0x0000001d19047207 */ /* 0x000fca0004800000 */
[----:B------:R1:W-:Y:S01]  /*103e0*/  STL [R1+0x11c], R4 ;  /* 0x00011c0401007387 */ /* 0x0003e20000100800 */
[----:B0-----:R-:W-:-:S03]  /*103f0*/  SEL R6, R25, R20, !P1 ;  /* 0x0000001419067207 */ /* 0x001fc60004800000 */
[----:B------:R0:W-:Y:S01]  /*10400*/  STL [R1+0x118], R5 ;  /* 0x0001180501007387 */ /* 0x0001e20000100800 */
[C---:B-1----:R-:W-:Y:S02]  /*10410*/  SEL R4, R25.reuse, R28, !P1 ;  /* 0x0000001c19047207 */ /* 0x042fe40004800000 */
[----:B0-----:R-:W-:-:S03]  /*10420*/  SEL R5, R25, R19, !P1 ;  /* 0x0000001319057207 */ /* 0x001fc60004800000 */
[----:B------:R0:W-:Y:S04]  /*10430*/  STL [R1+0x114], R4 ;  /* 0x0001140401007387 */ /* 0x0001e80000100800 */
[----:B------:R-:W-:Y:S04]  /*10440*/  STL [R1+0x110], R6 ;  /* 0x0001100601007387 */ /* 0x000fe80000100800 */
[----:B------:R-:W4:Y:S01]  /*10450*/  LDL.LU R20, [R1+0xa8] ;  /* 0x0000a80001147983 */ /* 0x000f220000300800 */
[----:B0-----:R-:W-:-:S03]  /*10460*/  SEL R4, R25, R18, !P1 ;  /* 0x0000001219047207 */ /* 0x001fc60004800000 */
[----:B------:R-:W-:Y:S04]  /*10470*/  STL [R1+0x10c], R5 ;  /* 0x00010c0501007387 */ /* 0x000fe80000100800 */
[----:B------:R-:W4:Y:S04]  /*10480*/  LDL.LU R29, [R1+0xb0] ;  /* 0x0000b000011d7983 */ /* 0x000f280000300800 */
[----:B------:R0:W-:Y:S04]  /*10490*/  STL [R1+0x104], R4 ;  /* 0x0001040401007387 */ /* 0x0001e80000100800 */
[----:B------:R-:W4:Y:S01]  /*104a0*/  LDL.LU R28, [R1+0xb4] ;  /* 0x0000b400011c7983 */ /* 0x000f220000300800 */
[----:B0-----:R-:W-:-:S02]  /*104b0*/  SEL R4, R25, R17, !P1 ;  /* 0x0000001119047207 */ /* 0x001fc40004800000 */
[----:B------:R-:W-:-:S03]  /*104c0*/  SEL R5, R25, R16, !P1 ;  /* 0x0000001019057207 */ /* 0x000fc60004800000 */
[----:B------:R0:W-:Y:S01]  /*104d0*/  STL [R1+0x100], R4 ;  /* 0x0001000401007387 */ /* 0x0001e20000100800 */
[----:B------:R-:W-:-:S03]  /*104e0*/  SEL R15, R25, R15, !P1 ;  /* 0x0000000f190f7207 */ /* 0x000fc60004800000 */
[----:B0-----:R-:W4:Y:S04]  /*104f0*/  LDL.LU R4, [R1+0x384] ;  /* 0x0003840001047983 */ /* 0x001f280000300800 */
[----:B------:R0:W-:Y:S01]  /*10500*/  STL [R1+0xfc], R5 ;  /* 0x0000fc0501007387 */ /* 0x0001e20000100800 */
[----:B------:R-:W-:-:S03]  /*10510*/  SEL R6, R25, R14, !P1 ;  /* 0x0000000e19067207 */ /* 0x000fc60004800000 */
[----:B0-----:R-:W4:Y:S04]  /*10520*/  LDL.LU R5, [R1+0xac] ;  /* 0x0000ac0001057983 */ /* 0x001f280000300800 */
[----:B------:R0:W-:Y:S04]  /*10530*/  STL [R1+0xf8], R15 ;  /* 0x0000f80f01007387 */ /* 0x0001e80000100800 */
[----:B------:R-:W4:Y:S04]  /*10540*/  LDL.LU R19, [R1+0x98] ;  /* 0x0000980001137983 */ /* 0x000f280000300800 */
[----:B------:R-:W4:Y:S04]  /*10550*/  LDL.LU R18, [R1+0x9c] ;  /* 0x00009c0001127983 */ /* 0x000f280000300800 */
[----:B------:R-:W-:Y:S04]  /*10560*/  STL [R1+0xf4], R6 ;  /* 0x0000f40601007387 */ /* 0x000fe80000100800 */
[----:B0-----:R-:W4:Y:S01]  /*10570*/  LDL.LU R15, [R1+0x90] ;  /* 0x00009000010f7983 */ /* 0x001f220000300800 */
[----:B--2---:R-:W-:-:S05]  /*10580*/  SEL R11, R25, R11, !P1 ;  /* 0x0000000b190b7207 */ /* 0x004fca0004800000 */
[----:B------:R0:W-:Y:S04]  /*10590*/  STL [R1+0xec], R11 ;  /* 0x0000ec0b01007387 */ /* 0x0001e80000100800 */
[----:B0-----:R-:W2:Y:S01]  /*105a0*/  LDL.LU R11, [R1+0x8c] ;  /* 0x00008c00010b7983 */ /* 0x001ea20000300800 */
[----:B---3--:R-:W-:-:S03]  /*105b0*/  SEL R6, R25, R10, !P1 ;  /* 0x0000000a19067207 */ /* 0x008fc60004800000 */
[----:B------:R-:W3:Y:S04]  /*105c0*/  LDL.LU R10, [R1+0x88] ;  /* 0x00008800010a7983 */ /* 0x000ee80000300800 */
[----:B------:R5:W-:Y:S02]  /*105d0*/  STL [R1+0xe4], R6 ;  /* 0x0000e40601007387 */ /* 0x000be40000100800 */
[C---:B-----5:R-:W-:Y:S02]  /*105e0*/  SEL R6, R25.reuse, R13, !P1 ;  /* 0x0000000d19067207 */ /* 0x060fe40004800000 */
[C---:B----4-:R-:W-:Y:S02]  /*105f0*/  SEL R13, R25.reuse, R7, !P1 ;  /* 0x00000007190d7207 */ /* 0x050fe40004800000 */
[----:B------:R-:W4:Y:S04]  /*10600*/  LDL.LU R7, [R1+0x94] ;  /* 0x0000940001077983 */ /* 0x000f280000300800 */
[----:B------:R0:W-:Y:S04]  /*10610*/  STL [R1+0xe0], R6 ;  /* 0x0000e00601007387 */ /* 0x0001e80000100800 */
[----:B------:R1:W-:Y:S04]  /*10620*/  STL [R1+0xdc], R13 ;  /* 0x0000dc0d01007387 */ /* 0x0003e80000100800 */
[----:B------:R-:W5:Y:S01]  /*10630*/  LDL.LU R17, [R1+0x58] ;  /* 0x0000580001117983 */ /* 0x000f620000300800 */
[----:B0-----:R-:W-:-:S03]  /*10640*/  SEL R6, R25, R12, !P1 ;  /* 0x0000000c19067207 */ /* 0x001fc60004800000 */
[----:B------:R-:W4:Y:S04]  /*10650*/  LDL.LU R16, [R1+0x64] ;  /* 0x0000640001107983 */ /* 0x000f280000300800 */
[----:B------:R0:W-:Y:S04]  /*10660*/  STL [R1+0xd8], R6 ;  /* 0x0000d80601007387 */ /* 0x0001e80000100800 */
[----:B-1----:R-:W4:Y:S04]  /*10670*/  LDL.LU R13, [R1+0x74] ;  /* 0x00007400010d7983 */ /* 0x002f280000300800 */
[----:B------:R-:W4:Y:S01]  /*10680*/  LDL.LU R12, [R1+0x78] ;  /* 0x00007800010c7983 */ /* 0x000f220000300800 */
[----:B0-----:R-:W-:-:S03]  /*10690*/  SEL R6, R25, R8, !P1 ;  /* 0x0000000819067207 */ /* 0x001fc60004800000 */
[----:B------:R-:W4:Y:S04]  /*106a0*/  LDL.LU R8, [R1+0xa0] ;  /* 0x0000a00001087983 */ /* 0x000f280000300800 */
[----:B------:R0:W-:Y:S01]  /*106b0*/  STL [R1+0xcc], R6 ;  /* 0x0000cc0601007387 */ /* 0x0001e20000100800 */
[----:B------:R-:W-:-:S03]  /*106c0*/  SEL R14, R25, R9, !P1 ;  /* 0x00000009190e7207 */ /* 0x000fc60004800000 */
[----:B------:R-:W4:Y:S04]  /*106d0*/  LDL.LU R9, [R1+0x80] ;  /* 0x0000800001097983 */ /* 0x000f280000300800 */
[----:B0-----:R-:W4:Y:S04]  /*106e0*/  LDL.LU R6, [R1+0x7c] ;  /* 0x00007c0001067983 */ /* 0x001f280000300800 */
[----:B------:R0:W-:Y:S04]  /*106f0*/  STL [R1+0xc4], R14 ;  /* 0x0000c40e01007387 */ /* 0x0001e80000100800 */
[----:B------:R-:W4:Y:S04]  /*10700*/  LDL.LU R26, [R1+0x6c] ;  /* 0x00006c00011a7983 */ /* 0x000f280000300800 */
[----:B0-----:R-:W4:Y:S01]  /*10710*/  LDL.LU R14, [R1+0x70] ;  /* 0x00007000010e7983 */ /* 0x001f220000300800 */
[----:B------:R-:W-:-:S05]  /*10720*/  SEL R20, R25, R20, !P1 ;  /* 0x0000001419147207 */ /* 0x000fca0004800000 */
[----:B------:R0:W-:Y:S01]  /*10730*/  STL [R1+0xc0], R20 ;  /* 0x0000c01401007387 */ /* 0x0001e20000100800 */
[----:B------:R-:W-:-:S03]  /*10740*/  SEL R29, R25, R29, !P1 ;  /* 0x0000001d191d7207 */ /* 0x000fc60004800000 */
[----:B0-----:R-:W4:Y:S01]  /*10750*/  LDL.LU R20, [R1+0x1078] ;  /* 0x0010780001147983 */ /* 0x001f220000300800 */
[----:B------:R-:W-:-:S03]  /*10760*/  SEL R28, R25, R28, !P1 ;  /* 0x0000001c191c7207 */ /* 0x000fc60004800000 */
[----:B------:R0:W-:Y:S04]  /*10770*/  STL [R1+0xbc], R29 ;  /* 0x0000bc1d01007387 */ /* 0x0001e80000100800 */
[----:B0-----:R-:W4:Y:S04]  /*10780*/  LDL.LU R29, [R1+0x230] ;  /* 0x00023000011d7983 */ /* 0x001f280000300800 */
[----:B------:R0:W-:Y:S01]  /*10790*/  STL [R1+0xb8], R28 ;  /* 0x0000b81c01007387 */ /* 0x0001e20000100800 */
[----:B------:R-:W-:-:S03]  /*107a0*/  SEL R4, R25, R4, !P1 ;  /* 0x0000000419047207 */ /* 0x000fc60004800000 */
[----:B0-----:R-:W4:Y:S04]  /*107b0*/  LDL.LU R28, [R1+0x238] ;  /* 0x00023800011c7983 */ /* 0x001f280000300800 */
[----:B------:R0:W-:Y:S01]  /*107c0*/  STL [R1+0xb4], R4 ;  /* 0x0000b40401007387 */ /* 0x0001e20000100800 */
[----:B------:R-:W-:-:S03]  /*107d0*/  SEL R5, R25, R5, !P1 ;  /* 0x0000000519057207 */ /* 0x000fc60004800000 */
[----:B0-----:R-:W4:Y:S01]  /*107e0*/  LDL.LU R4, [R1+0x228] ;  /* 0x0002280001047983 */ /* 0x001f220000300800 */
        /* <DEDUP_REMOVED lines=8> */
[----:B0-----:R-:W4:Y:S01]  /*10870*/  LDL.LU R18, [R1+0x1070] ;  /* 0x0010700001127983 */ /* 0x001f220000300800 */
[C---:B--2---:R-:W-:Y:S02]  /*10880*/  SEL R11, R25.reuse, R11, !P1 ;  /* 0x0000000b190b7207 */ /* 0x044fe40004800000 */
[----:B---3--:R-:W-:-:S02]  /*10890*/  SEL R10, R25, R10, !P1 ;  /* 0x0000000a190a7207 */ /* 0x008fc40004800000 */
[C---:B-----5:R-:W-:Y:S02]  /*108a0*/  SEL R17, R25.reuse, R17, !P1 ;  /* 0x0000001119117207 */ /* 0x060fe40004800000 */
[C---:B----4-:R-:W-:Y:S02]  /*108b0*/  SEL R16, R25.reuse, R16, !P1 ;  /* 0x0000001019107207 */ /* 0x050fe40004800000 */
[----:B------:R-:W-:-:S05]  /*108c0*/  SEL R8, R25, R8, !P1 ;  /* 0x0000000819087207 */ /* 0x000fca0004800000 */
[----:B------:R0:W-:Y:S02]  /*108d0*/  STL [R1+0xa4], R8 ;  /* 0x0000a40801007387 */ /* 0x0001e40000100800 */
[C---:B0-----:R-:W-:Y:S02]  /*108e0*/  SEL R8, R25.reuse, R7, !P1 ;  /* 0x0000000719087207 */ /* 0x041fe40004800000 */
[----:B------:R-:W2:Y:S04]  /*108f0*/  LDL.LU R7, [R1+0x50] ;  /* 0x0000500001077983 */ /* 0x000ea80000300800 */
[----:B------:R0:W-:Y:S01]  /*10900*/  STL [R1+0xa0], R8 ;  /* 0x0000a00801007387 */ /* 0x0001e20000100800 */
[----:B------:R-:W-:-:S03]  /*10910*/  SEL R13, R25, R13, !P1 ;  /* 0x0000000d190d7207 */ /* 0x000fc60004800000 */
[----:B0-----:R-:W3:Y:S04]  /*10920*/  LDL.LU R8, [R1+0x1b4] ;  /* 0x0001b40001087983 */ /* 0x001ee80000300800 */
[----:B------:R0:W-:Y:S01]  /*10930*/  STL [R1+0x9c], R15 ;  /* 0x00009c0f01007387 */ /* 0x0001e20000100800 */
[----:B------:R-:W-:-:S03]  /*10940*/  SEL R12, R25, R12, !P1 ;  /* 0x0000000c190c7207 */ /* 0x000fc60004800000 */
[----:B0-----:R-:W4:Y:S04]  /*10950*/  LDL.LU R15, [R1+0x1b8] ;  /* 0x0001b800010f7983 */ /* 0x001f280000300800 */
[----:B------:R0:W-:Y:S01]  /*10960*/  STL [R1+0x98], R11 ;  /* 0x0000980b01007387 */ /* 0x0001e20000100800 */
[----:B------:R-:W-:-:S03]  /*10970*/  SEL R9, R25, R9, !P1 ;  /* 0x0000000919097207 */ /* 0x000fc60004800000 */
[----:B0-----:R-:W5:Y:S04]  /*10980*/  LDL.LU R11, [R1+0x1b0] ;  /* 0x0001b000010b7983 */ /* 0x001f680000300800 */
[----:B------:R0:W-:Y:S04]  /*10990*/  STL [R1+0x94], R10 ;  /* 0x0000940a01007387 */ /* 0x0001e80000100800 */
[----:B0-----:R-:W2:Y:S04]  /*109a0*/  LDL.LU R10, [R1+0x19c] ;  /* 0x00019c00010a7983 */ /* 0x001ea80000300800 */
        /* <DEDUP_REMOVED lines=9> */
[----:B0-----:R-:W2:Y:S01]  /*10a40*/  LDL.LU R9, [R1+0x1064] ;  /* 0x0010640001097983 */ /* 0x001ea20000300800 */
[----:B------:R-:W-:-:S02]  /*10a50*/  SEL R6, R25, R6, !P1 ;  /* 0x0000000619067207 */ /* 0x000fc40004800000 */
[----:B------:R-:W-:-:S03]  /*10a60*/  SEL R26, R25, R26, !P1 ;  /* 0x0000001a191a7207 */ /* 0x000fc60004800000 */
[----:B------:R0:W-:Y:S02]  /*10a70*/  STL [R1+0x7c], R6 ;  /* 0x00007c0601007387 */ /* 0x0001e40000100800 */
[C---:B0-----:R-:W-:Y:S02]  /*10a80*/  SEL R6, R25.reuse, R14, !P1 ;  /* 0x0000000e19067207 */ /* 0x041fe40004800000 */
[----:B------:R-:W5:Y:S04]  /*10a90*/  LDL.LU R14, [R1+0xc8] ;  /* 0x0000c800010e7983 */ /* 0x000f680000300800 */
[----:B------:R0:W-:Y:S04]  /*10aa0*/  STL [R1+0x78], R26 ;  /* 0x0000781a01007387 */ /* 0x0001e80000100800 */
[----:B0-----:R-:W5:Y:S04]  /*10ab0*/  LDL.LU R26, [R1+0x108] ;  /* 0x00010800011a7983 */ /* 0x001f680000300800 */
        /* <DEDUP_REMOVED lines=14> */
[----:B------:R-:W2:Y:S01]  /*10ba0*/  LDL.LU R9, [R1+0x1bc] ;  /* 0x0001bc0001097983 */ /* 0x000ea20000300800 */
[C---:B------:R-:W-:Y:S02]  /*10bb0*/  SEL R7, R25.reuse, R7, !P1 ;  /* 0x0000000719077207 */ /* 0x040fe40004800000 */
[C---:B---3--:R-:W-:Y:S01]  /*10bc0*/  SEL R8, R25.reuse, R8, !P1 ;  /* 0x0000000819087207 */ /* 0x048fe20004800000 */
[----:B------:R0:W-:Y:S01]  /*10bd0*/  STL [R1+0x58], R6 ;  /* 0x0000580601007387 */ /* 0x0001e20000100800 */
[C---:B----4-:R-:W-:Y:S02]  /*10be0*/  SEL R15, R25.reuse, R15, !P1 ;  /* 0x0000000f190f7207 */ /* 0x050fe40004800000 */
[C---:B-----5:R-:W-:Y:S01]  /*10bf0*/  SEL R11, R25.reuse, R11, !P1 ;  /* 0x0000000b190b7207 */ /* 0x060fe20004800000 */
[----:B0-----:R-:W3:Y:S04]  /*10c00*/  LDL.LU R6, [R1+0x28] ;  /* 0x0000280001067983 */ /* 0x001ee80000300800 */
[----:B------:R0:W-:Y:S01]  /*10c10*/  STL [R1+0x54], R7 ;  /* 0x0000540701007387 */ /* 0x0001e20000100800 */
[----:B------:R-:W-:-:S03]  /*10c20*/  SEL R10, R25, R10, !P1 ;  /* 0x0000000a190a7207 */ /* 0x000fc60004800000 */
[----:B0-----:R-:W4:Y:S04]  /*10c30*/  LDL.LU R7, [R1+0x2c] ;  /* 0x00002c0001077983 */ /* 0x001f280000300800 */
[----:B------:R0:W-:Y:S04]  /*10c40*/  STL [R1+0x50], R8 ;  /* 0x0000500801007387 */ /* 0x0001e80000100800 */
[----:B0-----:R-:W5:Y:S01]  /*10c50*/  LDL.LU R8, [R1+0x34] ;  /* 0x0000340001087983 */ /* 0x001f620000300800 */
[----:B--2---:R-:W-:-:S05]  /*10c60*/  SEL R9, R25, R9, !P1 ;  /* 0x0000000919097207 */ /* 0x004fca0004800000 */
[----:B------:R0:W-:Y:S04]  /*10c70*/  STL [R1+0x4c], R9 ;  /* 0x00004c0901007387 */ /* 0x0001e80000100800 */
[----:B0-----:R-:W2:Y:S04]  /*10c80*/  LDL.LU R9, [R1+0x5c] ;  /* 0x00005c0001097983 */ /* 0x001ea80000300800 */
[----:B------:R0:W-:Y:S04]  /*10c90*/  STL [R1+0x40], R15 ;  /* 0x0000400f01007387 */ /* 0x0001e80000100800 */
[----:B0-----:R-:W2:Y:S04]  /*10ca0*/  LDL.LU R15, [R1+0x1060] ;  /* 0x00106000010f7983 */ /* 0x001ea80000300800 */
[----:B------:R0:W-:Y:S04]  /*10cb0*/  STL [R1+0x3c], R11 ;  /* 0x00003c0b01007387 */ /* 0x0001e80000100800 */
[----:B0-----:R-:W2:Y:S04]  /*10cc0*/  LDL.LU R11, [R1+0x105c] ;  /* 0x00105c00010b7983 */ /* 0x001ea80000300800 */
[----:B------:R0:W-:Y:S04]  /*10cd0*/  STL [R1+0x38], R10 ;  /* 0x0000380a01007387 */ /* 0x0001e80000100800 */
[----:B0-----:R-:W3:Y:S01]  /*10ce0*/  LDL.LU R10, [R1+0x1058] ;  /* 0x00105800010a7983 */ /* 0x001ee20000300800 */
[----:B------:R-:W-:-:S02]  /*10cf0*/  SEL R13, R25, R13, !P1 ;  /* 0x0000000d190d7207 */ /* 0x000fc40004800000 */
[C---:B------:R-:W-:Y:S02]  /*10d00*/  SEL R12, R25.reuse, R12, !P1 ;  /* 0x0000000c190c7207 */ /* 0x040fe40004800000 */
[C---:B--2---:R-:W-:Y:S02]  /*10d10*/  SEL R11, R25.reuse, R11, !P1 ;  /* 0x0000000b190b7207 */ /* 0x044fe40004800000 */
[----:B---3--:R-:W-:-:S05]  /*10d20*/  SEL R10, R25, R10, !P1 ;  /* 0x0000000a190a7207 */ /* 0x008fca0004800000 */
[----:B------:R0:W-:Y:S04]  /*10d30*/  STL [R1+0x30], R10 ;  /* 0x0000300a01007387 */ /* 0x0001e80000100800 */
[----:B0-----:R-:W2:Y:S04]  /*10d40*/  LDL.LU R10, [R1+0x68] ;  /* 0x00006800010a7983 */ /* 0x001ea80000300800 */
[----:B------:R0:W-:Y:S04]  /*10d50*/  STL [R1+0x1c], R11 ;  /* 0x00001c0b01007387 */ /* 0x0001e80000100800 */
[----:B0-----:R-:W3:Y:S04]  /*10d60*/  LDL.LU R11, [R1+0x48] ;  /* 0x00004800010b7983 */ /* 0x001ee80000300800 */
[----:B------:R0:W-:Y:S04]  /*10d70*/  STL [R1+0x18], R13 ;  /* 0x0000180d01007387 */ /* 0x0001e80000100800 */
[----:B0-----:R-:W2:Y:S04]  /*10d80*/  LDL.LU R13, [R1+0x1054] ;  /* 0x00105400010d7983 */ /* 0x001ea80000300800 */
[----:B------:R0:W-:Y:S04]  /*10d90*/  STL [R1+0x14], R12 ;  /* 0x0000140c01007387 */ /* 0x0001e80000100800 */
[----:B0-----:R-:W3:Y:S01]  /*10da0*/  LDL.LU R12, [R1+0x1050] ;  /* 0x00105000010c7983 */ /* 0x001ee20000300800 */
[----:B------:R-:W-:-:S02]  /*10db0*/  SEL R14, R25, R14, !P1 ;  /* 0x0000000e190e7207 */ /* 0x000fc40004800000 */
[C---:B--2---:R-:W-:Y:S02]  /*10dc0*/  SEL R13, R25.reuse, R13, !P1 ;  /* 0x0000000d190d7207 */ /* 0x044fe40004800000 */
[----:B---3--:R-:W-:-:S05]  /*10dd0*/  SEL R12, R25, R12, !P1 ;  /* 0x0000000c190c7207 */ /* 0x008fca0004800000 */
[----:B------:R0:W-:Y:S04]  /*10de0*/  STL [R1+0x10], R12 ;  /* 0x0000100c01007387 */ /* 0x0001e80000100800 */
[----:B0-----:R-:W2:Y:S04]  /*10df0*/  LDL.LU R12, [R1+0x44] ;  /* 0x00004400010c7983 */ /* 0x001ea80000300800 */
[----:B------:R0:W-:Y:S04]  /*10e00*/  STL [R1+0xc], R13 ;  /* 0x00000c0d01007387 */ /* 0x0001e80000100800 */
[----:B0-----:R-:W3:Y:S04]  /*10e10*/  LDL.LU R13, [R1+0xe8] ;  /* 0x0000e800010d7983 */ /* 0x001ee80000300800 */
[----:B------:R0:W-:Y:S04]  /*10e20*/  STL [R1+0x8], R14 ;  /* 0x0000080e01007387 */ /* 0x0001e80000100800 */
[----:B0-----:R-:W3:Y:S01]  /*10e30*/  LDL.LU R14, [R1+0x104c] ;  /* 0x00104c00010e7983 */ /* 0x001ee20000300800 */
[----:B------:R-:W-:-:S02]  /*10e40*/  SEL R26, R25, R26, !P1 ;  /* 0x0000001a191a7207 */ /* 0x000fc40004800000 */
[C---:B------:R-:W-:Y:S02]  /*10e50*/  SEL R29, R25.reuse, R29, !P1 ;  /* 0x0000001d191d7207 */ /* 0x040fe40004800000 */
[C---:B------:R-:W-:Y:S01]  /*10e60*/  SEL R28, R25.reuse, R28, !P1 ;  /* 0x0000001c191c7207 */ /* 0x040fe20004800000 */
[----:B------:R-:W-:Y:S01]  /*10e70*/  STL [R1+0xfa0], R26 ;  /* 0x000fa01a01007387 */ /* 0x000fe20000100800 */
[C---:B------:R-:W-:Y:S02]  /*10e80*/  SEL R4, R25.reuse, R4, !P1 ;  /* 0x0000000419047207 */ /* 0x040fe40004800000 */
[C---:B------:R-:W-:Y:S02]  /*10e90*/  SEL R5, R25.reuse, R5, !P1 ;  /* 0x0000000519057207 */ /* 0x040fe40004800000 */
[C---:B------:R-:W-:Y:S02]  /*10ea0*/  SEL R6, R25.reuse, R6, !P1 ;  /* 0x0000000619067207 */ /* 0x040fe40004800000 */
[----:B----4-:R-:W-:-:S02]  /*10eb0*/  SEL R7, R25, R7, !P1 ;  /* 0x0000000719077207 */ /* 0x010fc40004800000 */
[C---:B-----5:R-:W-:Y:S02]  /*10ec0*/  SEL R8, R25.reuse, R8, !P1 ;  /* 0x0000000819087207 */ /* 0x060fe40004800000 */
[C---:B------:R-:W-:Y:S02]  /*10ed0*/  SEL R9, R25.reuse, R9, !P1 ;  /* 0x0000000919097207 */ /* 0x040fe40004800000 */
[C---:B------:R-:W-:Y:S02]  /*10ee0*/  SEL R10, R25.reuse, R10, !P1 ;  /* 0x0000000a190a7207 */ /* 0x040fe40004800000 */
[C---:B------:R-:W-:Y:S02]  /*10ef0*/  SEL R11, R25.reuse, R11, !P1 ;  /* 0x0000000b190b7207 */ /* 0x040fe40004800000 */
[C---:B------:R-:W-:Y:S02]  /*10f00*/  SEL R15, R25.reuse, R15, !P1 ;  /* 0x0000000f190f7207 */ /* 0x040fe40004800000 */
[----:B------:R-:W-:-:S02]  /*10f10*/  SEL R16, R25, R16, !P1 ;  /* 0x0000001019107207 */ /* 0x000fc40004800000 */
[C---:B--2---:R-:W-:Y:S02]  /*10f20*/  SEL R12, R25.reuse, R12, !P1 ;  /* 0x0000000c190c7207 */ /* 0x044fe40004800000 */
[----:B---3--:R-:W-:-:S05]  /*10f30*/  SEL R13, R25, R13, !P1 ;  /* 0x0000000d190d7207 */ /* 0x008fca0004800000 */
[----:B------:R-:W-:Y:S04]  /*10f40*/  STL [R1+0x4], R13 ;  /* 0x0000040d01007387 */ /* 0x000fe80000100800 */
        /* <DEDUP_REMOVED lines=9> */
[----:B------:R0:W-:Y:S01]  /*10fe0*/  STL [R1+0xfc8], R12 ;  /* 0x000fc80c01007387 */ /* 0x0001e20000100800 */
[----:B------:R-:W-:-:S03]  /*10ff0*/  SEL R14, R25, R14, !P1 ;  /* 0x0000000e190e7207 */ /* 0x000fc60004800000 */
[----:B0-----:R-:W2:Y:S04]  /*11000*/  LDL.LU R12, [R1+0x400] ;  /* 0x00040000010c7983 */ /* 0x001ea80000300800 */
[----:B------:R-:W3:Y:S04]  /*11010*/  LDL.LU R10, [R1+0x3fc] ;  /* 0x0003fc00010a7983 */ /* 0x000ee80000300800 */
[----:B------:R-:W4:Y:S04]  /*11020*/  LDL.LU R9, [R1+0x3f8] ;  /* 0x0003f80001097983 */ /* 0x000f280000300800 */
[----:B------:R-:W5:Y:S04]  /*11030*/  LDL.LU R8, [R1+0x3f4] ;  /* 0x0003f40001087983 */ /* 0x000f680000300800 */
[----:B------:R-:W2:Y:S04]  /*11040*/  LDL.LU R7, [R1+0x3f0] ;  /* 0x0003f00001077983 */ /* 0x000ea80000300800 */
[----:B------:R-:W2:Y:S04]  /*11050*/  LDL.LU R6, [R1+0x3ec] ;  /* 0x0003ec0001067983 */ /* 0x000ea80000300800 */
[----:B------:R-:W2:Y:S04]  /*11060*/  LDL.LU R5, [R1+0x3e8] ;  /* 0x0003e80001057983 */ /* 0x000ea80000300800 */
[----:B------:R-:W2:Y:S04]  /*11070*/  LDL.LU R4, [R1+0x3e4] ;  /* 0x0003e40001047983 */ /* 0x000ea80000300800 */
[----:B------:R-:W2:Y:S04]  /*11080*/  LDL.LU R28, [R1+0x3e0] ;  /* 0x0003e000011c7983 */ /* 0x000ea80000300800 */
[----:B------:R-:W2:Y:S04]  /*11090*/  LDL.LU R29, [R1+0x3dc] ;  /* 0x0003dc00011d7983 */ /* 0x000ea80000300800 */
[----:B------:R-:W2:Y:S04]  /*110a0*/  LDL.LU R26, [R1+0x3d8] ;  /* 0x0003d800011a7983 */ /* 0x000ea80000300800 */
[----:B------:R0:W-:Y:S04]  /*110b0*/  STL [R1+0xfcc], R11 ;  /* 0x000fcc0b01007387 */ /* 0x0001e80000100800 */
[----:B0-----:R-:W2:Y:S04]  /*110c0*/  LDL.LU R11, [R1+0x404] ;  /* 0x00040400010b7983 */ /* 0x001ea80000300800 */
[----:B------:R0:W-:Y:S04]  /*110d0*/  STL [R1+0xfd0], R14 ;  /* 0x000fd00e01007387 */ /* 0x0001e80000100800 */
[----:B0-----:R-:W3:Y:S04]  /*110e0*/  LDL.LU R14, [R1+0x24] ;  /* 0x00002400010e7983 */ /* 0x001ee80000300800 */
[----:B------:R-:W-:Y:S04]  /*110f0*/  STL [R1+0xfd4], R15 ;  /* 0x000fd40f01007387 */ /* 0x000fe80000100800 */
[----:B------:R0:W-:Y:S04]  /*11100*/  STL [R1+0xfd8], R16 ;  /* 0x000fd81001007387 */ /* 0x0001e80000100800 */
[----:B0-----:R-:W5:Y:S04]  /*11110*/  LDL R16, [R1+0x4b4] ;  /* 0x0004b40001107983 */ /* 0x001f680000100800 */
[----:B------:R-:W0:Y:S01]  /*11120*/  S2R R13, SR_TID.X ;  /* 0x00000000000d7919 */ /* 0x000e220000002100 */
[----:B------:R-:W-:-:S02]  /*11130*/  SEL R17, R25, R17, !P1 ;  /* 0x0000001119117207 */ /* 0x000fc40004800000 */
[C---:B------:R-:W-:Y:S01]  /*11140*/  SEL R18, R25.reuse, R18, !P1 ;  /* 0x0000001219127207 */ /* 0x040fe20004800000 */
[----:B------:R-:W-:Y:S01]  /*11150*/  @!P2 IMAD.MOV R27, RZ, RZ, -R27 ;  /* 0x000000ffff1ba224 */ /* 0x000fe200078e0a1b */
[C---:B------:R-:W-:Y:S01]  /*11160*/  SEL R19, R25.reuse, R19, !P1 ;  /* 0x0000001319137207 */ /* 0x040fe20004800000 */
[----:B------:R-:W-:Y:S01]  /*11170*/  @!P3 IMAD.MOV R0, RZ, RZ, -R0 ;  /* 0x000000ffff00b224 */ /* 0x000fe200078e0a00 */
[C---:B------:R-:W-:Y:S01]  /*11180*/  SEL R20, R25.reuse, R20, !P1 ;  /* 0x0000001419147207 */ /* 0x040fe20004800000 */
[----:B------:R-:W-:Y:S01]  /*11190*/  @!P4 IMAD.MOV R2, RZ, RZ, -R2 ;  /* 0x000000ffff02c224 */ /* 0x000fe200078e0a02 */
[C---:B------:R-:W-:Y:S01]  /*111a0*/  SEL R21, R25.reuse, R21, !P1 ;  /* 0x0000001519157207 */ /* 0x040fe20004800000 */
[----:B------:R-:W-:Y:S01]  /*111b0*/  STL [R1+0xfdc], R17 ;  /* 0x000fdc1101007387 */ /* 0x000fe20000100800 */
[C---:B------:R-:W-:Y:S02]  /*111c0*/  SEL R22, R25.reuse, R22, !P1 ;  /* 0x0000001619167207 */ /* 0x040fe40004800000 */
[C---:B------:R-:W-:Y:S01]  /*111d0*/  SEL R23, R25.reuse, R23, !P1 ;  /* 0x0000001719177207 */ /* 0x040fe20004800000 */
[----:B------:R-:W-:Y:S01]  /*111e0*/  STL [R1+0xfe0], R18 ;  /* 0x000fe01201007387 */ /* 0x000fe20000100800 */
[C---:B------:R-:W-:Y:S01]  /*111f0*/  SEL R24, R25.reuse, R24, !P1 ;  /* 0x0000001819187207 */ /* 0x040fe20004800000 */
[----:B------:R-:W-:Y:S01]  /*11200*/  @!P0 IMAD.MOV R3, RZ, RZ, -R3 ;  /* 0x000000ffff038224 */ /* 0x000fe200078e0a03 */
[C---:B------:R-:W-:Y:S01]  /*11210*/  SEL R27, R25.reuse, R27, !P1 ;  /* 0x0000001b191b7207 */ /* 0x040fe20004800000 */
[----:B------:R-:W-:Y:S01]  /*11220*/  STL [R1+0xfe4], R19 ;  /* 0x000fe41301007387 */ /* 0x000fe20000100800 */
[----:B------:R-:W-:-:S02]  /*11230*/  SEL R0, R25, R0, !P1 ;  /* 0x0000000019007207 */ /* 0x000fc40004800000 */
[----:B0-----:R-:W-:Y:S01]  /*11240*/  LOP3.LUT R13, R13, 0x7f, RZ, 0xc0, !PT ;  /* 0x0000007f0d0d7812 */ /* 0x001fe200078ec0ff */
[----:B------:R-:W-:Y:S01]  /*11250*/  STL [R1+0xfe8], R20 ;  /* 0x000fe81401007387 */ /* 0x000fe20000100800 */
[----:B------:R-:W-:-:S03]  /*11260*/  SEL R2, R25, R2, !P1 ;  /* 0x0000000219027207 */ /* 0x000fc60004800000 */
[----:B------:R-:W-:Y:S01]  /*11270*/  STL [R1+0xfec], R21 ;  /* 0x000fec1501007387 */ /* 0x000fe20000100800 */
[----:B------:R-:W-:-:S03]  /*11280*/  IMAD R13, R13, c[0x0][0x18c], RZ ;  /* 0x000063000d0d7a24 */ /* 0x000fc600078e02ff */
[----:B------:R-:W-:Y:S01]  /*11290*/  STL [R1+0xff0], R22 ;  /* 0x000ff01601007387 */ /* 0x000fe20000100800 */
[----:B------:R-:W-:-:S03]  /*112a0*/  IMAD.MOV R15, RZ, RZ, -c[0x0][0x188] ;  /* 0x80006200ff0f7624 */ /* 0x000fc600078e02ff */
[----:B------:R-:W-:Y:S01]  /*112b0*/  STL [R1+0xff4], R23 ;  /* 0x000ff41701007387 */ /* 0x000fe20000100800 */
[----:B------:R-:W-:-:S03]  /*112c0*/  SEL R3, R25, R3, !P1 ;  /* 0x0000000319037207 */ /* 0x000fc60004800000 */
[----:B------:R-:W-:Y:S01]  /*112d0*/  STL [R1+0xff8], R24 ;  /* 0x000ff81801007387 */ /* 0x000fe20000100800 */
[----:B------:R-:W-:-:S03]  /*112e0*/  LEA.HI.X.SX32 R13, R13, c[0x0][0x16c], 0x1, P6 ;  /* 0x00005b000d0d7a11 */ /* 0x000fc600030f0eff */
[----:B------:R-:W-:Y:S04]  /*112f0*/  STL [R1+0xffc], R27 ;  /* 0x000ffc1b01007387 */ /* 0x000fe80000100800 */
[----:B------:R-:W-:Y:S04]  /*11300*/  STL [R1+0x1000], R0 ;  /* 0x0010000001007387 */ /* 0x000fe80000100800 */
[----:B------:R-:W-:Y:S04]  /*11310*/  STL [R1+0x1004], R2 ;  /* 0x0010040201007387 */ /* 0x000fe80000100800 */
[----:B------:R4:W-:Y:S04]  /*11320*/  STL [R1+0x1008], R3 ;  /* 0x0010080301007387 */ /* 0x0009e80000100800 */
[----:B------:R-:W-:Y:S01]  /*11330*/  STL [R1+0x100c], R13 ;  /* 0x00100c0d01007387 */ /* 0x000fe20000100800 */
[----:B----4-:R-:W-:-:S02]  /*11340*/  IMAD R3, R9, c[0x0][0x190], RZ ;  /* 0x0000640009037a24 */ /* 0x010fc400078e02ff */
[----:B--2---:R-:W-:Y:S02]  /*11350*/  IMAD R25, R11, c[0x0][0x190], RZ ;  /* 0x000064000b197a24 */ /* 0x004fe400078e02ff */
[----:B---3--:R-:W-:Y:S02]  /*11360*/  IMAD R0, R14, c[0x0][0x184], RZ ;  /* 0x000061000e007a24 */ /* 0x008fe400078e02ff */
[----:B-----5:R-:W-:-:S05]  /*11370*/  IMAD R2, R15, 0x2, R16 ;  /* 0x000000020f027824 */ /* 0x020fca00078e0210 */
[----:B------:R0:W-:Y:S04]  /*11380*/  STL [R1+0x46c], R2 ;  /* 0x00046c0201007387 */ /* 0x0001e80000100800 */
[----:B------:R-:W-:Y:S04]  /*11390*/  STL [R1+0x1010], R25 ;  /* 0x0010101901007387 */ /* 0x000fe80000100800 */
[----:B------:R1:W-:Y:S01]  /*113a0*/  STL [R1+0x410], R0 ;  /* 0x0004100001007387 */ /* 0x0003e20000100800 */
[----:B0-----:R-:W-:Y:S02]  /*113b0*/  IMAD R2, R12, c[0x0][0x190], RZ ;  /* 0x000064000c027a24 */ /* 0x001fe400078e02ff */
[----:B-1----:R-:W-:-:S03]  /*113c0*/  IMAD R0, R10, c[0x0][0x190], RZ ;  /* 0x000064000a007a24 */ /* 0x002fc600078e02ff */
[----:B------:R0:W-:Y:S04]  /*113d0*/  STL [R1+0x20], R2 ;  /* 0x0000200201007387 */ /* 0x0001e80000100800 */
[----:B------:R1:W-:Y:S04]  /*113e0*/  STL [R1+0x24], R0 ;  /* 0x0000240001007387 */ /* 0x0003e80000100800 */
[----:B------:R2:W-:Y:S01]  /*113f0*/  STL [R1+0x28], R3 ;  /* 0x0000280301007387 */ /* 0x0005e20000100800 */
[----:B0-----:R-:W-:Y:S02]  /*11400*/  IMAD R2, R8, c[0x0][0x190], RZ ;  /* 0x0000640008027a24 */ /* 0x001fe400078e02ff */
[----:B-1----:R-:W-:-:S03]  /*11410*/  IMAD R0, R7, c[0x0][0x190], RZ ;  /* 0x0000640007007a24 */ /* 0x002fc600078e02ff */
[----:B------:R0:W-:Y:S01]  /*11420*/  STL [R1+0x2c], R2 ;  /* 0x00002c0201007387 */ /* 0x0001e20000100800 */
[----:B--2---:R-:W-:-:S03]  /*11430*/  IMAD R3, R6, c[0x0][0x190], RZ ;  /* 0x0000640006037a24 */ /* 0x004fc600078e02ff */
[----:B------:R1:W-:Y:S04]  /*11440*/  STL [R1+0x34], R0 ;  /* 0x0000340001007387 */ /* 0x0003e80000100800 */
[----:B------:R2:W-:Y:S01]  /*11450*/  STL [R1+0x44], R3 ;  /* 0x0000440301007387 */ /* 0x0005e20000100800 */
[----:B0-----:R-:W-:Y:S02]  /*11460*/  IMAD R2, R5, c[0x0][0x190], RZ ;  /* 0x0000640005027a24 */ /* 0x001fe400078e02ff */
[----:B-1----:R-:W-:-:S03]  /*11470*/  IMAD R0, R4, c[0x0][0x190], RZ ;  /* 0x0000640004007a24 */ /* 0x002fc600078e02ff */
[----:B------:R0:W-:Y:S01]  /*11480*/  STL [R1+0x48], R2 ;  /* 0x0000480201007387 */ /* 0x0001e20000100800 */
[----:B--2---:R-:W-:-:S03]  /*11490*/  IMAD R3, R28, c[0x0][0x190], RZ ;  /* 0x000064001c037a24 */ /* 0x004fc600078e02ff */
[----:B------:R1:W-:Y:S04]  /*114a0*/  STL [R1+0x5c], R0 ;  /* 0x00005c0001007387 */ /* 0x0003e80000100800 */
[----:B------:R-:W-:Y:S04]  /*114b0*/  STL [R1+0x68], R3 ;  /* 0x0000680301007387 */ /* 0x000fe80000100800 */
[----:B------:R-:W2:Y:S01]  /*114c0*/  LDL.LU R25, [R1+0x3cc] ;  /* 0x0003cc0001197983 */ /* 0x000ea20000300800 */
[----:B0-----:R-:W-:Y:S02]  /*114d0*/  IMAD R2, R29, c[0x0][0x190], RZ ;  /* 0x000064001d027a24 */ /* 0x001fe400078e02ff */
[----:B-1----:R-:W-:-:S03]  /*114e0*/  IMAD R0, R26, c[0x0][0x190], RZ ;  /* 0x000064001a007a24 */ /* 0x002fc600078e02ff */
[----:B------:R-:W-:Y:S04]  /*114f0*/  STL [R1+0xc8], R2 ;  /* 0x0000c80201007387 */ /* 0x000fe80000100800 */
[----:B--2---:R0:W-:Y:S04]  /*11500*/  STL [R1+0x1044], R25 ;  /* 0x0010441901007387 */ /* 0x0041e80000100800 */
[----:B------:R-:W-:Y:S04]  /*11510*/  STL [R1+0xd0], R0 ;  /* 0x0000d00001007387 */ /* 0x000fe80000100800 */
[----:B0-----:R-:W2:Y:S04]  /*11520*/  LDL.LU R25, [R1+0x3d0] ;  /* 0x0003d00001197983 */ /* 0x001ea80000300800 */
[----:B--2---:R0:W-:Y:S04]  /*11530*/  STL [R1+0x1048], R25 ;  /* 0x0010481901007387 */ /* 0x0041e80000100800 */
[----:B0-----:R-:W2:Y:S04]  /*11540*/  LDL.LU R25, [R1+0x3d4] ;  /* 0x0003d40001197983 */ /* 0x001ea80000300800 */
[----:B------:R-:W3:Y:S04]  /*11550*/  LDL.LU R13, [R1+0x3c8] ;  /* 0x0003c800010d7983 */ /* 0x000ee80000300800 */
[----:B------:R-:W4:Y:S04]  /*11560*/  LDL.LU R3, [R1+0x3c4] ;  /* 0x0003c40001037983 */ /* 0x000f280000300800 */
[----:B------:R-:W5:Y:S04]  /*11570*/  LDL.LU R2, [R1+0x3c0] ;  /* 0x0003c00001027983 */ /* 0x000f680000300800 */
[----:B------:R-:W3:Y:S04]  /*11580*/  LDL.LU R0, [R1+0x3bc] ;  /* 0x0003bc0001007983 */ /* 0x000ee80000300800 */
        /* <DEDUP_REMOVED lines=23> */
[----:B------:R-:W3:Y:S01]  /*11700*/  LDL.LU R26, [R1+0x350] ;  /* 0x00035000011a7983 */ /* 0x000ee20000300800 */
[----:B--2---:R-:W-:-:S05]  /*11710*/  IMAD R25, R25, c[0x0][0x190], RZ ;  /* 0x0000640019197a24 */ /* 0x004fca00078e02ff */
[----:B------:R0:W-:Y:S04]  /*11720*/  STL [R1+0xd4], R25 ;  /* 0x0000d41901007387 */ /* 0x0001e80000100800 */
[----:B0-----:R-:W2:Y:S02]  /*11730*/  LDL.LU R25, [R1+0x1048] ;  /* 0x0010480001197983 */ /* 0x001ea40000300800 */
[----:B--2---:R-:W-:-:S05]  /*11740*/  IMAD R25, R25, c[0x0][0x190], RZ ;  /* 0x0000640019197a24 */ /* 0x004fca00078e02ff */
[----:B------:R0:W-:Y:S04]  /*11750*/  STL [R1+0xe8], R25 ;  /* 0x0000e81901007387 */ /* 0x0001e80000100800 */
[----:B0-----:R-:W2:Y:S01]  /*11760*/  LDL.LU R25, [R1+0x1044] ;  /* 0x0010440001197983 */ /* 0x001ea20000300800 */
[----:B---3--:R-:W-:Y:S02]  /*11770*/  IMAD R13, R13, c[0x0][0x190], RZ ;  /* 0x000064000d0d7a24 */ /* 0x008fe400078e02ff */
[----:B----4-:R-:W-:Y:S02]  /*11780*/  IMAD R3, R3, c[0x0][0x190], RZ ;  /* 0x0000640003037a24 */ /* 0x010fe400078e02ff */
[----:B-----5:R-:W-:Y:S02]  /*11790*/  IMAD R2, R2, c[0x0][0x190], RZ ;  /* 0x0000640002027a24 */ /* 0x020fe400078e02ff */
[----:B------:R-:W-:-:S02]  /*117a0*/  IMAD R0, R0, c[0x0][0x190], RZ ;  /* 0x0000640000007a24 */ /* 0x000fc400078e02ff */
[----:B--2---:R-:W-:-:S05]  /*117b0*/  IMAD R25, R25, c[0x0][0x190], RZ ;  /* 0x0000640019197a24 */ /* 0x004fca00078e02ff */
[----:B------:R-:W-:Y:S04]  /*117c0*/  STL [R1+0xf0], R25 ;  /* 0x0000f01901007387 */ /* 0x000fe80000100800 */
[----:B------:R-:W-:Y:S04]  /*117d0*/  STL [R1+0x108], R13 ;  /* 0x0001080d01007387 */ /* 0x000fe80000100800 */
[----:B------:R0:W-:Y:S04]  /*117e0*/  STL [R1+0x140], R3 ;  /* 0x0001400301007387 */ /* 0x0001e80000100800 */
[----:B------:R1:W-:Y:S01]  /*117f0*/  STL [R1+0x148], R2 ;  /* 0x0001480201007387 */ /* 0x0003e20000100800 */
[----:B0-----:R-:W-:-:S03]  /*11800*/  IMAD R3, R27, c[0x0][0x190], RZ ;  /* 0x000064001b037a24 */ /* 0x001fc600078e02ff */
[----:B------:R0:W-:Y:S01]  /*11810*/  STL [R1+0x19c], R0 ;  /* 0x00019c0001007387 */ /* 0x0001e20000100800 */
[----:B-1----:R-:W-:-:S03]  /*11820*/  IMAD R2, R24, c[0x0][0x190], RZ ;  /* 0x0000640018027a24 */ /* 0x002fc600078e02ff */
[----:B------:R1:W-:Y:S01]  /*11830*/  STL [R1+0x1b0], R3 ;  /* 0x0001b00301007387 */ /* 0x0003e20000100800 */
[----:B0-----:R-:W-:-:S03]  /*11840*/  IMAD R0, R23, c[0x0][0x190], RZ ;  /* 0x0000640017007a24 */ /* 0x001fc600078e02ff */
[----:B------:R0:W-:Y:S01]  /*11850*/  STL [R1+0x1b4], R2 ;  /* 0x0001b40201007387 */ /* 0x0001e20000100800 */
[----:B-1----:R-:W-:-:S03]  /*11860*/  IMAD R3, R22, c[0x0][0x190], RZ ;  /* 0x0000640016037a24 */ /* 0x002fc600078e02ff */
        /* <DEDUP_REMOVED lines=570> */
[----:B------:R-:W-:Y:S02]  /*13c10*/  IMAD R27, R27, c[0x0][0x190], RZ ;  /* 0x000064001b1b7a24 */ /* 0x000fe400078e02ff */
[----:B------:R-:W-:Y:S02]  /*13c20*/  IMAD R24, R24, c[0x0][0x190], RZ ;  /* 0x0000640018187a24 */ /* 0x000fe400078e02ff */
[----:B------:R-:W-:Y:S02]  /*13c30*/  IMAD R23, R23, c[0x0][0x190], RZ ;  /* 0x0000640017177a24 */ /* 0x000fe400078e02ff */
[----:B------:R-:W-:Y:S02]  /*13c40*/  IMAD R22, R22, c[0x0][0x190], RZ ;  /* 0x0000640016167a24 */ /* 0x000fe400078e02ff */
[----:B------:R-:W-:Y:S02]  /*13c50*/  IMAD R21, R21, c[0x0][0x190], RZ ;  /* 0x0000640015157a24 */ /* 0x000fe400078e02ff */
        /* <DEDUP_REMOVED lines=19> */
[----:B--2---:R-:W-:-:S05]  /*13d90*/  IMAD R25, R25, c[0x0][0x190], RZ ;  /* 0x0000640019197a24 */ /* 0x004fca00078e02ff */
[----:B------:R0:W-:Y:S04]  /*13da0*/  STL [R1+0x98], R25 ;  /* 0x0000981901007387 */ /* 0x0001e80000100800 */
[----:B0-----:R-:W2:Y:S04]  /*13db0*/  LDL.LU R25, [R1+0x1010] ;  /* 0x0010100001197983 */ /* 0x001ea80000300800 */
[----:B------:R0:W-:Y:S04]  /*13dc0*/  STL [R1+0x94], R13 ;  /* 0x0000940d01007387 */ /* 0x0001e80000100800 */
[----:B0-----:R-:W3:Y:S04]  /*13dd0*/  LDL.LU R13, [R1+0x100c] ;  /* 0x00100c00010d7983 */ /* 0x001ee80000300800 */
[----:B------:R0:W-:Y:S04]  /*13de0*/  STL [R1+0x90], R3 ;  /* 0x0000900301007387 */ /* 0x0001e80000100800 */
[----:B0-----:R-:W4:Y:S04]  /*13df0*/  LDL.LU R3, [R1+0x1008] ;  /* 0x0010080001037983 */ /* 0x001f280000300800 */
[----:B------:R0:W-:Y:S04]  /*13e00*/  STL [R1+0x8c], R2 ;  /* 0x00008c0201007387 */ /* 0x0001e80000100800 */
        /* <DEDUP_REMOVED lines=50> */
[----:B0-----:R-:W5:Y:S01]  /*14130*/  LDL.LU R26, [R1+0xfa0] ;  /* 0x000fa000011a7983 */ /* 0x001f620000300800 */
[----:B--2---:R-:W-:-:S02]  /*14140*/  IMAD R19, R19, c[0x0][0x190], RZ ;  /* 0x0000640013137a24 */ /* 0x004fc400078e02ff */
[----:B---3--:R-:W-:Y:S02]  /*14150*/  IMAD R18, R18, c[0x0][0x190], RZ ;  /* 0x0000640012127a24 */ /* 0x008fe400078e02ff */
[----:B----4-:R-:W-:Y:S02]  /*14160*/  IMAD R17, R17, c[0x0][0x190], RZ ;  /* 0x0000640011117a24 */ /* 0x010fe400078e02ff */
[----:B-----5:R-:W-:Y:S02]  /*14170*/  IMAD R16, R16, c[0x0][0x190], RZ ;  /* 0x0000640010107a24 */ /* 0x020fe400078e02ff */
        /* <DEDUP_REMOVED lines=13> */
[----:B------:R-:W-:-:S05]  /*14250*/  IMAD R26, R26, c[0x0][0x190], RZ ;  /* 0x000064001a1a7a24 */ /* 0x000fca00078e02ff */
[----:B------:R0:W-:Y:S04]  /*14260*/  STL [R1], R26 ;  /* 0x0000001a01007387 */ /* 0x0001e80000100800 */
[----:B0-----:R-:W2:Y:S04]  /*14270*/  LDL.LU R26, [R1+0xf9c] ;  /* 0x000f9c00011a7983 */ /* 0x001ea80000300800 */
[----:B------:R-:W-:Y:S04]  /*14280*/  STL [R1+0xf64], R29 ;  /* 0x000f641d01007387 */ /* 0x000fe80000100800 */
[----:B------:R0:W-:Y:S04]  /*14290*/  STL [R1+0xf60], R28 ;  /* 0x000f601c01007387 */ /* 0x0001e80000100800 */
[----:B0-----:R-:W3:Y:S04]  /*142a0*/  LDL R28, [R1+0x46c] ;  /* 0x00046c00011c7983 */ /* 0x001ee80000100800 */
[----:B------:R-:W-:Y:S04]  /*142b0*/  STL [R1+0x39c], R4 ;  /* 0x00039c0401007387 */ /* 0x000fe80000100800 */
[----:B------:R-:W-:Y:S04]  /*142c0*/  STL [R1+0xf58], R5 ;  /* 0x000f580501007387 */ /* 0x000fe80000100800 */
[----:B------:R0:W-:Y:S04]  /*142d0*/  STL [R1+0xf54], R6 ;  /* 0x000f540601007387 */ /* 0x0001e80000100800 */
[----:B0-----:R-:W4:Y:S04]  /*142e0*/  LDL.LU R6, [R1+0x20] ;  /* 0x0000200001067983 */ /* 0x001f280000300800 */
[----:B------:R-:W-:Y:S04]  /*142f0*/  STL [R1+0xf50], R7 ;  /* 0x000f500701007387 */ /* 0x000fe80000100800 */
        /* <DEDUP_REMOVED lines=22> */
[----:B------:R-:W-:-:S02]  /*14460*/  IMAD R20, R20, c[0x0][0x190], RZ ;  /* 0x0000640014147a24 */ /* 0x000fc400078e02ff */
[----:B------:R-:W-:Y:S02]  /*14470*/  IMAD R21, R21, c[0x0][0x190], RZ ;  /* 0x0000640015157a24 */ /* 0x000fe400078e02ff */
[----:B------:R-:W-:Y:S02]  /*14480*/  IMAD R22, R22, c[0x0][0x190], RZ ;  /* 0x0000640016167a24 */ /* 0x000fe400078e02ff */
[----:B------:R-:W-:Y:S01]  /*14490*/  IMAD R23, R23, c[0x0][0x190], RZ ;  /* 0x0000640017177a24 */ /* 0x000fe200078e02ff */
[----:B------:R2:W-:Y:S01]  /*144a0*/  STL [R1+0xf88], R20 ;  /* 0x000f881401007387 */ /* 0x0005e20000100800 */
[----:B------:R-:W-:-:S03]  /*144b0*/  IMAD R24, R24, c[0x0][0x190], RZ ;  /* 0x0000640018187a24 */ /* 0x000fc600078e02ff */
[----:B------:R-:W-:Y:S04]  /*144c0*/  STL [R1+0xf8c], R21 ;  /* 0x000f8c1501007387 */ /* 0x000fe80000100800 */
[----:B------:R-:W-:Y:S04]  /*144d0*/  STL [R1+0xf90], R22 ;  /* 0x000f901601007387 */ /* 0x000fe80000100800 */
[----:B------:R-:W-:Y:S01]  /*144e0*/  STL [R1+0xf94], R23 ;  /* 0x000f941701007387 */ /* 0x000fe20000100800 */
[----:B------:R-:W-:-:S03]  /*144f0*/  IMAD.MOV R29, RZ, RZ, -c[0x0][0x188] ;  /* 0x80006200ff1d7624 */ /* 0x000fc600078e02ff */
[----:B------:R-:W-:Y:S04]  /*14500*/  STL [R1+0xf98], R24 ;  /* 0x000f981801007387 */ /* 0x000fe80000100800 */
[----:B------:R-:W5:Y:S01]  /*14510*/  LDL.LU R7, [R1+0xe8] ;  /* 0x0000e80001077983 */ /* 0x000f620000300800 */
[-C--:B--2---:R-:W-:Y:S01]  /*14520*/  LEA R20, P3, R25, R26.reuse, 0x1 ;  /* 0x0000001a19147211 */ /* 0x084fe200078608ff */
[----:B---3--:R-:W-:Y:S02]  /*14530*/  IMAD R4, R29, 0x2, R28 ;  /* 0x000000021d047824 */ /* 0x008fe400078e021c */
[----:B------:R-:W2:Y:S04]  /*14540*/  LDL.LU R28, [R1+0xf0] ;  /* 0x0000f000011c7983 */ /* 0x000ea80000300800 */
[----:B------:R5:W-:Y:S01]  /*14550*/  STL [R1+0x630], R20 ;  /* 0x0006301401007387 */ /* 0x000be20000100800 */
[----:B----4-:R-:W-:-:S05]  /*14560*/  LEA R5, P2, R6, R26, 0x1 ;  /* 0x0000001a06057211 */ /* 0x010fca00078408ff */
[----:B------:R-:W-:Y:S04]  /*14570*/  STL [R1+0x638], R5 ;  /* 0x0006380501007387 */ /* 0x000fe80000100800 */
[----:B------:R-:W3:Y:S01]  /*14580*/  LDL.LU R29, [R1+0x108] ;  /* 0x00010800011d7983 */ /* 0x000ee20000300800 */
[----:B-----5:R-:W-:-:S05]  /*14590*/  LEA R20, P1, R8, R26, 0x1 ;  /* 0x0000001a08147211 */ /* 0x020fca00078208ff */
[----:B------:R0:W-:Y:S01]  /*145a0*/  STL [R1+0x640], R20 ;  /* 0x0006401401007387 */ /* 0x0001e20000100800 */
[-C--:B------:R-:W-:Y:S02]  /*145b0*/  LEA R22, P5, R16, R26.reuse, 0x1 ;  /* 0x0000001a10167211 */ /* 0x080fe400078a08ff */
[-C--:B0-----:R-:W-:Y:S02]  /*145c0*/  LEA R20, P6, R17, R26.reuse, 0x1 ;  /* 0x0000001a11147211 */ /* 0x081fe400078c08ff */
[-C--:B------:R-:W-:Y:S02]  /*145d0*/  LEA R21, P4, R18, R26.reuse, 0x1 ;  /* 0x0000001a12157211 */ /* 0x080fe400078808ff */
[----:B------:R-:W-:-:S05]  /*145e0*/  LEA R5, P0, R19, R26, 0x1 ;  /* 0x0000001a13057211 */ /* 0x000fca00078008ff */
[----:B------:R0:W-:Y:S04]  /*145f0*/  STL [R1+0x648], R5 ;  /* 0x0006480501007387 */ /* 0x0001e80000100800 */
[----:B0-----:R-:W4:Y:S04]  /*14600*/  LDL.LU R5, [R1+0x140] ;  /* 0x0001400001057983 */ /* 0x001f280000300800 */
[----:B------:R0:W-:Y:S04]  /*14610*/  STL [R1+0x650], R21 ;  /* 0x0006501501007387 */ /* 0x0001e80000100800 */
[----:B------:R1:W-:Y:S01]  /*14620*/  STL [R1+0x658], R20 ;  /* 0x0006581401007387 */ /* 0x0003e20000100800 */
[----:B0-----:R-:W-:-:S03]  /*14630*/  LEA.HI.X.SX32 R21, R25, R13, 0x1, P3 ;  /* 0x0000000d19157211 */ /* 0x001fc600018f0eff */
[----:B-1----:R-:W5:Y:S04]  /*14640*/  LDL.LU R20, [R1+0x148] ;  /* 0x0001480001147983 */ /* 0x002f680000300800 */
[----:B------:R-:W-:Y:S04]  /*14650*/  STL [R1+0x660], R22 ;  /* 0x0006601601007387 */ /* 0x000fe80000100800 */
[----:B------:R0:W-:Y:S02]  /*14660*/  STL [R1+0x62c], R21 ;  /* 0x00062c1501007387 */ /* 0x0001e40000100800 */
[----:B0-----:R-:W-:-:S02]  /*14670*/  LEA.HI.X.SX32 R21, R6, R13, 0x1, P2 ;  /* 0x0000000d06157211 */ /* 0x001fc400010f0eff */
[----:B------:R-:W5:Y:S01]  /*14680*/  LDL.LU R6, [R1+0x19c] ;  /* 0x00019c0001067983 */ /* 0x000f620000300800 */
[----:B------:R-:W-:-:S05]  /*14690*/  LEA R22, P3, R15, R26, 0x1 ;  /* 0x0000001a0f167211 */ /* 0x000fca00078608ff */
[----:B------:R-:W-:Y:S04]  /*146a0*/  STL [R1+0x668], R22 ;  /* 0x0006681601007387 */ /* 0x000fe80000100800 */
[----:B------:R0:W-:Y:S02]  /*146b0*/  STL [R1+0x634], R21 ;  /* 0x0006341501007387 */ /* 0x0001e40000100800 */
[----:B0-----:R-:W-:Y:S02]  /*146c0*/  LEA.HI.X.SX32 R21, R8, R13, 0x1, P1 ;  /* 0x0000000d08157211 */ /* 0x001fe400008f0eff */
[----:B------:R-:W5:Y:S01]  /*146d0*/  LDL.LU R8, [R1+0x1b0] ;  /* 0x0001b00001087983 */ /* 0x000f620000300800 */
[----:B------:R-:W-:-:S05]  /*146e0*/  LEA R22, P2, R14, R26, 0x1 ;  /* 0x0000001a0e167211 */ /* 0x000fca00078408ff */
[----:B------:R-:W-:Y:S04]  /*146f0*/  STL [R1+0x670], R22 ;  /* 0x0006701601007387 */ /* 0x000fe80000100800 */
[----:B------:R0:W-:Y:S02]  /*14700*/  STL [R1+0x63c], R21 ;  /* 0x00063c1501007387 */ /* 0x0001e40000100800 */
[----:B0-----:R-:W-:Y:S02]  /*14710*/  LEA.HI.X.SX32 R21, R19, R13, 0x1, P0 ;  /* 0x0000000d13157211 */ /* 0x001fe400000f0eff */
[----:B------:R-:W5:Y:S01]  /*14720*/  LDL.LU R19, [R1+0x1b4] ;  /* 0x0001b40001137983 */ /* 0x000f620000300800 */
[----:B------:R-:W-:-:S05]  /*14730*/  LEA R22, P1, R11, R26, 0x1 ;  /* 0x0000001a0b167211 */ /* 0x000fca00078208ff */
[----:B------:R0:W-:Y:S04]  /*14740*/  STL [R1+0x678], R22 ;  /* 0x0006781601007387 */ /* 0x0001e80000100800 */
[----:B------:R1:W-:Y:S01]  /*14750*/  STL [R1+0x644], R21 ;  /* 0x0006441501007387 */ /* 0x0003e20000100800 */
[-C--:B0-----:R-:W-:Y:S02]  /*14760*/  LEA R22, P0, R12, R26.reuse, 0x1 ;  /* 0x0000001a0c167211 */ /* 0x081fe400078008ff */
[----:B-1----:R-:W-:Y:S02]  /*14770*/  LEA.HI.X.SX32 R21, R18, R13, 0x1, P4 ;  /* 0x0000000d12157211 */ /* 0x002fe400020f0eff */
[----:B------:R-:W5:Y:S04]  /*14780*/  LDL.LU R18, [R1+0x1b8] ;  /* 0x0001b80001127983 */ /* 0x000f680000300800 */
[----:B------:R0:W-:Y:S04]  /*14790*/  STL [R1+0x680], R22 ;  /* 0x0006801601007387 */ /* 0x0001e80000100800 */
[----:B------:R1:W-:Y:S01]  /*147a0*/  STL [R1+0x64c], R21 ;  /* 0x00064c1501007387 */ /* 0x0003e20000100800 */
[----:B0-----:R-:W-:-:S02]  /*147b0*/  LEA R22, P4, R10, R26, 0x1 ;  /* 0x0000001a0a167211 */ /* 0x001fc400078808ff */
[----:B-1----:R-:W-:Y:S02]  /*147c0*/  LEA.HI.X.SX32 R21, R17, R13, 0x1, P6 ;  /* 0x0000000d11157211 */ /* 0x002fe400030f0eff */
[----:B------:R-:W5:Y:S04]  /*147d0*/  LDL.LU R17, [R1+0x1bc] ;  /* 0x0001bc0001117983 */ /* 0x000f680000300800 */
[----:B------:R0:W-:Y:S04]  /*147e0*/  STL [R1+0x688], R22 ;  /* 0x0006881601007387 */ /* 0x0001e80000100800 */
[----:B------:R1:W-:Y:S01]  /*147f0*/  STL [R1+0x654], R21 ;  /* 0x0006541501007387 */ /* 0x0003e20000100800 */
[----:B0-----:R-:W-:-:S02]  /*14800*/  LEA R22, P6, R9, R26, 0x1 ;  /* 0x0000001a09167211 */ /* 0x001fc400078c08ff */
[-C--:B-1----:R-:W-:Y:S02]  /*14810*/  LEA.HI.X.SX32 R21, R16, R13.reuse, 0x1, P5 ;  /* 0x0000000d10157211 */ /* 0x082fe400028f0eff */
[----:B------:R-:W5:Y:S04]  /*14820*/  LDL.LU R16, [R1+0x228] ;  /* 0x0002280001107983 */ /* 0x000f680000300800 */
[----:B------:R-:W-:Y:S04]  /*14830*/  STL [R1+0x690], R22 ;  /* 0x0006901601007387 */ /* 0x000fe80000100800 */
[----:B------:R0:W-:Y:S02]  /*14840*/  STL [R1+0x65c], R21 ;  /* 0x00065c1501007387 */ /* 0x0001e40000100800 */
[----:B0-----:R-:W-:-:S02]  /*14850*/  LEA.HI.X.SX32 R21, R15, R13, 0x1, P3 ;  /* 0x0000000d0f157211 */ /* 0x001fc400018f0eff */
[----:B------:R-:W5:Y:S01]  /*14860*/  LDL.LU R15, [R1+0x230] ;  /* 0x00023000010f7983 */ /* 0x000f620000300800 */
[----:B------:R-:W-:-:S05]  /*14870*/  LEA R22, P5, R7, R26, 0x1 ;  /* 0x0000001a07167211 */ /* 0x000fca00078a08ff */
[----:B------:R2:W-:Y:S04]  /*14880*/  STL [R1+0x698], R22 ;  /* 0x0006981601007387 */ /* 0x0005e80000100800 */
[----:B------:R0:W-:Y:S01]  /*14890*/  STL [R1+0x664], R21 ;  /* 0x0006641501007387 */ /* 0x0001e20000100800 */
[-C--:B--2---:R-:W-:Y:S02]  /*148a0*/  LEA R22, P3, R28, R26.reuse, 0x1 ;  /* 0x0000001a1c167211 */ /* 0x084fe400078608ff */
[----:B0-----:R-:W-:Y:S02]  /*148b0*/  LEA.HI.X.SX32 R21, R14, R13, 0x1, P2 ;  /* 0x0000000d0e157211 */ /* 0x001fe400010f0eff */
[----:B------:R-:W2:Y:S04]  /*148c0*/  LDL.LU R14, [R1+0x238] ;  /* 0x00023800010e7983 */ /* 0x000ea80000300800 */
[----:B------:R3:W-:Y:S04]  /*148d0*/  STL [R1+0x6a0], R22 ;  /* 0x0006a01601007387 */ /* 0x0007e80000100800 */
[----:B------:R0:W-:Y:S01]  /*148e0*/  STL [R1+0x66c], R21 ;  /* 0x00066c1501007387 */ /* 0x0001e20000100800 */
[----:B---3--:R-:W-:-:S02]  /*148f0*/  LEA R22, P2, R29, R26, 0x1 ;  /* 0x0000001a1d167211 */ /* 0x008fc400078408ff */
[-C--:B0-----:R-:W-:Y:S02]  /*14900*/  LEA.HI.X.SX32 R21, R11, R13.reuse, 0x1, P1 ;  /* 0x0000000d0b157211 */ /* 0x081fe400008f0eff */
[----:B------:R-:W3:Y:S04]  /*14910*/  LDL.LU R11, [R1+0x384] ;  /* 0x00038400010b7983 */ /* 0x000ee80000300800 */
[----:B------:R-:W-:Y:S04]  /*14920*/  STL [R1+0x6a8], R22 ;  /* 0x0006a81601007387 */ /* 0x000fe80000100800 */
[----:B------:R0:W-:Y:S02]  /*14930*/  STL [R1+0x674], R21 ;  /* 0x0006741501007387 */ /* 0x0001e40000100800 */
[----:B0-----:R-:W-:-:S02]  /*14940*/  LEA.HI.X.SX32 R21, R12, R13, 0x1, P0 ;  /* 0x0000000d0c157211 */ /* 0x001fc400000f0eff */
[----:B------:R-:W3:Y:S01]  /*14950*/  LDL.LU R12, [R1+0x398] ;  /* 0x00039800010c7983 */ /* 0x000ee20000300800 */
[----:B----4-:R-:W-:-:S05]  /*14960*/  LEA R22, P1, R5, R26, 0x1 ;  /* 0x0000001a05167211 */ /* 0x010fca00078208ff */
[----:B------:R-:W-:Y:S04]  /*14970*/  STL [R1+0x6b0], R22 ;  /* 0x0006b01601007387 */ /* 0x000fe80000100800 */
[----:B------:R0:W-:Y:S02]  /*14980*/  STL [R1+0x67c], R21 ;  /* 0x00067c1501007387 */ /* 0x0001e40000100800 */
[----:B0-----:R-:W-:Y:S02]  /*14990*/  LEA.HI.X.SX32 R21, R10, R13, 0x1, P4 ;  /* 0x0000000d0a157211 */ /* 0x001fe400020f0eff */
[----:B------:R-:W4:Y:S01]  /*149a0*/  LDL.LU R10, [R1+0x394] ;  /* 0x00039400010a7983 */ /* 0x000f220000300800 */
[----:B-----5:R-:W-:-:S05]  /*149b0*/  LEA R22, P0, R20, R26, 0x1 ;  /* 0x0000001a14167211 */ /* 0x020fca00078008ff */
[----:B------:R0:W-:Y:S04]  /*149c0*/  STL [R1+0x6b8], R22 ;  /* 0x0006b81601007387 */ /* 0x0001e80000100800 */
[----:B------:R1:W-:Y:S01]  /*149d0*/  STL [R1+0x684], R21 ;  /* 0x0006841501007387 */ /* 0x0003e20000100800 */
[----:B0-----:R-:W-:Y:S02]  /*149e0*/  LEA R22, P4, R6, R26, 0x1 ;  /* 0x0000001a06167211 */ /* 0x001fe400078808ff */
[-C--:B-1----:R-:W-:Y:S02]  /*149f0*/  LEA.HI.X.SX32 R21, R9, R13.reuse, 0x1, P6 ;  /* 0x0000000d09157211 */ /* 0x082fe400030f0eff */
[----:B------:R-:W5:Y:S04]  /*14a00*/  LDL.LU R9, [R1+0x390] ;  /* 0x0003900001097983 */ /* 0x000f680000300800 */
        /* <DEDUP_REMOVED lines=34> */
[----:B--2---:R-:W-:-:S05]  /*14c30*/  LEA R22, P4, R14, R26, 0x1 ;  /* 0x0000001a0e167211 */ /* 0x004fca00078808ff */
[----:B------:R3:W-:Y:S04]  /*14c40*/  STL [R1+0x6f8], R22 ;  /* 0x0006f81601007387 */ /* 0x0007e80000100800 */
[----:B------:R0:W-:Y:S01]  /*14c50*/  STL [R1+0x6c4], R21 ;  /* 0x0006c41501007387 */ /* 0x0001e20000100800 */
[-C--:B---3--:R-:W-:Y:S02]  /*14c60*/  LEA R22, P6, R11, R26.reuse, 0x1 ;  /* 0x0000001a0b167211 */ /* 0x088fe400078c08ff */
[----:B0-----:R-:W-:Y:S02]  /*14c70*/  LEA.HI.X.SX32 R21, R19, R13, 0x1, P5 ;  /* 0x0000000d13157211 */ /* 0x001fe400028f0eff */
[----:B------:R-:W2:Y:S04]  /*14c80*/  LDL.LU R19, [R1+0x364] ;  /* 0x0003640001137983 */ /* 0x000ea80000300800 */
[----:B------:R0:W-:Y:S04]  /*14c90*/  STL [R1+0x700], R22 ;  /* 0x0007001601007387 */ /* 0x0001e80000100800 */
[----:B------:R1:W-:Y:S01]  /*14ca0*/  STL [R1+0x6cc], R21 ;  /* 0x0006cc1501007387 */ /* 0x0003e20000100800 */
[----:B0-----:R-:W-:-:S02]  /*14cb0*/  LEA R22, P5, R12, R26, 0x1 ;  /* 0x0000001a0c167211 */ /* 0x001fc400078a08ff */
[-C--:B-1----:R-:W-:Y:S02]  /*14cc0*/  LEA.HI.X.SX32 R21, R18, R13.reuse, 0x1, P3 ;  /* 0x0000000d12157211 */ /* 0x082fe400018f0eff */
        /* <DEDUP_REMOVED lines=11> */
[----:B------:R-:W-:Y:S04]  /*14d80*/  STL [R1+0x718], R22 ;  /* 0x0007181601007387 */ /* 0x000fe80000100800 */
[----:B------:R0:W-:Y:S02]  /*14d90*/  STL [R1+0x6e4], R21 ;  /* 0x0006e41501007387 */ /* 0x0001e40000100800 */
[-C--:B0-----:R-:W-:Y:S02]  /*14da0*/  LEA.HI.X.SX32 R21, R15, R13.reuse, 0x1, P0 ;  /* 0x0000000d0f157211 */ /* 0x081fe400000f0eff */
[----:B------:R-:W-:Y:S01]  /*14db0*/  LEA R22, P1, R7, R26, 0x1 ;  /* 0x0000001a07167211 */ /* 0x000fe200078208ff */
        /* <DEDUP_REMOVED lines=216> */
[----:B------:R-:W-:Y:S04]  /*15b40*/  STL [R1+0x878], R22 ;  /* 0x0008781601007387 */ /* 0x000fe80000100800 */
[----:B------:R0:W-:Y:S02]  /*15b50*/  STL [R1+0x844], R21 ;  /* 0x0008441501007387 */ /* 0x0001e40000100800 */
[-C--:B0-----:R-:W-:Y:S02]  /*15b60*/  LEA.HI.X.SX32 R21, R20, R13.reuse, 0x1, P6 ;  /* 0x0000000d14157211 */ /* 0x081fe400030f0eff */
[----:B---3--:R-:W-:Y:S01]  /*15b70*/  LEA R22, P4, R16, R26, 0x1 ;  /* 0x0000001a10167211 */ /* 0x008fe200078808ff */
[----:B------:R-:W2:Y:S04]  /*15b80*/  LDL.LU R20, [R1+0x2a4] ;  /* 0x0002a40001147983 */ /* 0x000ea80000300800 */
[----:B------:R-:W-:Y:S04]  /*15b90*/  STL [R1+0x880], R22 ;  /* 0x0008801601007387 */ /* 0x000fe80000100800 */
[----:B------:R0:W-:Y:S02]  /*15ba0*/  STL [R1+0x84c], R21 ;  /* 0x00084c1501007387 */ /* 0x0001e40000100800 */
[----:B0-----:R-:W-:-:S02]  /*15bb0*/  LEA.HI.X.SX32 R21, R6, R13, 0x1, P5 ;  /* 0x0000000d06157211 */ /* 0x001fc400028f0eff */
[----:B------:R-:W-:Y:S01]  /*15bc0*/  LEA R22, P6, R15, R26, 0x1 ;  /* 0x0000001a0f167211 */ /* 0x000fe200078c08ff */
        /* <DEDUP_REMOVED lines=412> */
[----:B------:R0:W-:Y:S01]  /*17590*/  STL [R1+0xae4], R21 ;  /* 0x000ae41501007387 */ /* 0x0001e20000100800 */
[-C--:B------:R-:W-:Y:S02]  /*175a0*/  LEA.HI.X.SX32 R20, R20, R13.reuse, 0x1, P5 ;  /* 0x0000000d14147211 */ /* 0x080fe400028f0eff */
[----:B0-----:R-:W-:Y:S02]  /*175b0*/  LEA.HI.X.SX32 R21, R5, R13, 0x1, P6 ;  /* 0x0000000d05157211 */ /* 0x001fe400030f0eff */
[-C--:B---3--:R-:W-:Y:S01]  /*175c0*/  LEA R22, P4, R17, R26.reuse, 0x1 ;  /* 0x0000001a11167211 */ /* 0x088fe200078808ff */
[----:B------:R-:W2:Y:S04]  /*175d0*/  LDL.LU R5, [R1+0x12c] ;  /* 0x00012c0001057983 */ /* 0x000ea80000300800 */
[----:B------:R-:W-:Y:S04]  /*175e0*/  STL [R1+0xb20], R22 ;  /* 0x000b201601007387 */ /* 0x000fe80000100800 */
[----:B------:R0:W-:Y:S04]  /*175f0*/  STL [R1+0xaec], R21 ;  /* 0x000aec1501007387 */ /* 0x0001e80000100800 */
[----:B0-----:R-:W3:Y:S01]  /*17600*/  LDL.LU R21, [R1+0x128] ;  /* 0x0001280001157983 */ /* 0x001ee20000300800 */
[----:B------:R-:W-:-:S05]  /*17610*/  LEA R22, P6, R16, R26, 0x1 ;  /* 0x0000001a10167211 */ /* 0x000fca00078c08ff */
[----:B------:R-:W-:Y:S04]  /*17620*/  STL [R1+0xb28], R22 ;  /* 0x000b281601007387 */ /* 0x000fe80000100800 */
[----:B------:R0:W-:Y:S02]  /*17630*/  STL [R1+0xaf4], R20 ;  /* 0x000af41401007387 */ /* 0x0001e40000100800 */
[-C--:B0-----:R-:W-:Y:S02]  /*17640*/  LEA.HI.X.SX32 R20, R6, R13.reuse, 0x1, P3 ;  /* 0x0000000d06147211 */ /* 0x081fe400018f0eff */
[----:B------:R-:W3:Y:S01]  /*17650*/  LDL.LU R6, [R1+0x124] ;  /* 0x0001240001067983 */ /* 0x000ee20000300800 */
[-C--:B------:R-:W-:Y:S02]  /*17660*/  LEA.HI.X.SX32 R19, R19, R13.reuse, 0x1, P1 ;  /* 0x0000000d13137211 */ /* 0x080fe400008f0eff */
[----:B------:R-:W-:-:S02]  /*17670*/  LEA.HI.X.SX32 R18, R18, R13, 0x1, P0 ;  /* 0x0000000d12127211 */ /* 0x000fc400000f0eff */
[----:B----4-:R-:W-:-:S05]  /*17680*/  LEA R22, P5, R15, R26, 0x1 ;  /* 0x0000001a0f167211 */ /* 0x010fca00078a08ff */
[----:B------:R-:W-:Y:S04]  /*17690*/  STL [R1+0xb30], R22 ;  /* 0x000b301601007387 */ /* 0x000fe80000100800 */
[----:B------:R0:W-:Y:S02]  /*176a0*/  STL [R1+0xafc], R20 ;  /* 0x000afc1401007387 */ /* 0x0001e40000100800 */
[----:B0-----:R-:W-:Y:S02]  /*176b0*/  LEA.HI.X.SX32 R20, R8, R13, 0x1, P2 ;  /* 0x0000000d08147211 */ /* 0x001fe400010f0eff */
[----:B------:R-:W4:Y:S01]  /*176c0*/  LDL.LU R8, [R1+0x120] ;  /* 0x0001200001087983 */ /* 0x000f220000300800 */
[----:B-----5:R-:W-:-:S05]  /*176d0*/  LEA R22, P3, R14, R26, 0x1 ;  /* 0x0000001a0e167211 */ /* 0x020fca00078608ff */
[----:B------:R-:W-:Y:S04]  /*176e0*/  STL [R1+0xb38], R22 ;  /* 0x000b381601007387 */ /* 0x000fe80000100800 */
[----:B------:R0:W-:Y:S04]  /*176f0*/  STL [R1+0xb04], R20 ;  /* 0x000b041401007387 */ /* 0x0001e80000100800 */
[----:B0-----:R-:W5:Y:S01]  /*17700*/  LDL.LU R20, [R1+0x11c] ;  /* 0x00011c0001147983 */ /* 0x001f620000300800 */
[----:B------:R-:W-:-:S05]  /*17710*/  LEA R22, P2, R11, R26, 0x1 ;  /* 0x0000001a0b167211 */ /* 0x000fca00078408ff */
[----:B------:R-:W-:Y:S04]  /*17720*/  STL [R1+0xb40], R22 ;  /* 0x000b401601007387 */ /* 0x000fe80000100800 */
[----:B------:R0:W-:Y:S04]  /*17730*/  STL [R1+0xb0c], R19 ;  /* 0x000b0c1301007387 */ /* 0x0001e80000100800 */
[----:B0-----:R-:W5:Y:S01]  /*17740*/  LDL.LU R19, [R1+0x118] ;  /* 0x0001180001137983 */ /* 0x001f620000300800 */
[----:B------:R-:W-:-:S05]  /*17750*/  LEA R22, P1, R12, R26, 0x1 ;  /* 0x0000001a0c167211 */ /* 0x000fca00078208ff */
[----:B------:R-:W-:Y:S04]  /*17760*/  STL [R1+0xb48], R22 ;  /* 0x000b481601007387 */ /* 0x000fe80000100800 */
[----:B------:R0:W-:Y:S01]  /*17770*/  STL [R1+0xb14], R18 ;  /* 0x000b141201007387 */ /* 0x0001e20000100800 */
[----:B------:R-:W-:-:S03]  /*17780*/  LEA.HI.X.SX32 R17, R17, R13, 0x1, P4 ;  /* 0x0000000d11117211 */ /* 0x000fc600020f0eff */
        /* <DEDUP_REMOVED lines=11> */
[----:B------:R-:W-:Y:S02]  /*17840*/  LEA R22, P6, R7, R26, 0x1 ;  /* 0x0000001a07167211 */ /* 0x000fe400078c08ff */
[----:B------:R-:W-:-:S03]  /*17850*/  LEA.HI.X.SX32 R14, R14, R13, 0x1, P3 ;  /* 0x0000000d0e0e7211 */ /* 0x000fc600018f0eff */
        /* <DEDUP_REMOVED lines=10> */
[----:B------:R0:W-:Y:S04]  /*17900*/  STL [R1+0xb3c], R11 ;  /* 0x000b3c0b01007387 */ /* 0x0001e80000100800 */
[----:B0-----:R-:W5:Y:S01]  /*17910*/  LDL.LU R11, [R1+0xfc] ;  /* 0x0000fc00010b7983 */ /* 0x001f620000300800 */
[----:B------:R-:W-:Y:S02]  /*17920*/  LEA.HI.X.SX32 R12, R12, R13, 0x1, P1 ;  /* 0x0000000d0c0c7211 */ /* 0x000fe400008f0eff */
[----:B--2---:R-:W-:-:S02]  /*17930*/  LEA R22, P2, R5, R26, 0x1 ;  /* 0x0000001a05167211 */ /* 0x004fc400078408ff */
[----:B------:R-:W-:-:S03]  /*17940*/  LEA.HI.X.SX32 R10, R10, R13, 0x1, P0 ;  /* 0x0000000d0a0a7211 */ /* 0x000fc600000f0eff */
[----:B------:R3:W-:Y:S04]  /*17950*/  STL [R1+0xb78], R22 ;  /* 0x000b781601007387 */ /* 0x0007e80000100800 */
[----:B------:R0:W-:Y:S01]  /*17960*/  STL [R1+0xb44], R12 ;  /* 0x000b440c01007387 */ /* 0x0001e20000100800 */
[----:B---3--:R-:W-:-:S03]  /*17970*/  LEA R22, P1, R21, R26, 0x1 ;  /* 0x0000001a15167211 */ /* 0x008fc600078208ff */
[----:B0-----:R-:W2:Y:S04]  /*17980*/  LDL.LU R12, [R1+0xf8] ;  /* 0x0000f800010c7983 */ /* 0x001ea80000300800 */
[----:B------:R-:W-:Y:S04]  /*17990*/  STL [R1+0xb80], R22 ;  /* 0x000b801601007387 */ /* 0x000fe80000100800 */
[----:B------:R0:W-:Y:S01]  /*179a0*/  STL [R1+0xb4c], R10 ;  /* 0x000b4c0a01007387 */ /* 0x0001e20000100800 */
[----:B------:R-:W-:-:S03]  /*179b0*/  LEA.HI.X.SX32 R9, R9, R13, 0x1, P4 ;  /* 0x0000000d09097211 */ /* 0x000fc600020f0eff */
[----:B0-----:R-:W3:Y:S01]  /*179c0*/  LDL.LU R10, [R1+0xf4] ;  /* 0x0000f400010a7983 */ /* 0x001ee20000300800 */
[----:B------:R-:W-:-:S05]  /*179d0*/  LEA R22, P0, R6, R26, 0x1 ;  /* 0x0000001a06167211 */ /* 0x000fca00078008ff */
[----:B------:R-:W-:Y:S04]  /*179e0*/  STL [R1+0xb88], R22 ;  /* 0x000b881601007387 */ /* 0x000fe80000100800 */
[----:B------:R0:W-:Y:S01]  /*179f0*/  STL [R1+0xb54], R9 ;  /* 0x000b540901007387 */ /* 0x0001e20000100800 */
[----:B------:R-:W-:-:S03]  /*17a00*/  LEA.HI.X.SX32 R23, R7, R13, 0x1, P6 ;  /* 0x0000000d07177211 */ /* 0x000fc600030f0eff */
[----:B0-----:R-:W3:Y:S01]  /*17a10*/  LDL.LU R9, [R1+0xec] ;  /* 0x0000ec0001097983 */ /* 0x001ee20000300800 */
[----:B----4-:R-:W-:-:S05]  /*17a20*/  LEA R22, P4, R8, R26, 0x1 ;  /* 0x0000001a08167211 */ /* 0x010fca00078808ff */
[----:B------:R-:W-:Y:S04]  /*17a30*/  STL [R1+0xb90], R22 ;  /* 0x000b901601007387 */ /* 0x000fe80000100800 */
[----:B------:R-:W4:Y:S04]  /*17a40*/  LDL.LU R7, [R1+0xe4] ;  /* 0x0000e40001077983 */ /* 0x000f280000300800 */
[----:B------:R0:W-:Y:S02]  /*17a50*/  STL [R1+0xb5c], R23 ;  /* 0x000b5c1701007387 */ /* 0x0001e40000100800 */
[----:B0-----:R-:W-:-:S02]  /*17a60*/  LEA.HI.X.SX32 R23, R28, R13, 0x1, P5 ;  /* 0x0000000d1c177211 */ /* 0x001fc400028f0eff */
[----:B-----5:R-:W-:-:S05]  /*17a70*/  LEA R22, P6, R20, R26, 0x1 ;  /* 0x0000001a14167211 */ /* 0x020fca00078c08ff */
[----:B------:R0:W-:Y:S04]  /*17a80*/  STL [R1+0xb98], R22 ;  /* 0x000b981601007387 */ /* 0x0001e80000100800 */
[----:B------:R-:W5:Y:S04]  /*17a90*/  LDL.LU R28, [R1+0xe0] ;  /* 0x0000e000011c7983 */ /* 0x000f680000300800 */
[----:B------:R1:W-:Y:S01]  /*17aa0*/  STL [R1+0xb64], R23 ;  /* 0x000b641701007387 */ /* 0x0003e20000100800 */
[----:B0-----:R-:W-:Y:S02]  /*17ab0*/  LEA R22, P5, R19, R26, 0x1 ;  /* 0x0000001a13167211 */ /* 0x001fe400078a08ff */
[----:B-1----:R-:W-:-:S03]  /*17ac0*/  LEA.HI.X.SX32 R23, R29, R13, 0x1, P3 ;  /* 0x0000000d1d177211 */ /* 0x002fc600018f0eff */
        /* <DEDUP_REMOVED lines=9> */
[----:B-1----:R-:W-:-:S02]  /*17b60*/  LEA.HI.X.SX32 R23, R21, R13, 0x1, P1 ;  /* 0x0000000d15177211 */ /* 0x002fc400008f0eff */
[----:B------:R-:W-:Y:S01]  /*17b70*/  LEA.HI.X.SX32 R21, R6, R13, 0x1, P0 ;  /* 0x0000000d06157211 */ /* 0x000fe200000f0eff */
[----:B------:R0:W-:Y:S04]  /*17b80*/  STL [R1+0xbb0], R22 ;  /* 0x000bb01601007387 */ /* 0x0001e80000100800 */
[----:B------:R-:W-:Y:S04]  /*17b90*/  STL [R1+0xb7c], R23 ;  /* 0x000b7c1701007387 */ /* 0x000fe80000100800 */
[----:B------:R-:W5:Y:S01]  /*17ba0*/  LDL.LU R6, [R1+0xcc] ;  /* 0x0000cc0001067983 */ /* 0x000f620000300800 */
[----:B0-----:R-:W-:-:S05]  /*17bb0*/  LEA R22, P1, R16, R26, 0x1 ;  /* 0x0000001a10167211 */ /* 0x001fca00078208ff */
[----:B------:R-:W-:Y:S04]  /*17bc0*/  STL [R1+0xbb8], R22 ;  /* 0x000bb81601007387 */ /* 0x000fe80000100800 */
[----:B------:R0:W-:Y:S01]  /*17bd0*/  STL [R1+0xb84], R21 ;  /* 0x000b841501007387 */ /* 0x0001e20000100800 */
[-C--:B------:R-:W-:Y:S02]  /*17be0*/  LEA.HI.X.SX32 R20, R20, R13.reuse, 0x1, P6 ;  /* 0x0000000d14147211 */ /* 0x080fe400030f0eff */
[----:B0-----:R-:W-:Y:S02]  /*17bf0*/  LEA.HI.X.SX32 R21, R8, R13, 0x1, P4 ;  /* 0x0000000d08157211 */ /* 0x001fe400020f0eff */
[----:B------:R-:W5:Y:S01]  /*17c00*/  LDL.LU R8, [R1+0xc4] ;  /* 0x0000c40001087983 */ /* 0x000f620000300800 */
        /* <DEDUP_REMOVED lines=14> */
[----:B--2---:R-:W-:-:S05]  /*17cf0*/  LEA R23, P5, R12, R26, 0x1 ;  /* 0x0000001a0c177211 */ /* 0x004fca00078a08ff */
[----:B------:R-:W-:Y:S04]  /*17d00*/  STL [R1+0xbd8], R23 ;  /* 0x000bd81701007387 */ /* 0x000fe80000100800 */
[----:B------:R0:W-:Y:S01]  /*17d10*/  STL [R1+0xba4], R22 ;  /* 0x000ba41601007387 */ /* 0x0001e20000100800 */
[----:B---3--:R-:W-:Y:S02]  /*17d20*/  LEA R18, P3, R10, R26, 0x1 ;  /* 0x0000001a0a127211 */ /* 0x008fe400078608ff */
[----:B0-----:R-:W-:-:S03]  /*17d30*/  LEA.HI.X.SX32 R22, R17, R13, 0x1, P2 ;  /* 0x0000000d11167211 */ /* 0x001fc600010f0eff */
[----:B------:R0:W-:Y:S04]  /*17d40*/  STL [R1+0xbe0], R18 ;  /* 0x000be01201007387 */ /* 0x0001e80000100800 */
[----:B0-----:R-:W2:Y:S01]  /*17d50*/  LDL.LU R18, [R1+0xb4] ;  /* 0x0000b40001127983 */ /* 0x001ea20000300800 */
[----:B------:R-:W-:-:S03]  /*17d60*/  LEA R17, P2, R9, R26, 0x1 ;  /* 0x0000001a09117211 */ /* 0x000fc600078408ff */
[----:B------:R0:W-:Y:S04]  /*17d70*/  STL [R1+0xbac], R22 ;  /* 0x000bac1601007387 */ /* 0x0001e80000100800 */
[----:B------:R1:W-:Y:S01]  /*17d80*/  STL [R1+0xbe8], R17 ;  /* 0x000be81101007387 */ /* 0x0003e20000100800 */
[----:B0-----:R-:W-:-:S03]  /*17d90*/  LEA.HI.X.SX32 R22, R16, R13, 0x1, P1 ;  /* 0x0000000d10167211 */ /* 0x001fc600008f0eff */
[----:B-1----:R-:W3:Y:S04]  /*17da0*/  LDL.LU R17, [R1+0xb0] ;  /* 0x0000b00001117983 */ /* 0x002ee80000300800 */
[----:B------:R0:W-:Y:S02]  /*17db0*/  STL [R1+0xbb4], R22 ;  /* 0x000bb41601007387 */ /* 0x0001e40000100800 */
[----:B0-----:R-:W-:Y:S02]  /*17dc0*/  LEA.HI.X.SX32 R22, R15, R13, 0x1, P0 ;  /* 0x0000000d0f167211 */ /* 0x001fe400000f0eff */
[----:B----4-:R-:W-:-:S05]  /*17dd0*/  LEA R16, P1, R7, R26, 0x1 ;  /* 0x0000001a07107211 */ /* 0x010fca00078208ff */
[----:B------:R0:W-:Y:S04]  /*17de0*/  STL [R1+0xbf0], R16 ;  /* 0x000bf01001007387 */ /* 0x0001e80000100800 */
[----:B0-----:R-:W4:Y:S04]  /*17df0*/  LDL.LU R16, [R1+0xac] ;  /* 0x0000ac0001107983 */ /* 0x001f280000300800 */
[----:B------:R0:W-:Y:S01]  /*17e00*/  STL [R1+0xbbc], R22 ;  /* 0x000bbc1601007387 */ /* 0x0001e20000100800 */
[----:B-----5:R-:W-:Y:S02]  /*17e10*/  LEA R15, P0, R28, R26, 0x1 ;  /* 0x0000001a1c0f7211 */ /* 0x020fe400078008ff */
[----:B0-----:R-:W-:-:S03]  /*17e20*/  LEA.HI.X.SX32 R22, R14, R13, 0x1, P4 ;  /* 0x0000000d0e167211 */ /* 0x001fc600020f0eff */
[----:B------:R0:W-:Y:S04]  /*17e30*/  STL [R1+0xbf8], R15 ;  /* 0x000bf80f01007387 */ /* 0x0001e80000100800 */
[----:B0-----:R-:W5:Y:S01]  /*17e40*/  LDL.LU R15, [R1+0xa8] ;  /* 0x0000a800010f7983 */ /* 0x001f620000300800 */
[----:B------:R-:W-:-:S03]  /*17e50*/  LEA R14, P4, R29, R26, 0x1 ;  /* 0x0000001a1d0e7211 */ /* 0x000fc600078808ff */
[----:B------:R-:W-:Y:S04]  /*17e60*/  STL [R1+0xbc4], R22 ;  /* 0x000bc41601007387 */ /* 0x000fe80000100800 */
[----:B------:R0:W-:Y:S04]  /*17e70*/  STL [R1+0xc00], R14 ;  /* 0x000c000e01007387 */ /* 0x0001e80000100800 */
[----:B0-----:R-:W5:Y:S01]  /*17e80*/  LDL.LU R14, [R1+0xa4] ;  /* 0x0000a400010e7983 */ /* 0x001f620000300800 */
[----:B------:R-:W-:Y:S02]  /*17e90*/  LEA.HI.X.SX32 R22, R11, R13, 0x1, P6 ;  /* 0x0000000d0b167211 */ /* 0x000fe400030f0eff */
[----:B------:R-:W-:-:S03]  /*17ea0*/  LEA R11, P6, R5, R26, 0x1 ;  /* 0x0000001a050b7211 */ /* 0x000fc600078c08ff */
[----:B------:R-:W-:Y:S04]  /*17eb0*/  STL [R1+0xbcc], R22 ;  /* 0x000bcc1601007387 */ /* 0x000fe80000100800 */
[----:B------:R0:W-:Y:S01]  /*17ec0*/  STL [R1+0xc08], R11 ;  /* 0x000c080b01007387 */ /* 0x0001e20000100800 */
[----:B------:R-:W-:-:S03]  /*17ed0*/  LEA.HI.X.SX32 R12, R12, R13, 0x1, P5 ;  /* 0x0000000d0c0c7211 */ /* 0x000fc600028f0eff */
[----:B0-----:R-:W5:Y:S01]  /*17ee0*/  LDL.LU R11, [R1+0xa0] ;  /* 0x0000a000010b7983 */ /* 0x001f620000300800 */
[----:B------:R-:W-:-:S03]  /*17ef0*/  LEA.HI.X.SX32 R10, R10, R13, 0x1, P3 ;  /* 0x0000000d0a0a7211 */ /* 0x000fc600018f0eff */
[----:B------:R0:W-:Y:S01]  /*17f00*/  STL [R1+0xbd4], R12 ;  /* 0x000bd40c01007387 */ /* 0x0001e20000100800 */
[----:B------:R-:W-:-:S03]  /*17f10*/  LEA R22, P5, R6, R26, 0x1 ;  /* 0x0000001a06167211 */ /* 0x000fc600078a08ff */
[----:B0-----:R-:W5:Y:S04]  /*17f20*/  LDL.LU R12, [R1+0x9c] ;  /* 0x00009c00010c7983 */ /* 0x001f680000300800 */
        /* <DEDUP_REMOVED lines=20> */
[----:B------:R-:W-:Y:S04]  /*18070*/  STL [R1+0xc30], R22 ;  /* 0x000c301601007387 */ /* 0x000fe80000100800 */
[----:B------:R-:W5:Y:S04]  /*18080*/  LDL.LU R29, [R1+0x88] ;  /* 0x00008800011d7983 */ /* 0x000f680000300800 */
[----:B------:R0:W-:Y:S02]  /*18090*/  STL [R1+0xbfc], R23 ;  /* 0x000bfc1701007387 */ /* 0x0001e40000100800 */
[----:B0-----:R-:W-:-:S02]  /*180a0*/  LEA.HI.X.SX32 R23, R5, R13, 0x1, P6 ;  /* 0x0000000d05177211 */ /* 0x001fc400030f0eff */
[----:B------:R-:W5:Y:S01]  /*180b0*/  LDL.LU R5, [R1+0x84] ;  /* 0x0000840001057983 */ /* 0x000f620000300800 */
[----:B--2---:R-:W-:-:S05]  /*180c0*/  LEA R22, P4, R18, R26, 0x1 ;  /* 0x0000001a12167211 */ /* 0x004fca00078808ff */
[----:B------:R-:W-:Y:S04]  /*180d0*/  STL [R1+0xc38], R22 ;  /* 0x000c381601007387 */ /* 0x000fe80000100800 */
[----:B------:R0:W-:Y:S02]  /*180e0*/  STL [R1+0xc04], R23 ;  /* 0x000c041701007387 */ /* 0x0001e40000100800 */
[----:B0-----:R-:W-:Y:S02]  /*180f0*/  LEA.HI.X.SX32 R23, R6, R13, 0x1, P5 ;  /* 0x0000000d06177211 */ /* 0x001fe400028f0eff */
[----:B------:R-:W2:Y:S01]  /*18100*/  LDL.LU R6, [R1+0x80] ;  /* 0x0000800001067983 */ /* 0x000ea20000300800 */
[----:B---3--:R-:W-:-:S05]  /*18110*/  LEA R22, P6, R17, R26, 0x1 ;  /* 0x0000001a11167211 */ /* 0x008fca00078c08ff */
[----:B------:R-:W-:Y:S04]  /*18120*/  STL [R1+0xc40], R22 ;  /* 0x000c401601007387 */ /* 0x000fe80000100800 */
[----:B------:R0:W-:Y:S02]  /*18130*/  STL [R1+0xc0c], R23 ;  /* 0x000c0c1701007387 */ /* 0x0001e40000100800 */
[-C--:B0-----:R-:W-:Y:S02]  /*18140*/  LEA.HI.X.SX32 R23, R8, R13.reuse, 0x1, P3 ;  /* 0x0000000d08177211 */ /* 0x081fe400018f0eff */
[----:B------:R-:W3:Y:S01]  /*18150*/  LDL.LU R8, [R1+0x7c] ;  /* 0x00007c0001087983 */ /* 0x000ee20000300800 */
[-C--:B------:R-:W-:Y:S02]  /*18160*/  LEA.HI.X.SX32 R21, R21, R13.reuse, 0x1, P2 ;  /* 0x0000000d15157211 */ /* 0x080fe400010f0eff */
[----:B------:R-:W-:-:S02]  /*18170*/  LEA.HI.X.SX32 R20, R20, R13, 0x1, P1 ;  /* 0x0000000d14147211 */ /* 0x000fc400008f0eff */
[----:B----4-:R-:W-:-:S05]  /*18180*/  LEA R22, P5, R16, R26, 0x1 ;  /* 0x0000001a10167211 */ /* 0x010fca00078a08ff */
[----:B------:R5:W-:Y:S04]  /*18190*/  STL [R1+0xc48], R22 ;  /* 0x000c481601007387 */ /* 0x000be80000100800 */
[----:B------:R-:W-:Y:S04]  /*181a0*/  STL [R1+0xc14], R23 ;  /* 0x000c141701007387 */ /* 0x000fe80000100800 */
[----:B------:R-:W4:Y:S01]  /*181b0*/  LDL.LU R24, [R1+0x78] ;  /* 0x0000780001187983 */ /* 0x000f220000300800 */
[----:B-----5:R-:W-:-:S05]  /*181c0*/  LEA R22, P3, R15, R26, 0x1 ;  /* 0x0000001a0f167211 */ /* 0x020fca00078608ff */
[----:B------:R0:W-:Y:S04]  /*181d0*/  STL [R1+0xc50], R22 ;  /* 0x000c501601007387 */ /* 0x0001e80000100800 */
[----:B------:R1:W-:Y:S01]  /*181e0*/  STL [R1+0xc1c], R21 ;  /* 0x000c1c1501007387 */ /* 0x0003e20000100800 */
[----:B0-----:R-:W-:-:S05]  /*181f0*/  LEA R22, P2, R14, R26, 0x1 ;  /* 0x0000001a0e167211 */ /* 0x001fca00078408ff */
[----:B------:R-:W-:Y:S04]  /*18200*/  STL [R1+0xc58], R22 ;  /* 0x000c581601007387 */ /* 0x000fe80000100800 */
[----:B------:R-:W5:Y:S04]  /*18210*/  LDL.LU R25, [R1+0x74] ;  /* 0x0000740001197983 */ /* 0x000f680000300800 */
[----:B------:R0:W-:Y:S01]  /*18220*/  STL [R1+0xc24], R20 ;  /* 0x000c241401007387 */ /* 0x0001e20000100800 */
[----:B-1----:R-:W-:Y:S02]  /*18230*/  LEA R21, P1, R11, R26, 0x1 ;  /* 0x0000001a0b157211 */ /* 0x002fe400078208ff */
[----:B0-----:R-:W-:-:S03]  /*18240*/  LEA.HI.X.SX32 R20, R19, R13, 0x1, P0 ;  /* 0x0000000d13147211 */ /* 0x001fc600000f0eff */
[----:B------:R-:W-:Y:S04]  /*18250*/  STL [R1+0xc60], R21 ;  /* 0x000c601501007387 */ /* 0x000fe80000100800 */
[----:B------:R-:W-:Y:S04]  /*18260*/  STL [R1+0xc2c], R20 ;  /* 0x000c2c1401007387 */ /* 0x000fe80000100800 */
[----:B------:R-:W5:Y:S01]  /*18270*/  LDL.LU R23, [R1+0x70] ;  /* 0x0000700001177983 */ /* 0x000f620000300800 */
[----:B------:R-:W-:Y:S02]  /*18280*/  LEA R19, P0, R12, R26, 0x1 ;  /* 0x0000001a0c137211 */ /* 0x000fe400078008ff */
[----:B------:R-:W-:-:S03]  /*18290*/  LEA.HI.X.SX32 R18, R18, R13, 0x1, P4 ;  /* 0x0000000d12127211 */ /* 0x000fc600020f0eff */
[----:B------:R0:W-:Y:S04]  /*182a0*/  STL [R1+0xc68], R19 ;  /* 0x000c681301007387 */ /* 0x0001e80000100800 */
[----:B------:R-:W-:Y:S01]  /*182b0*/  STL [R1+0xc34], R18 ;  /* 0x000c341201007387 */ /* 0x000fe20000100800 */
[----:B0-----:R-:W-:-:S05]  /*182c0*/  LEA R19, P4, R10, R26, 0x1 ;  /* 0x0000001a0a137211 */ /* 0x001fca00078808ff */
[----:B------:R-:W-:Y:S04]  /*182d0*/  STL [R1+0xc70], R19 ;  /* 0x000c701301007387 */ /* 0x000fe80000100800 */
[----:B------:R-:W5:Y:S01]  /*182e0*/  LDL.LU R22, [R1+0x6c] ;  /* 0x00006c0001167983 */ /* 0x000f620000300800 */
[----:B------:R-:W-:-:S05]  /*182f0*/  LEA.HI.X.SX32 R17, R17, R13, 0x1, P6 ;  /* 0x0000000d11117211 */ /* 0x000fca00030f0eff */
[----:B------:R0:W-:Y:S02]  /*18300*/  STL [R1+0xc3c], R17 ;  /* 0x000c3c1101007387 */ /* 0x0001e40000100800 */
[----:B0-----:R-:W-:Y:S02]  /*18310*/  LEA.HI.X.SX32 R17, R16, R13, 0x1, P5 ;  /* 0x0000000d10117211 */ /* 0x001fe400028f0eff */
[----:B------:R-:W-:-:S05]  /*18320*/  LEA R18, P6, R9, R26, 0x1 ;  /* 0x0000001a09127211 */ /* 0x000fca00078c08ff */
[----:B------:R-:W-:Y:S04]  /*18330*/  STL [R1+0xc78], R18 ;  /* 0x000c781201007387 */ /* 0x000fe80000100800 */
[----:B------:R-:W-:Y:S01]  /*18340*/  STL [R1+0xc44], R17 ;  /* 0x000c441101007387 */ /* 0x000fe20000100800 */
[----:B------:R-:W-:-:S03]  /*18350*/  LEA R16, P5, R7, R26, 0x1 ;  /* 0x0000001a07107211 */ /* 0x000fc600078a08ff */
[----:B------:R-:W5:Y:S01]  /*18360*/  LDL.LU R21, [R1+0x64] ;  /* 0x0000640001157983 */ /* 0x000f620000300800 */
[----:B------:R-:W-:-:S03]  /*18370*/  LEA.HI.X.SX32 R15, R15, R13, 0x1, P3 ;  /* 0x0000000d0f0f7211 */ /* 0x000fc600018f0eff */
[----:B------:R0:W-:Y:S04]  /*18380*/  STL [R1+0xc80], R16 ;  /* 0x000c801001007387 */ /* 0x0001e80000100800 */
[----:B------:R1:W-:Y:S01]  /*18390*/  STL [R1+0xc4c], R15 ;  /* 0x000c4c0f01007387 */ /* 0x0003e20000100800 */
[----:B0-----:R-:W-:Y:S02]  /*183a0*/  LEA R16, P3, R28, R26, 0x1 ;  /* 0x0000001a1c107211 */ /* 0x001fe400078608ff */
[----:B-1----:R-:W-:-:S03]  /*183b0*/  LEA.HI.X.SX32 R15, R14, R13, 0x1, P2 ;  /* 0x0000000d0e0f7211 */ /* 0x002fc600010f0eff */
[----:B------:R-:W-:Y:S04]  /*183c0*/  STL [R1+0xc88], R16 ;  /* 0x000c881001007387 */ /* 0x000fe80000100800 */
[----:B------:R-:W5:Y:S04]  /*183d0*/  LDL.LU R20, [R1+0x60] ;  /* 0x0000600001147983 */ /* 0x000f680000300800 */
[----:B------:R0:W-:Y:S01]  /*183e0*/  STL [R1+0xc54], R15 ;  /* 0x000c540f01007387 */ /* 0x0001e20000100800 */
[----:B------:R-:W-:Y:S02]  /*183f0*/  LEA R14, P2, R29, R26, 0x1 ;  /* 0x0000001a1d0e7211 */ /* 0x000fe400078408ff */
[----:B0-----:R-:W-:-:S03]  /*18400*/  LEA.HI.X.SX32 R15, R11, R13, 0x1, P1 ;  /* 0x0000000d0b0f7211 */ /* 0x001fc600008f0eff */
[----:B------:R0:W-:Y:S04]  /*18410*/  STL [R1+0xc90], R14 ;  /* 0x000c900e01007387 */ /* 0x0001e80000100800 */
[----:B------:R-:W-:Y:S04]  /*18420*/  STL [R1+0xc5c], R15 ;  /* 0x000c5c0f01007387 */ /* 0x000fe80000100800 */
[----:B------:R-:W5:Y:S01]  /*18430*/  LDL.LU R19, [R1+0x58] ;  /* 0x0000580001137983 */ /* 0x000f620000300800 */
[----:B------:R-:W-:Y:S02]  /*18440*/  LEA.HI.X.SX32 R11, R12, R13, 0x1, P0 ;  /* 0x0000000d0c0b7211 */ /* 0x000fe400000f0eff */
[----:B0-----:R-:W-:-:S05]  /*18450*/  LEA R14, P1, R5, R26, 0x1 ;  /* 0x0000001a050e7211 */ /* 0x001fca00078208ff */
[----:B------:R-:W-:Y:S04]  /*18460*/  STL [R1+0xc98], R14 ;  /* 0x000c980e01007387 */ /* 0x000fe80000100800 */
[----:B------:R0:W-:Y:S04]  /*18470*/  STL [R1+0xc64], R11 ;  /* 0x000c640b01007387 */ /* 0x0001e80000100800 */
[----:B------:R-:W5:Y:S01]  /*18480*/  LDL.LU R18, [R1+0x54] ;  /* 0x0000540001127983 */ /* 0x000f620000300800 */
[----:B0-----:R-:W-:Y:S02]  /*18490*/  LEA.HI.X.SX32 R11, R10, R13, 0x1, P4 ;  /* 0x0000000d0a0b7211 */ /* 0x001fe400020f0eff */
[----:B--2---:R-:W-:-:S05]  /*184a0*/  LEA R12, P0, R6, R26, 0x1 ;  /* 0x0000001a060c7211 */ /* 0x004fca00078008ff */
[----:B------:R-:W-:Y:S04]  /*184b0*/  STL [R1+0xca0], R12 ;  /* 0x000ca00c01007387 */ /* 0x000fe80000100800 */
[----:B------:R-:W-:Y:S04]  /*184c0*/  STL [R1+0xc6c], R11 ;  /* 0x000c6c0b01007387 */ /* 0x000fe80000100800 */
[----:B------:R-:W2:Y:S01]  /*184d0*/  LDL.LU R17, [R1+0x50] ;  /* 0x0000500001117983 */ /* 0x000ea20000300800 */
[----:B------:R-:W-:Y:S02]  /*184e0*/  LEA.HI.X.SX32 R9, R9, R13, 0x1, P6 ;  /* 0x0000000d09097211 */ /* 0x000fe400030f0eff */
[----:B---3--:R-:W-:-:S05]  /*184f0*/  LEA R10, P4, R8, R26, 0x1 ;  /* 0x0000001a080a7211 */ /* 0x008fca00078808ff */
[----:B------:R-:W-:Y:S04]  /*18500*/  STL [R1+0xca8], R10 ;  /* 0x000ca80a01007387 */ /* 0x000fe80000100800 */
[----:B------:R-:W3:Y:S04]  /*18510*/  LDL.LU R16, [R1+0x4c] ;  /* 0x00004c0001107983 */ /* 0x000ee80000300800 */
[----:B------:R0:W-:Y:S02]  /*18520*/  STL [R1+0xc74], R9 ;  /* 0x000c740901007387 */ /* 0x0001e40000100800 */
[----:B0-----:R-:W-:-:S02]  /*18530*/  LEA.HI.X.SX32 R9, R7, R13, 0x1, P5 ;  /* 0x0000000d07097211 */ /* 0x001fc400028f0eff */
[----:B----4-:R-:W-:-:S05]  /*18540*/  LEA R10, P6, R24, R26, 0x1 ;  /* 0x0000001a180a7211 */ /* 0x010fca00078c08ff */
[----:B------:R-:W-:Y:S04]  /*18550*/  STL [R1+0xcb0], R10 ;  /* 0x000cb00a01007387 */ /* 0x000fe80000100800 */
[----:B------:R-:W4:Y:S04]  /*18560*/  LDL.LU R15, [R1+0x40] ;  /* 0x00004000010f7983 */ /* 0x000f280000300800 */
[----:B------:R0:W-:Y:S04]  /*18570*/  STL [R1+0xc7c], R9 ;  /* 0x000c7c0901007387 */ /* 0x0001e80000100800 */
[----:B------:R-:W4:Y:S01]  /*18580*/  LDL.LU R14, [R1+0x3c] ;  /* 0x00003c00010e7983 */ /* 0x000f220000300800 */
[----:B0-----:R-:W-:-:S02]  /*18590*/  LEA.HI.X.SX32 R9, R28, R13, 0x1, P3 ;  /* 0x0000000d1c097211 */ /* 0x001fc400018f0eff */
[----:B-----5:R-:W-:-:S05]  /*185a0*/  LEA R7, P5, R25, R26, 0x1 ;  /* 0x0000001a19077211 */ /* 0x020fca00078a08ff */
[----:B------:R0:W-:Y:S04]  /*185b0*/  STL [R1+0xcb8], R7 ;  /* 0x000cb80701007387 */ /* 0x0001e80000100800 */
[----:B------:R-:W5:Y:S04]  /*185c0*/  LDL.LU R11, [R1+0x38] ;  /* 0x00003800010b7983 */ /* 0x000f680000300800 */
[----:B------:R1:W-:Y:S04]  /*185d0*/  STL [R1+0xc84], R9 ;  /* 0x000c840901007387 */ /* 0x0003e80000100800 */
[----:B------:R-:W5:Y:S01]  /*185e0*/  LDL.LU R12, [R1+0x30] ;  /* 0x00003000010c7983 */ /* 0x000f620000300800 */
[----:B0-----:R-:W-:-:S02]  /*185f0*/  LEA R7, P3, R23, R26, 0x1 ;  /* 0x0000001a17077211 */ /* 0x001fc400078608ff */
[----:B-1----:R-:W-:-:S03]  /*18600*/  LEA.HI.X.SX32 R9, R29, R13, 0x1, P2 ;  /* 0x0000000d1d097211 */ /* 0x002fc600010f0eff */
[----:B------:R0:W-:Y:S04]  /*18610*/  STL [R1+0xcc0], R7 ;  /* 0x000cc00701007387 */ /* 0x0001e80000100800 */
[----:B------:R-:W5:Y:S04]  /*18620*/  LDL.LU R29, [R1+0x1c] ;  /* 0x00001c00011d7983 */ /* 0x000f680000300800 */
[----:B------:R-:W-:Y:S04]  /*18630*/  STL [R1+0xc8c], R9 ;  /* 0x000c8c0901007387 */ /* 0x000fe80000100800 */
[----:B------:R-:W5:Y:S01]  /*18640*/  LDL.LU R28, [R1+0x18] ;  /* 0x00001800011c7983 */ /* 0x000f620000300800 */
[----:B------:R-:W-:-:S02]  /*18650*/  LEA.HI.X.SX32 R5, R5, R13, 0x1, P1 ;  /* 0x0000000d05057211 */ /* 0x000fc400008f0eff */
[----:B0-----:R-:W-:-:S05]  /*18660*/  LEA R7, P2, R22, R26, 0x1 ;  /* 0x0000001a16077211 */ /* 0x001fca00078408ff */
[----:B------:R0:W-:Y:S04]  /*18670*/  STL [R1+0xcc8], R7 ;  /* 0x000cc80701007387 */ /* 0x0001e80000100800 */
[----:B------:R-:W5:Y:S04]  /*18680*/  LDL.LU R10, [R1+0x14] ;  /* 0x00001400010a7983 */ /* 0x000f680000300800 */
[----:B------:R1:W-:Y:S01]  /*18690*/  STL [R1+0xc94], R5 ;  /* 0x000c940501007387 */ /* 0x0003e20000100800 */
[----:B0-----:R-:W-:-:S03]  /*186a0*/  LEA.HI.X.SX32 R7, R6, R13, 0x1, P0 ;  /* 0x0000000d06077211 */ /* 0x001fc600000f0eff */
[----:B-1----:R-:W5:Y:S01]  /*186b0*/  LDL.LU R5, [R1+0x10] ;  /* 0x0000100001057983 */ /* 0x002f620000300800 */
[----:B------:R-:W-:-:S05]  /*186c0*/  LEA R9, P1, R21, R26, 0x1 ;  /* 0x0000001a15097211 */ /* 0x000fca00078208ff */
[----:B------:R-:W-:Y:S04]  /*186d0*/  STL [R1+0xcd0], R9 ;  /* 0x000cd00901007387 */ /* 0x000fe80000100800 */
[----:B------:R-:W5:Y:S04]  /*186e0*/  LDL.LU R6, [R1+0xc] ;  /* 0x00000c0001067983 */ /* 0x000f680000300800 */
[----:B------:R0:W-:Y:S04]  /*186f0*/  STL [R1+0xc9c], R7 ;  /* 0x000c9c0701007387 */ /* 0x0001e80000100800 */
[----:B0-----:R-:W5:Y:S01]  /*18700*/  LDL.LU R7, [R1+0x8] ;  /* 0x0000080001077983 */ /* 0x001f620000300800 */
[----:B------:R-:W-:-:S05]  /*18710*/  LEA R9, P0, R20, R26, 0x1 ;  /* 0x0000001a14097211 */ /* 0x000fca00078008ff */
[----:B------:R0:W-:Y:S02]  /*18720*/  STL [R1+0xcd8], R9 ;  /* 0x000cd80901007387 */ /* 0x0001e40000100800 */
[----:B0-----:R-:W-:Y:S02]  /*18730*/  LEA.HI.X.SX32 R9, R8, R13, 0x1, P4 ;  /* 0x0000000d08097211 */ /* 0x001fe400020f0eff */
[----:B------:R-:W5:Y:S04]  /*18740*/  LDL.LU R8, [R1+0x4] ;  /* 0x0000040001087983 */ /* 0x000f680000300800 */
[----:B------:R0:W-:Y:S02]  /*18750*/  STL [R1+0xca4], R9 ;  /* 0x000ca40901007387 */ /* 0x0001e40000100800 */
[----:B0-----:R-:W-:-:S05]  /*18760*/  LEA R9, P4, R19, R26, 0x1 ;  /* 0x0000001a13097211 */ /* 0x001fca00078808ff */
[----:B------:R0:W-:Y:S04]  /*18770*/  STL [R1+0xce0], R9 ;  /* 0x000ce00901007387 */ /* 0x0001e80000100800 */
[----:B0-----:R-:W5:Y:S01]  /*18780*/  LDL.LU R9, [R1] ;  /* 0x0000000001097983 */ /* 0x001f620000300800 */
[-C--:B------:R-:W-:Y:S02]  /*18790*/  LEA.HI.X.SX32 R24, R24, R13.reuse, 0x1, P6 ;  /* 0x0000000d18187211 */ /* 0x080fe400030f0eff */
[----:B------:R-:W-:-:S03]  /*187a0*/  LEA.HI.X.SX32 R25, R25, R13, 0x1, P5 ;  /* 0x0000000d19197211 */ /* 0x000fc600028f0eff */
[----:B------:R0:W-:Y:S02]  /*187b0*/  STL [R1+0xcac], R24 ;  /* 0x000cac1801007387 */ /* 0x0001e40000100800 */
[----:B0-----:R-:W-:-:S05]  /*187c0*/  LEA R24, P6, R18, R26, 0x1 ;  /* 0x0000001a12187211 */ /* 0x001fca00078c08ff */
[----:B------:R0:W-:Y:S01]  /*187d0*/  STL [R1+0xce8], R24 ;  /* 0x000ce81801007387 */ /* 0x0001e20000100800 */
[----:B------:R-:W-:-:S03]  /*187e0*/  LEA.HI.X.SX32 R23, R23, R13, 0x1, P3 ;  /* 0x0000000d17177211 */ /* 0x000fc600018f0eff */
[----:B0-----:R-:W5:Y:S04]  /*187f0*/  LDL.LU R24, [R1+0xf98] ;  /* 0x000f980001187983 */ /* 0x001f680000300800 */
[----:B------:R2:W-:Y:S02]  /*18800*/  STL [R1+0xcb4], R25 ;  /* 0x000cb41901007387 */ /* 0x0005e40000100800 */
[----:B--2---:R-:W-:-:S05]  /*18810*/  LEA R25, P5, R17, R26, 0x1 ;  /* 0x0000001a11197211 */ /* 0x004fca00078a08ff */
[----:B------:R0:W-:Y:S01]  /*18820*/  STL [R1+0xcf0], R25 ;  /* 0x000cf01901007387 */ /* 0x0001e20000100800 */
[----:B------:R-:W-:-:S03]  /*18830*/  LEA.HI.X.SX32 R22, R22, R13, 0x1, P2 ;  /* 0x0000000d16167211 */ /* 0x000fc600010f0eff */
[----:B0-----:R-:W2:Y:S04]  /*18840*/  LDL.LU R25, [R1+0x39c] ;  /* 0x00039c0001197983 */ /* 0x001ea80000300800 */
[----:B------:R3:W-:Y:S02]  /*18850*/  STL [R1+0xcbc], R23 ;  /* 0x000cbc1701007387 */ /* 0x0007e40000100800 */
[----:B---3--:R-:W-:-:S05]  /*18860*/  LEA R23, P3, R16, R26, 0x1 ;  /* 0x0000001a10177211 */ /* 0x008fca00078608ff */
[----:B------:R0:W-:Y:S01]  /*18870*/  STL [R1+0xcf8], R23 ;  /* 0x000cf81701007387 */ /* 0x0001e20000100800 */
[----:B------:R-:W-:-:S03]  /*18880*/  LEA.HI.X.SX32 R21, R21, R13, 0x1, P1 ;  /* 0x0000000d15157211 */ /* 0x000fc600008f0eff */
[----:B0-----:R-:W3:Y:S04]  /*18890*/  LDL.LU R23, [R1+0xf94] ;  /* 0x000f940001177983 */ /* 0x001ee80000300800 */
[----:B------:R4:W-:Y:S02]  /*188a0*/  STL [R1+0xcc4], R22 ;  /* 0x000cc41601007387 */ /* 0x0009e40000100800 */
[----:B----4-:R-:W-:-:S05]  /*188b0*/  LEA R22, P2, R15, R26, 0x1 ;  /* 0x0000001a0f167211 */ /* 0x010fca00078408ff */
[----:B------:R0:W-:Y:S01]  /*188c0*/  STL [R1+0xd00], R22 ;  /* 0x000d001601007387 */ /* 0x0001e20000100800 */
[----:B------:R-:W-:-:S03]  /*188d0*/  LEA.HI.X.SX32 R20, R20, R13, 0x1, P0 ;  /* 0x0000000d14147211 */ /* 0x000fc600000f0eff */
[----:B0-----:R-:W4:Y:S04]  /*188e0*/  LDL.LU R22, [R1+0xf90] ;  /* 0x000f900001167983 */ /* 0x001f280000300800 */
[----:B------:R0:W-:Y:S02]  /*188f0*/  STL [R1+0xccc], R21 ;  /* 0x000ccc1501007387 */ /* 0x0001e40000100800 */
[----:B0-----:R-:W-:-:S05]  /*18900*/  LEA R21, P1, R14, R26, 0x1 ;  /* 0x0000001a0e157211 */ /* 0x001fca00078208ff */
[----:B------:R0:W-:Y:S01]  /*18910*/  STL [R1+0xd08], R21 ;  /* 0x000d081501007387 */ /* 0x0001e20000100800 */
[----:B------:R-:W-:-:S03]  /*18920*/  LEA.HI.X.SX32 R19, R19, R13, 0x1, P4 ;  /* 0x0000000d13137211 */ /* 0x000fc600020f0eff */
[----:B0-----:R-:W2:Y:S04]  /*18930*/  LDL.LU R21, [R1+0xf8c] ;  /* 0x000f8c0001157983 */ /* 0x001ea80000300800 */
[----:B------:R5:W-:Y:S02]  /*18940*/  STL [R1+0xcd4], R20 ;  /* 0x000cd41401007387 */ /* 0x000be40000100800 */
[----:B-----5:R-:W-:-:S05]  /*18950*/  LEA R20, P0, R11, R26, 0x1 ;  /* 0x0000001a0b147211 */ /* 0x020fca00078008ff */
[----:B------:R0:W-:Y:S01]  /*18960*/  STL [R1+0xd10], R20 ;  /* 0x000d101401007387 */ /* 0x0001e20000100800 */
[----:B------:R-:W-:-:S03]  /*18970*/  LEA.HI.X.SX32 R18, R18, R13, 0x1, P6 ;  /* 0x0000000d12127211 */ /* 0x000fc600030f0eff */
[----:B0-----:R-:W5:Y:S04]  /*18980*/  LDL.LU R20, [R1+0xf88] ;  /* 0x000f880001147983 */ /* 0x001f680000300800 */
[----:B------:R0:W-:Y:S02]  /*18990*/  STL [R1+0xcdc], R19 ;  /* 0x000cdc1301007387 */ /* 0x0001e40000100800 */
[----:B0-----:R-:W-:-:S05]  /*189a0*/  LEA R19, P4, R12, R26, 0x1 ;  /* 0x0000001a0c137211 */ /* 0x001fca00078808ff */
[----:B------:R0:W-:Y:S01]  /*189b0*/  STL [R1+0xd18], R19 ;  /* 0x000d181301007387 */ /* 0x0001e20000100800 */
[----:B------:R-:W-:-:S03]  /*189c0*/  LEA.HI.X.SX32 R17, R17, R13, 0x1, P5 ;  /* 0x0000000d11117211 */ /* 0x000fc600028f0eff */
[----:B0-----:R-:W2:Y:S04]  /*189d0*/  LDL.LU R19, [R1+0xf84] ;  /* 0x000f840001137983 */ /* 0x001ea80000300800 */
        /* <DEDUP_REMOVED lines=32> */
[----:B------:R0:W-:Y:S04]  /*18be0*/  STL [R1+0xd50], R12 ;  /* 0x000d500c01007387 */ /* 0x0001e80000100800 */
[----:B0-----:R-:W2:Y:S04]  /*18bf0*/  LDL.LU R12, [R1+0xf68] ;  /* 0x000f6800010c7983 */ /* 0x001ea80000300800 */
[----:B------:R0:W-:Y:S02]  /*18c00*/  STL [R1+0xd1c], R29 ;  /* 0x000d1c1d01007387 */ /* 0x0001e40000100800 */
[----:B0-----:R-:W-:-:S05]  /*18c10*/  LEA R29, P6, R9, R26, 0x1 ;  /* 0x0000001a091d7211 */ /* 0x001fca00078c08ff */
[----:B------:R0:W-:Y:S04]  /*18c20*/  STL [R1+0xd58], R29 ;  /* 0x000d581d01007387 */ /* 0x0001e80000100800 */
[----:B0-----:R-:W2:Y:S01]  /*18c30*/  LDL.LU R29, [R1+0xf64] ;  /* 0x000f6400011d7983 */ /* 0x001ea20000300800 */
[----:B------:R-:W-:-:S05]  /*18c40*/  LEA.HI.X.SX32 R28, R28, R13, 0x1, P5 ;  /* 0x0000000d1c1c7211 */ /* 0x000fca00028f0eff */
[----:B------:R2:W-:Y:S02]  /*18c50*/  STL [R1+0xd24], R28 ;  /* 0x000d241c01007387 */ /* 0x0005e40000100800 */
[----:B--2---:R-:W-:-:S05]  /*18c60*/  LEA R28, P5, R29, R26, 0x1 ;  /* 0x0000001a1d1c7211 */ /* 0x004fca00078a08ff */
[----:B------:R0:W-:Y:S04]  /*18c70*/  STL [R1+0xd60], R28 ;  /* 0x000d601c01007387 */ /* 0x0001e80000100800 */
[----:B0-----:R-:W2:Y:S01]  /*18c80*/  LDL.LU R28, [R1+0xf60] ;  /* 0x000f6000011c7983 */ /* 0x001ea20000300800 */
[-C--:B------:R-:W-:Y:S02]  /*18c90*/  LEA.HI.X.SX32 R10, R10, R13.reuse, 0x1, P3 ;  /* 0x0000000d0a0a7211 */ /* 0x080fe400018f0eff */
[----:B------:R-:W-:-:S03]  /*18ca0*/  LEA.HI.X.SX32 R5, R5, R13, 0x1, P2 ;  /* 0x0000000d05057211 */ /* 0x000fc600010f0eff */
[----:B------:R2:W-:Y:S02]  /*18cb0*/  STL [R1+0xd2c], R10 ;  /* 0x000d2c0a01007387 */ /* 0x0005e40000100800 */
[----:B--2---:R-:W-:-:S05]  /*18cc0*/  LEA R10, P3, R28, R26, 0x1 ;  /* 0x0000001a1c0a7211 */ /* 0x004fca00078608ff */
        /* <DEDUP_REMOVED lines=27> */
[----:B------:R2:W-:Y:S01]  /*18e80*/  STL [R1+0xd5c], R29 ;  /* 0x000d5c1d01007387 */ /* 0x0005e20000100800 */
[-C--:B------:R-:W-:Y:S02]  /*18e90*/  LEA.HI.X.SX32 R25, R25, R13.reuse, 0x1, P2 ;  /* 0x0000000d19197211 */ /* 0x080fe400010f0eff */
[----:B------:R-:W-:Y:S01]  /*18ea0*/  LEA.HI.X.SX32 R7, R7, R13, 0x1, P4 ;  /* 0x0000000d07077211 */ /* 0x000fe200020f0eff */
[----:B------:R-:W-:Y:S02]  /*18eb0*/  IMAD R27, R27, c[0x0][0x190], RZ ;  /* 0x000064001b1b7a24 */ /* 0x000fe400078e02ff */
[----:B------:R-:W-:Y:S02]  /*18ec0*/  IMAD R0, R0, c[0x0][0x190], RZ ;  /* 0x0000640000007a24 */ /* 0x000fe400078e02ff */
[----:B------:R-:W-:Y:S02]  /*18ed0*/  IMAD R2, R2, c[0x0][0x190], RZ ;  /* 0x0000640002027a24 */ /* 0x000fe400078e02ff */
[----:B------:R-:W-:Y:S01]  /*18ee0*/  IMAD R3, R3, c[0x0][0x190], RZ ;  /* 0x0000640003037a24 */ /* 0x000fe200078e02ff */
[----:B--2---:R-:W-:-:S05]  /*18ef0*/  LEA R29, P5, R9, R26, 0x1 ;  /* 0x0000001a091d7211 */ /* 0x004fca00078a08ff */
[----:B------:R0:W-:Y:S02]  /*18f00*/  STL [R1+0xd98], R29 ;  /* 0x000d981d01007387 */ /* 0x0001e40000100800 */
[----:B0-----:R-:W-:Y:S02]  /*18f10*/  LEA.HI.X.SX32 R29, R28, R13, 0x1, P3 ;  /* 0x0000000d1c1d7211 */ /* 0x001fe400018f0eff */
[----:B------:R-:W-:-:S03]  /*18f20*/  LEA R28, P3, R12, R26, 0x1 ;  /* 0x0000001a0c1c7211 */ /* 0x000fc600078608ff */
[----:B------:R0:W-:Y:S04]  /*18f30*/  STL [R1+0xd64], R29 ;  /* 0x000d641d01007387 */ /* 0x0001e80000100800 */
[----:B------:R1:W-:Y:S04]  /*18f40*/  STL [R1+0xe08], R28 ;  /* 0x000e081c01007387 */ /* 0x0003e80000100800 */
[----:B------:R2:W-:Y:S01]  /*18f50*/  STL [R1+0xd6c], R25 ;  /* 0x000d6c1901007387 */ /* 0x0005e20000100800 */
[----:B0-----:R-:W-:Y:S02]  /*18f60*/  LEA R29, P2, R10, R26, 0x1 ;  /* 0x0000001a0a1d7211 */ /* 0x001fe400078408ff */
[----:B-1----:R-:W-:-:S02]  /*18f70*/  LEA.HI.X.SX32 R28, R5, R13, 0x1, P1 ;  /* 0x0000000d051c7211 */ /* 0x002fc400008f0eff */
[----:B------:R-:W-:Y:S02]  /*18f80*/  LEA.HI.X.SX32 R5, R6, R13, 0x1, P0 ;  /* 0x0000000d06057211 */ /* 0x000fe400000f0eff */
[-C--:B--2---:R-:W-:Y:S01]  /*18f90*/  LEA R25, P1, R11, R26.reuse, 0x1 ;  /* 0x0000001a0b197211 */ /* 0x084fe200078208ff */
[----:B------:R-:W-:Y:S01]  /*18fa0*/  STL [R1+0xda0], R29 ;  /* 0x000da01d01007387 */ /* 0x000fe20000100800 */
[----:B------:R-:W-:-:S03]  /*18fb0*/  LEA R6, P0, R14, R26, 0x1 ;  /* 0x0000001a0e067211 */ /* 0x000fc600078008ff */
[----:B------:R-:W-:Y:S04]  /*18fc0*/  STL [R1+0xd74], R28 ;  /* 0x000d741c01007387 */ /* 0x000fe80000100800 */
[----:B------:R-:W-:Y:S04]  /*18fd0*/  STL [R1+0xda8], R25 ;  /* 0x000da81901007387 */ /* 0x000fe80000100800 */
[----:B------:R0:W-:Y:S04]  /*18fe0*/  STL [R1+0xd7c], R5 ;  /* 0x000d7c0501007387 */ /* 0x0001e80000100800 */
[----:B------:R1:W-:Y:S01]  /*18ff0*/  STL [R1+0xdb0], R6 ;  /* 0x000db00601007387 */ /* 0x0003e20000100800 */
[----:B0-----:R-:W-:-:S03]  /*19000*/  LEA R5, P4, R15, R26, 0x1 ;  /* 0x0000001a0f057211 */ /* 0x001fc600078808ff */
[----:B------:R0:W-:Y:S01]  /*19010*/  STL [R1+0xd84], R7 ;  /* 0x000d840701007387 */ /* 0x0001e20000100800 */
[----:B-1----:R-:W-:-:S03]  /*19020*/  LEA.HI.X.SX32 R6, R8, R13, 0x1, P6 ;  /* 0x0000000d08067211 */ /* 0x002fc600030f0eff */
[----:B------:R1:W-:Y:S01]  /*19030*/  STL [R1+0xdb8], R5 ;  /* 0x000db80501007387 */ /* 0x0003e20000100800 */
[----:B0-----:R-:W-:-:S03]  /*19040*/  LEA R7, P6, R16, R26, 0x1 ;  /* 0x0000001a10077211 */ /* 0x001fc600078c08ff */
[----:B------:R0:W-:Y:S01]  /*19050*/  STL [R1+0xd8c], R6 ;  /* 0x000d8c0601007387 */ /* 0x0001e20000100800 */
[----:B-1----:R-:W-:-:S03]  /*19060*/  LEA.HI.X.SX32 R5, R9, R13, 0x1, P5 ;  /* 0x0000000d09057211 */ /* 0x002fc600028f0eff */
[----:B------:R1:W-:Y:S04]  /*19070*/  STL [R1+0xdc0], R7 ;  /* 0x000dc00701007387 */ /* 0x0003e80000100800 */
[----:B------:R2:W-:Y:S01]  /*19080*/  STL [R1+0xd94], R5 ;  /* 0x000d940501007387 */ /* 0x0005e20000100800 */
[----:B0-----:R-:W-:Y:S02]  /*19090*/  LEA R6, P5, R17, R26, 0x1 ;  /* 0x0000001a11067211 */ /* 0x001fe400078a08ff */
[----:B-1----:R-:W-:-:S03]  /*190a0*/  LEA.HI.X.SX32 R7, R12, R13, 0x1, P3 ;  /* 0x0000000d0c077211 */ /* 0x002fc600018f0eff */
[----:B------:R0:W-:Y:S01]  /*190b0*/  STL [R1+0xdc8], R6 ;  /* 0x000dc80601007387 */ /* 0x0001e20000100800 */
[----:B--2---:R-:W-:-:S03]  /*190c0*/  LEA R5, P3, R18, R26, 0x1 ;  /* 0x0000001a12057211 */ /* 0x004fc600078608ff */
[----:B------:R1:W-:Y:S04]  /*190d0*/  STL [R1+0xe04], R7 ;  /* 0x000e040701007387 */ /* 0x0003e80000100800 */
[----:B------:R2:W-:Y:S01]  /*190e0*/  STL [R1+0xdd0], R5 ;  /* 0x000dd00501007387 */ /* 0x0005e20000100800 */
[----:B0-----:R-:W-:Y:S02]  /*190f0*/  LEA.HI.X.SX32 R6, R10, R13, 0x1, P2 ;  /* 0x0000000d0a067211 */ /* 0x001fe400010f0eff */
[----:B-1----:R-:W-:-:S03]  /*19100*/  LEA R7, P2, R19, R26, 0x1 ;  /* 0x0000001a13077211 */ /* 0x002fc600078408ff */
[----:B------:R5:W-:Y:S01]  /*19110*/  STL [R1+0xd9c], R6 ;  /* 0x000d9c0601007387 */ /* 0x000be20000100800 */
[----:B--2---:R-:W-:-:S03]  /*19120*/  LEA.HI.X.SX32 R5, R11, R13, 0x1, P1 ;  /* 0x0000000d0b057211 */ /* 0x004fc600008f0eff */
[----:B------:R0:W-:Y:S04]  /*19130*/  STL [R1+0xdd8], R7 ;  /* 0x000dd80701007387 */ /* 0x0001e80000100800 */
[----:B------:R1:W-:Y:S01]  /*19140*/  STL [R1+0xda4], R5 ;  /* 0x000da40501007387 */ /* 0x0003e20000100800 */
[----:B-----5:R-:W-:Y:S02]  /*19150*/  LEA R6, P1, R20, R26, 0x1 ;  /* 0x0000001a14067211 */ /* 0x020fe400078208ff */
[----:B0-----:R-:W-:-:S03]  /*19160*/  LEA.HI.X.SX32 R7, R14, R13, 0x1, P0 ;  /* 0x0000000d0e077211 */ /* 0x001fc600000f0eff */
[----:B------:R0:W-:Y:S01]  /*19170*/  STL [R1+0xde0], R6 ;  /* 0x000de00601007387 */ /* 0x0001e20000100800 */
[----:B-1----:R-:W-:-:S03]  /*19180*/  LEA R5, P0, R21, R26, 0x1 ;  /* 0x0000001a15057211 */ /* 0x002fc600078008ff */
[----:B------:R1:W-:Y:S04]  /*19190*/  STL [R1+0xdac], R7 ;  /* 0x000dac0701007387 */ /* 0x0003e80000100800 */
[----:B------:R-:W2:Y:S01]  /*191a0*/  LDL.LU R29, [R1+0x410] ;  /* 0x00041000011d7983 */ /* 0x000ea20000300800 */
[----:B0-----:R-:W-:-:S03]  /*191b0*/  LEA.HI.X.SX32 R6, R15, R13, 0x1, P4 ;  /* 0x0000000d0f067211 */ /* 0x001fc600020f0eff */
[----:B------:R4:W-:Y:S01]  /*191c0*/  STL [R1+0xde8], R5 ;  /* 0x000de80501007387 */ /* 0x0009e20000100800 */
[----:B-1----:R-:W-:-:S03]  /*191d0*/  LEA.HI.X.SX32 R7, R16, R13, 0x1, P6 ;  /* 0x0000000d10077211 */ /* 0x002fc600030f0eff */
[----:B------:R3:W-:Y:S01]  /*191e0*/  STL [R1+0xdb4], R6 ;  /* 0x000db40601007387 */ /* 0x0007e20000100800 */
[-C--:B----4-:R-:W-:Y:S02]  /*191f0*/  LEA R5, P4, R22, R26.reuse, 0x1 ;  /* 0x0000001a16057211 */ /* 0x090fe400078808ff */
[----:B---3--:R-:W-:-:S03]  /*19200*/  LEA R6, P6, R23, R26, 0x1 ;  /* 0x0000001a17067211 */ /* 0x008fc600078c08ff */
[----:B------:R0:W-:Y:S04]  /*19210*/  STL [R1+0xdec], R5 ;  /* 0x000dec0501007387 */ /* 0x0001e80000100800 */
[----:B------:R1:W-:Y:S01]  /*19220*/  STL [R1+0xdbc], R7 ;  /* 0x000dbc0701007387 */ /* 0x0003e20000100800 */
[----:B0-----:R-:W-:-:S03]  /*19230*/  LEA.HI.X.SX32 R5, R17, R13, 0x1, P5 ;  /* 0x0000000d11057211 */ /* 0x001fc600028f0eff */
[----:B------:R0:W-:Y:S01]  /*19240*/  STL [R1+0xdf0], R6 ;  /* 0x000df00601007387 */ /* 0x0001e20000100800 */
[----:B-1----:R-:W-:-:S03]  /*19250*/  LEA R7, P5, R24, R26, 0x1 ;  /* 0x0000001a18077211 */ /* 0x002fc600078a08ff */
        /* <DEDUP_REMOVED lines=16> */
[----:B------:R-:W3:Y:S04]  /*19360*/  LDL.LU R10, [R1+0x430] ;  /* 0x00043000010a7983 */ /* 0x000ee80000300800 */
[----:B------:R-:W-:Y:S04]  /*19370*/  STL [R1+0xde4], R6 ;  /* 0x000de40601007387 */ /* 0x000fe80000100800 */
[----:B------:R-:W4:Y:S01]  /*19380*/  LDL.LU R11, [R1+0x438] ;  /* 0x00043800010b7983 */ /* 0x000f220000300800 */
[----:B0-----:R-:W-:-:S03]  /*19390*/  LEA.HI.X.SX32 R7, R23, R13, 0x1, P6 ;  /* 0x0000000d17077211 */ /* 0x001fc600030f0eff */
[----:B------:R0:W-:Y:S02]  /*193a0*/  STL [R1+0x628], R5 ;  /* 0x0006280501007387 */ /* 0x0001e40000100800 */
[----:B0-----:R-:W-:-:S05]  /*193b0*/  LEA.HI.X.SX32 R5, R22, R13, 0x1, P4 ;  /* 0x0000000d16057211 */ /* 0x001fca00020f0eff */
[----:B------:R0:W-:Y:S04]  /*193c0*/  STL [R1+0x610], R5 ;  /* 0x0006100501007387 */ /* 0x0001e80000100800 */
[----:B------:R-:W-:Y:S01]  /*193d0*/  STL [R1+0x614], R7 ;  /* 0x0006140701007387 */ /* 0x000fe20000100800 */
[----:B0-----:R-:W-:-:S03]  /*193e0*/  LEA.HI.X.SX32 R5, R27, R13, 0x1, P3 ;  /* 0x0000000d1b057211 */ /* 0x001fc600018f0eff */
[----:B------:R-:W5:Y:S01]  /*193f0*/  LDL.LU R27, [R1+0x428] ;  /* 0x00042800011b7983 */ /* 0x000f620000300800 */
[----:B------:R-:W-:-:S05]  /*19400*/  LEA.HI.X.SX32 R6, R24, R13, 0x1, P5 ;  /* 0x0000000d18067211 */ /* 0x000fca00028f0eff */
[----:B------:R-:W-:Y:S04]  /*19410*/  STL [R1+0x618], R6 ;  /* 0x0006180601007387 */ /* 0x000fe80000100800 */
[----:B------:R-:W4:Y:S04]  /*19420*/  LDL.LU R24, [R1+0x440] ;  /* 0x0004400001187983 */ /* 0x000f280000300800 */
[----:B------:R-:W0:Y:S04]  /*19430*/  S2R R28, SR_TID.X ;  /* 0x00000000001c7919 */ /* 0x000e280000002100 */
[----:B------:R1:W-:Y:S02]  /*19440*/  STL [R1+0x61c], R5 ;  /* 0x00061c0501007387 */ /* 0x0003e40000100800 */
[----:B-1----:R-:W-:-:S02]  /*19450*/  LEA.HI.X.SX32 R5, R0, R13, 0x1, P2 ;  /* 0x0000000d00057211 */ /* 0x002fc400010f0eff */
[----:B------:R-:W-:-:S03]  /*19460*/  LEA.HI.X.SX32 R0, R2, R13, 0x1, P1 ;  /* 0x0000000d02007211 */ /* 0x000fc600008f0eff */
[----:B------:R-:W-:Y:S04]  /*19470*/  STL [R1+0x620], R5 ;  /* 0x0006200501007387 */ /* 0x000fe80000100800 */
[----:B------:R1:W-:Y:S04]  /*19480*/  STL [R1+0x624], R0 ;  /* 0x0006240001007387 */ /* 0x0003e80000100800 */
[----:B------:R-:W4:Y:S01]  /*19490*/  LDL.LU R12, [R1+0x448] ;  /* 0x00044800010c7983 */ /* 0x000f220000300800 */
[----:B0-----:R-:W-:-:S03]  /*194a0*/  SHF.R.U32.HI R7, RZ, 0x6, R28 ;  /* 0x00000006ff077819 */ /* 0x001fc6000001161c */
[----:B------:R-:W4:Y:S01]  /*194b0*/  LDL.LU R23, [R1+0x450] ;  /* 0x0004500001177983 */ /* 0x000f220000300800 */
[----:B-1----:R-:W-:Y:S02]  /*194c0*/  LEA.HI.X.SX32 R0, R3, R13, 0x1, P0 ;  /* 0x0000000d03007211 */ /* 0x002fe400000f0eff */
[----:B------:R-:W-:-:S03]  /*194d0*/  SGXT.U32 R7, R7, 0x1 ;  /* 0x000000010707781a */ /* 0x000fc60000000000 */
[----:B------:R0:W-:Y:S01]  /*194e0*/  STL [R1+0x40c], R0 ;  /* 0x00040c0001007387 */ /* 0x0001e20000100800 */
[----:B------:R-:W-:-:S03]  /*194f0*/  LOP3.LUT R28, R7, 0x7e, RZ, 0xfc, !PT ;  /* 0x0000007e071c7812 */ /* 0x000fc600078efcff */
[----:B------:R-:W4:Y:S01]  /*19500*/  LDL.LU R22, [R1+0x458] ;  /* 0x0004580001167983 */ /* 0x000f220000300800 */
[C---:B------:R-:W-:Y:S01]  /*19510*/  LOP3.LUT R8, R7.reuse, 0x7e, RZ, 0xfc, !PT ;  /* 0x0000007e07087812 */ /* 0x040fe200078efcff */
[----:B------:R-:W-:Y:S02]  /*19520*/  IMAD.MOV R6, RZ, RZ, -c[0x0][0x188] ;  /* 0x80006200ff067624 */ /* 0x000fe400078e02ff */
[----:B------:R-:W4:Y:S01]  /*19530*/  LDL.LU R14, [R1+0x460] ;  /* 0x00046000010e7983 */ /* 0x000f220000300800 */
[----:B------:R-:W-:Y:S02]  /*19540*/  IMAD R28, R28, c[0x0][0x188], RZ ;  /* 0x000062001c1c7a24 */ /* 0x000fe400078e02ff */
[----:B------:R-:W-:Y:S01]  /*19550*/  IMAD R8, R8, c[0x0][0x188], RZ ;  /* 0x0000620008087a24 */ /* 0x000fe200078e02ff */
[----:B------:R-:W4:Y:S01]  /*19560*/  LDL.LU R15, [R1+0x468] ;  /* 0x00046800010f7983 */ /* 0x000f220000300800 */
[----:B------:R-:W-:Y:S02]  /*19570*/  IMAD R20, R7, c[0x0][0x188], RZ ;  /* 0x0000620007147a24 */ /* 0x000fe400078e02ff */
[----:B------:R-:W-:Y:S01]  /*19580*/  IMAD R28, R6, 0x2, R28 ;  /* 0x00000002061c7824 */ /* 0x000fe200078e021c */
[----:B------:R-:W4:Y:S01]  /*19590*/  LDL.LU R26, [R1+0x474] ;  /* 0x00047400011a7983 */ /* 0x000f220000300800 */
[----:B--2---:R-:W-:-:S04]  /*195a0*/  LEA R2, P0, R29, c[0x0][0x160], 0x1 ;  /* 0x000058001d027a11 */ /* 0x004fc800078008ff */
[----:B0-----:R-:W-:Y:S02]  /*195b0*/  LEA.HI.X.SX32 R0, R29, c[0x0][0x164], 0x1, P0 ;  /* 0x000059001d007a11 */ /* 0x001fe400000f0eff */
[----:B------:R-:W-:-:S05]  /*195c0*/  LOP3.LUT R29, R7, 0x7e, RZ, 0xfc, !PT ;  /* 0x0000007e071d7812 */ /* 0x000fca00078efcff */
[----:B------:R-:W-:Y:S01]  /*195d0*/  IMAD R29, R29, c[0x0][0x188], RZ ;  /* 0x000062001d1d7a24 */ /* 0x000fe200078e02ff */
[----:B------:R-:W-:-:S03]  /*195e0*/  LEA R7, P1, R8, R2, 0x1 ;  /* 0x0000000208077211 */ /* 0x000fc600078208ff */
[----:B------:R-:W-:-:S04]  /*195f0*/  IMAD R29, R6, 0x2, R29 ;  /* 0x00000002061d7824 */ /* 0x000fc800078e021d */
[----:B------:R-:W-:Y:S01]  /*19600*/  IMAD R29, R6, 0x2, R29 ;  /* 0x00000002061d7824 */ /* 0x000fe200078e021d */
[-C--:B------:R-:W-:Y:S01]  /*19610*/  LEA R6, P2, R28, R2.reuse, 0x1 ;  /* 0x000000021c067211 */ /* 0x080fe200078408ff */
[----:B------:R0:W-:Y:S04]  /*19620*/  STL [R1+0x414], R7 ;  /* 0x0004140701007387 */ /* 0x0001e80000100800 */
[----:B------:R-:W-:Y:S04]  /*19630*/  STL [R1+0x41c], R6 ;  /* 0x00041c0601007387 */ /* 0x000fe80000100800 */
[----:B------:R-:W2:Y:S01]  /*19640*/  LDL.LU R16, [R1+0x47c] ;  /* 0x00047c0001107983 */ /* 0x000ea20000300800 */
[----:B0-----:R-:W-:-:S05]  /*19650*/  LEA R7, P5, R29, R2, 0x1 ;  /* 0x000000021d077211 */ /* 0x001fca00078a08ff */
[----:B------:R3:W-:Y:S04]  /*19660*/  STL [R1+0x424], R7 ;  /* 0x0004240701007387 */ /* 0x0007e80000100800 */
[----:B------:R-:W2:Y:S01]  /*19670*/  LDL.LU R17, [R1+0x478] ;  /* 0x0004780001117983 */ /* 0x000ea20000300800 */
[-C--:B---3--:R-:W-:Y:S02]  /*19680*/  LEA R7, P3, R10, R2.reuse, 0x1 ;  /* 0x000000020a077211 */ /* 0x088fe400078608ff */
[----:B-----5:R-:W-:-:S05]  /*19690*/  LEA R9, P4, R27, R2, 0x1 ;  /* 0x000000021b097211 */ /* 0x020fca00078808ff */
[----:B------:R4:W-:Y:S04]  /*196a0*/  STL [R1+0x42c], R9 ;  /* 0x00042c0901007387 */ /* 0x0009e80000100800 */
[----:B------:R-:W3:Y:S01]  /*196b0*/  LDL.LU R21, [R1+0x49c] ;  /* 0x00049c0001157983 */ /* 0x000ee20000300800 */
[----:B----4-:R-:W-:-:S03]  /*196c0*/  LEA R9, P0, R11, R2, 0x1 ;  /* 0x000000020b097211 */ /* 0x010fc600078008ff */
[----:B------:R-:W-:Y:S04]  /*196d0*/  STL [R1+0x434], R7 ;  /* 0x0004340701007387 */ /* 0x000fe80000100800 */
[----:B------:R0:W-:Y:S04]  /*196e0*/  STL [R1+0x43c], R9 ;  /* 0x00043c0901007387 */ /* 0x0001e80000100800 */
[----:B------:R-:W4:Y:S01]  /*196f0*/  LDL.LU R18, [R1+0x4a4] ;  /* 0x0004a40001127983 */ /* 0x000f220000300800 */
[----:B0-----:R-:W-:Y:S02]  /*19700*/  LEA.HI.X.SX32 R9, R8, R0, 0x1, P1 ;  /* 0x0000000008097211 */ /* 0x001fe400008f0eff */
[----:B------:R-:W-:-:S03]  /*19710*/  LEA R8, P1, R24, R2, 0x1 ;  /* 0x0000000218087211 */ /* 0x000fc600078208ff */
[----:B------:R0:W-:Y:S04]  /*19720*/  STL [R1+0x410], R9 ;  /* 0x0004100901007387 */ /* 0x0001e80000100800 */
[----:B------:R-:W5:Y:S04]  /*19730*/  LDL.LU R19, [R1+0x4ac] ;  /* 0x0004ac0001137983 */ /* 0x000f680000300800 */
[----:B------:R-:W-:Y:S01]  /*19740*/  STL [R1+0x444], R8 ;  /* 0x0004440801007387 */ /* 0x000fe20000100800 */
[----:B0-----:R-:W-:-:S03]  /*19750*/  LEA.HI.X.SX32 R9, R28, R0, 0x1, P2 ;  /* 0x000000001c097211 */ /* 0x001fc600010f0eff */
[----:B------:R-:W5:Y:S04]  /*19760*/  LDL.LU R28, [R1+0x4b4] ;  /* 0x0004b400011c7983 */ /* 0x000f680000300800 */
[----:B------:R0:W-:Y:S02]  /*19770*/  STL [R1+0x418], R9 ;  /* 0x0004180901007387 */ /* 0x0001e40000100800 */
[----:B0-----:R-:W-:Y:S02]  /*19780*/  LEA.HI.X.SX32 R9, R29, R0, 0x1, P5 ;  /* 0x000000001d097211 */ /* 0x001fe400028f0eff */
[----:B------:R-:W5:Y:S01]  /*19790*/  LDL.LU R29, [R1+0x46c] ;  /* 0x00046c00011d7983 */ /* 0x000f620000300800 */
[----:B------:R-:W-:-:S05]  /*197a0*/  LEA R13, P2, R12, R2, 0x1 ;  /* 0x000000020c0d7211 */ /* 0x000fca00078408ff */
[----:B------:R0:W-:Y:S01]  /*197b0*/  STL [R1+0x44c], R13 ;  /* 0x00044c0d01007387 */ /* 0x0001e20000100800 */
[----:B------:R-:W-:-:S03]  /*197c0*/  LEA.HI.X.SX32 R27, R27, R0, 0x1, P4 ;  /* 0x000000001b1b7211 */ /* 0x000fc600020f0eff */
[----:B------:R-:W-:Y:S01]  /*197d0*/  STL [R1+0x420], R9 ;  /* 0x0004200901007387 */ /* 0x000fe20000100800 */
[----:B0-----:R-:W-:-:S05]  /*197e0*/  LEA R13, P5, R23, R2, 0x1 ;  /* 0x00000002170d7211 */ /* 0x001fca00078a08ff */
[----:B------:R0:W-:Y:S04]  /*197f0*/  STL [R1+0x454], R13 ;  /* 0x0004540d01007387 */ /* 0x0001e80000100800 */
[----:B------:R1:W-:Y:S01]  /*19800*/  STL [R1+0x428], R27 ;  /* 0x0004281b01007387 */ /* 0x0003e20000100800 */
[----:B0-----:R-:W-:Y:S02]  /*19810*/  LEA R13, P4, R22, R2, 0x1 ;  /* 0x00000002160d7211 */ /* 0x001fe400078808ff */
[----:B-1----:R-:W-:-:S03]  /*19820*/  LEA.HI.X.SX32 R27, R10, R0, 0x1, P3 ;  /* 0x000000000a1b7211 */ /* 0x002fc600018f0eff */
        /* <DEDUP_REMOVED lines=8> */
[----:B------:R0:W-:Y:S01]  /*198b0*/  STL [R1+0x480], R13 ;  /* 0x0004800d01007387 */ /* 0x0001e20000100800 */
[----:B------:R-:W-:-:S03]  /*198c0*/  LEA.HI.X.SX32 R24, R12, R0, 0x1, P2 ;  /* 0x000000000c187211 */ /* 0x000fc600010f0eff */
[----:B------:R-:W-:Y:S01]  /*198d0*/  STL [R1+0x440], R27 ;  /* 0x0004401b01007387 */ /* 0x000fe20000100800 */
[----:B0-----:R-:W-:-:S05]  /*198e0*/  LEA R13, P1, R26, R2, 0x1 ;  /* 0x000000021a0d7211 */ /* 0x001fca00078208ff */
[----:B------:R-:W-:Y:S04]  /*198f0*/  STL [R1+0x488], R13 ;  /* 0x0004880d01007387 */ /* 0x000fe80000100800 */
[----:B------:R0:W-:Y:S02]  /*19900*/  STL [R1+0x448], R24 ;  /* 0x0004481801007387 */ /* 0x0001e40000100800 */
[----:B0-----:R-:W-:Y:S01]  /*19910*/  LEA.HI.X.SX32 R24, R23, R0, 0x1, P5 ;  /* 0x0000000017187211 */ /* 0x001fe200028f0eff */
[----:B------:R-:W-:-:S04]  /*19920*/  IMAD.MOV R25, RZ, RZ, -c[0x0][0x188] ;  /* 0x80006200ff197624 */ /* 0x000fc800078e02ff */
[----:B------:R-:W-:-:S04]  /*19930*/  IMAD R3, R25, 0x2, R4 ;  /* 0x0000000219037824 */ /* 0x000fc800078e0204 */
[----:B------:R-:W-:Y:S01]  /*19940*/  IMAD R5, R25, 0x2, R3 ;  /* 0x0000000219057824 */ /* 0x000fe200078e0203 */
[----:B--2---:R-:W-:-:S05]  /*19950*/  LEA R13, P2, R16, R2, 0x1 ;  /* 0x00000002100d7211 */ /* 0x004fca00078408ff */
[----:B------:R-:W-:Y:S01]  /*19960*/  STL [R1+0x490], R13 ;  /* 0x0004900d01007387 */ /* 0x000fe20000100800 */
[----:B------:R-:W-:-:S03]  /*19970*/  LEA R23, P5, R17, R2, 0x1 ;  /* 0x0000000211177211 */ /* 0x000fc600078a08ff */
[----:B------:R0:W-:Y:S04]  /*19980*/  STL [R1+0x450], R24 ;  /* 0x0004501801007387 */ /* 0x0001e80000100800 */
[----:B------:R3:W-:Y:S01]  /*19990*/  STL [R1+0x498], R23 ;  /* 0x0004981701007387 */ /* 0x0007e20000100800 */
[-C--:B0-----:R-:W-:Y:S02]  /*199a0*/  LEA.HI.X.SX32 R24, R22, R0.reuse, 0x1, P4 ;  /* 0x0000000016187211 */ /* 0x081fe400020f0eff */
[----:B------:R-:W-:-:S03]  /*199b0*/  LEA.HI.X.SX32 R22, R14, R0, 0x1, P3 ;  /* 0x000000000e167211 */ /* 0x000fc600018f0eff */
[----:B------:R4:W-:Y:S01]  /*199c0*/  STL [R1+0x458], R24 ;  /* 0x0004581801007387 */ /* 0x0009e20000100800 */
[----:B------:R-:W-:-:S04]  /*199d0*/  IMAD R6, R25, 0x2, R5 ;  /* 0x0000000219067824 */ /* 0x000fc800078e0205 */
[----:B------:R-:W-:-:S04]  /*199e0*/  IMAD R7, R25, 0x2, R6 ;  /* 0x0000000219077824 */ /* 0x000fc800078e0206 */
[----:B------:R-:W-:-:S04]  /*199f0*/  IMAD R8, R25, 0x2, R7 ;  /* 0x0000000219087824 */ /* 0x000fc800078e0207 */
[----:B------:R-:W-:Y:S01]  /*19a00*/  IMAD R9, R25, 0x2, R8 ;  /* 0x0000000219097824 */ /* 0x000fe200078e0208 */
[----:B---3--:R-:W-:-:S05]  /*19a10*/  LEA R23, P4, R21, R2, 0x1 ;  /* 0x0000000215177211 */ /* 0x008fca00078808ff */
[----:B------:R0:W-:Y:S04]  /*19a20*/  STL [R1+0x4a0], R23 ;  /* 0x0004a01701007387 */ /* 0x0001e80000100800 */
[----:B------:R5:W-:Y:S01]  /*19a30*/  STL [R1+0x460], R22 ;  /* 0x0004601601007387 */ /* 0x000be20000100800 */
[----:B----4-:R-:W-:Y:S02]  /*19a40*/  LEA R24, P3, R18, R2, 0x1 ;  /* 0x0000000212187211 */ /* 0x010fe400078608ff */
[----:B0-----:R-:W-:-:S03]  /*19a50*/  LEA.HI.X.SX32 R23, R15, R0, 0x1, P0 ;  /* 0x000000000f177211 */ /* 0x001fc600000f0eff */
[----:B------:R0:W-:Y:S04]  /*19a60*/  STL [R1+0x4a8], R24 ;  /* 0x0004a81801007387 */ /* 0x0001e80000100800 */
[----:B------:R1:W-:Y:S01]  /*19a70*/  STL [R1+0x468], R23 ;  /* 0x0004681701007387 */ /* 0x0003e20000100800 */
[----:B-----5:R-:W-:Y:S02]  /*19a80*/  LEA R22, P0, R19, R2, 0x1 ;  /* 0x0000000213167211 */ /* 0x020fe400078008ff */
[----:B0-----:R-:W-:-:S03]  /*19a90*/  LEA.HI.X.SX32 R24, R26, R0, 0x1, P1 ;  /* 0x000000001a187211 */ /* 0x001fc600008f0eff */
[----:B------:R0:W-:Y:S01]  /*19aa0*/  STL [R1+0x4b0], R22 ;  /* 0x0004b01601007387 */ /* 0x0001e20000100800 */
[----:B-1----:R-:W-:-:S03]  /*19ab0*/  LEA R23, P1, R28, R2, 0x1 ;  /* 0x000000021c177211 */ /* 0x002fc600078208ff */
[----:B------:R1:W-:Y:S01]  /*19ac0*/  STL [R1+0x484], R24 ;  /* 0x0004841801007387 */ /* 0x0003e20000100800 */
[----:B0-----:R-:W-:-:S03]  /*19ad0*/  LEA.HI.X.SX32 R22, R16, R0, 0x1, P2 ;  /* 0x0000000010167211 */ /* 0x001fc600010f0eff */
[----:B------:R0:W-:Y:S04]  /*19ae0*/  STL [R1+0x4b8], R23 ;  /* 0x0004b81701007387 */ /* 0x0001e80000100800 */
[----:B------:R2:W-:Y:S01]  /*19af0*/  STL [R1+0x48c], R22 ;  /* 0x00048c1601007387 */ /* 0x0005e20000100800 */
[----:B-1----:R-:W-:Y:S02]  /*19b00*/  LEA R24, P2, R29, R2, 0x1 ;  /* 0x000000021d187211 */ /* 0x002fe400078408ff */
[----:B0-----:R-:W-:Y:S02]  /*19b10*/  LEA.HI.X.SX32 R23, R17, R0, 0x1, P5 ;  /* 0x0000000011177211 */ /* 0x001fe400028f0eff */
[----:B--2---:R-:W-:Y:S01]  /*19b20*/  LEA R22, P5, R4, R2, 0x1 ;  /* 0x0000000204167211 */ /* 0x004fe200078a08ff */
[----:B------:R-:W-:Y:S04]  /*19b30*/  STL [R1+0x4c0], R24 ;  /* 0x0004c01801007387 */ /* 0x000fe80000100800 */
[----:B------:R0:W-:Y:S04]  /*19b40*/  STL [R1+0x494], R23 ;  /* 0x0004941701007387 */ /* 0x0001e80000100800 */
[----:B------:R1:W-:Y:S01]  /*19b50*/  STL [R1+0x4c8], R22 ;  /* 0x0004c81601007387 */ /* 0x0003e20000100800 */
[----:B0-----:R-:W-:-:S02]  /*19b60*/  LEA.HI.X.SX32 R23, R21, R0, 0x1, P4 ;  /* 0x0000000015177211 */ /* 0x001fc400020f0eff */
[----:B------:R-:W-:Y:S02]  /*19b70*/  LEA.HI.X.SX32 R21, R18, R0, 0x1, P3 ;  /* 0x0000000012157211 */ /* 0x000fe400018f0eff */
[-C--:B-1----:R-:W-:Y:S01]  /*19b80*/  LEA R22, P4, R3, R2.reuse, 0x1 ;  /* 0x0000000203167211 */ /* 0x082fe200078808ff */
[----:B------:R0:W-:Y:S04]  /*19b90*/  STL [R1+0x49c], R23 ;  /* 0x00049c1701007387 */ /* 0x0001e80000100800 */
[----:B------:R1:W-:Y:S04]  /*19ba0*/  STL [R1+0x4d0], R22 ;  /* 0x0004d01601007387 */ /* 0x0003e80000100800 */
[----:B------:R2:W-:Y:S01]  /*19bb0*/  STL [R1+0x4a4], R21 ;  /* 0x0004a41501007387 */ /* 0x0005e20000100800 */
[----:B0-----:R-:W-:-:S02]  /*19bc0*/  LEA R23, P3, R20, R2, 0x1 ;  /* 0x0000000214177211 */ /* 0x001fc400078608ff */
[----:B-1----:R-:W-:-:S03]  /*19bd0*/  LEA.HI.X.SX32 R22, R19, R0, 0x1, P0 ;  /* 0x0000000013167211 */ /* 0x002fc600000f0eff */
[----:B------:R0:W-:Y:S01]  /*19be0*/  STL [R1+0x60c], R23 ;  /* 0x00060c1701007387 */ /* 0x0001e20000100800 */
[----:B--2---:R-:W-:-:S03]  /*19bf0*/  LEA.HI.X.SX32 R21, R28, R0, 0x1, P1 ;  /* 0x000000001c157211 */ /* 0x004fc600008f0eff */
[----:B------:R1:W-:Y:S04]  /*19c00*/  STL [R1+0x4ac], R22 ;  /* 0x0004ac1601007387 */ /* 0x0003e80000100800 */
[----:B------:R2:W-:Y:S01]  /*19c10*/  STL [R1+0x4b4], R21 ;  /* 0x0004b41501007387 */ /* 0x0005e20000100800 */
[----:B0-----:R-:W-:Y:S02]  /*19c20*/  LEA.HI.X.SX32 R23, R29, R0, 0x1, P2 ;  /* 0x000000001d177211 */ /* 0x001fe400010f0eff */
[----:B-1----:R-:W-:Y:S02]  /*19c30*/  LEA R22, P0, R5, R2, 0x1 ;  /* 0x0000000205167211 */ /* 0x002fe400078008ff */
[-C--:B--2---:R-:W-:Y:S01]  /*19c40*/  LEA.HI.X.SX32 R21, R4, R0.reuse, 0x1, P5 ;  /* 0x0000000004157211 */ /* 0x084fe200028f0eff */
[----:B------:R-:W-:Y:S01]  /*19c50*/  STL [R1+0x4bc], R23 ;  /* 0x0004bc1701007387 */ /* 0x000fe20000100800 */
[----:B------:R-:W-:-:S03]  /*19c60*/  LEA.HI.X.SX32 R20, R20, R0, 0x1, P3 ;  /* 0x0000000014147211 */ /* 0x000fc600018f0eff */
[----:B------:R0:W-:Y:S04]  /*19c70*/  STL [R1+0x4c4], R21 ;  /* 0x0004c41501007387 */ /* 0x0001e80000100800 */
[----:B------:R-:W-:Y:S01]  /*19c80*/  STL [R1+0x4d8], R22 ;  /* 0x0004d81601007387 */ /* 0x000fe20000100800 */
[-C--:B0-----:R-:W-:Y:S02]  /*19c90*/  LEA.HI.X.SX32 R21, R3, R0.reuse, 0x1, P4 ;  /* 0x0000000003157211 */ /* 0x081fe400020f0eff */
[----:B------:R-:W-:-:S03]  /*19ca0*/  LEA.HI.X.SX32 R3, R5, R0, 0x1, P0 ;  /* 0x0000000005037211 */ /* 0x000fc600000f0eff */
[----:B------:R-:W-:Y:S04]  /*19cb0*/  STL [R1+0x4cc], R21 ;  /* 0x0004cc1501007387 */ /* 0x000fe80000100800 */
[----:B------:R0:W-:Y:S04]  /*19cc0*/  STL [R1+0x608], R20 ;  /* 0x0006081401007387 */ /* 0x0001e80000100800 */
[----:B------:R1:W-:Y:S01]  /*19cd0*/  STL [R1+0x4d4], R3 ;  /* 0x0004d40301007387 */ /* 0x0003e20000100800 */
[-C--:B0-----:R-:W-:Y:S02]  /*19ce0*/  LEA R20, P0, R6, R2.reuse, 0x1 ;  /* 0x0000000206147211 */ /* 0x081fe400078008ff */
[----:B-1----:R-:W-:-:S03]  /*19cf0*/  LEA R3, P1, R7, R2, 0x1 ;  /* 0x0000000207037211 */ /* 0x002fc600078208ff */
[----:B------:R-:W-:Y:S01]  /*19d00*/  STL [R1+0x4e0], R20 ;  /* 0x0004e01401007387 */ /* 0x000fe20000100800 */
[----:B------:R-:W-:-:S03]  /*19d10*/  LEA R21, P2, R8, R2, 0x1 ;  /* 0x0000000208157211 */ /* 0x000fc600078408ff */
[----:B------:R0:W-:Y:S01]  /*19d20*/  STL [R1+0x4e8], R3 ;  /* 0x0004e80301007387 */ /* 0x0001e20000100800 */
[-C--:B------:R-:W-:Y:S01]  /*19d30*/  LEA.HI.X.SX32 R7, R7, R0.reuse, 0x1, P1 ;  /* 0x0000000007077211 */ /* 0x080fe200008f0eff */
[C---:B------:R-:W-:Y:S02]  /*19d40*/  IMAD R10, R25.reuse, 0x2, R9 ;  /* 0x00000002190a7824 */ /* 0x040fe400078e0209 */
[----:B------:R-:W-:Y:S01]  /*19d50*/  STL [R1+0x4f0], R21 ;  /* 0x0004f01501007387 */ /* 0x000fe20000100800 */
[-C--:B0-----:R-:W-:Y:S02]  /*19d60*/  LEA.HI.X.SX32 R3, R6, R0.reuse, 0x1, P0 ;  /* 0x0000000006037211 */ /* 0x081fe400000f0eff */
[----:B------:R-:W-:Y:S01]  /*19d70*/  LEA.HI.X.SX32 R6, R8, R0, 0x1, P2 ;  /* 0x0000000008067211 */ /* 0x000fe200010f0eff */
[----:B------:R-:W-:Y:S02]  /*19d80*/  IMAD R11, R25, 0x2, R10 ;  /* 0x00000002190b7824 */ /* 0x000fe400078e020a */
[----:B------:R-:W-:Y:S01]  /*19d90*/  STL [R1+0x4dc], R3 ;  /* 0x0004dc0301007387 */ /* 0x000fe20000100800 */
[----:B------:R-:W-:-:S03]  /*19da0*/  LEA R8, P0, R9, R2, 0x1 ;  /* 0x0000000209087211 */ /* 0x000fc600078008ff */
[----:B------:R0:W-:Y:S04]  /*19db0*/  STL [R1+0x4e4], R7 ;  /* 0x0004e40701007387 */ /* 0x0001e80000100800 */
[----:B------:R1:W-:Y:S01]  /*19dc0*/  STL [R1+0x4ec], R6 ;  /* 0x0004ec0601007387 */ /* 0x0003e20000100800 */
[----:B------:R-:W-:-:S03]  /*19dd0*/  IMAD R12, R25, 0x2, R11 ;  /* 0x00000002190c7824 */ /* 0x000fc600078e020b */
[----:B------:R2:W-:Y:S01]  /*19de0*/  STL [R1+0x4f8], R8 ;  /* 0x0004f80801007387 */ /* 0x0005e20000100800 */
[-C--:B0-----:R-:W-:Y:S02]  /*19df0*/  LEA R7, P2, R11, R2.reuse, 0x1 ;  /* 0x000000020b077211 */ /* 0x081fe400078408ff */
[----:B-1----:R-:W-:Y:S01]  /*19e00*/  LEA R6, P1, R10, R2, 0x1 ;  /* 0x000000020a067211 */ /* 0x002fe200078208ff */
[----:B------:R-:W-:-:S04]  /*19e10*/  IMAD R13, R25, 0x2, R12 ;  /* 0x00000002190d7824 */ /* 0x000fc800078e020c */
[----:B------:R0:W-:Y:S01]  /*19e20*/  STL [R1+0x500], R6 ;  /* 0x0005000601007387 */ /* 0x0001e20000100800 */
[-C--:B--2---:R-:W-:Y:S01]  /*19e30*/  LEA.HI.X.SX32 R8, R10, R0.reuse, 0x1, P1 ;  /* 0x000000000a087211 */ /* 0x084fe200008f0eff */
[----:B------:R-:W-:Y:S02]  /*19e40*/  IMAD R14, R25, 0x2, R13 ;  /* 0x00000002190e7824 */ /* 0x000fe400078e020d */
[----:B------:R1:W-:Y:S01]  /*19e50*/  STL [R1+0x508], R7 ;  /* 0x0005080701007387 */ /* 0x0003e20000100800 */
[-C--:B0-----:R-:W-:Y:S02]  /*19e60*/  LEA.HI.X.SX32 R6, R9, R0.reuse, 0x1, P0 ;  /* 0x0000000009067211 */ /* 0x081fe400000f0eff */
[----:B-1----:R-:W-:-:S03]  /*19e70*/  LEA.HI.X.SX32 R7, R11, R0, 0x1, P2 ;  /* 0x000000000b077211 */ /* 0x002fc600010f0eff */
[----:B------:R-:W-:Y:S01]  /*19e80*/  STL [R1+0x4f4], R6 ;  /* 0x0004f40601007387 */ /* 0x000fe20000100800 */
[----:B------:R-:W-:-:S03]  /*19e90*/  LEA R9, P1, R13, R2, 0x1 ;  /* 0x000000020d097211 */ /* 0x000fc600078208ff */
[----:B------:R0:W-:Y:S01]  /*19ea0*/  STL [R1+0x4fc], R8 ;  /* 0x0004fc0801007387 */ /* 0x0001e20000100800 */
[----:B------:R-:W-:-:S03]  /*19eb0*/  IMAD R15, R25, 0x2, R14 ;  /* 0x00000002190f7824 */ /* 0x000fc600078e020e */
[----:B------:R1:W-:Y:S01]  /*19ec0*/  STL [R1+0x504], R7 ;  /* 0x0005040701007387 */ /* 0x0003e20000100800 */
[-C--:B0-----:R-:W-:Y:S02]  /*19ed0*/  LEA R8, P0, R12, R2.reuse, 0x1 ;  /* 0x000000020c087211 */ /* 0x081fe400078008ff */
[----:B-1----:R-:W-:-:S03]  /*19ee0*/  LEA R7, P2, R14, R2, 0x1 ;  /* 0x000000020e077211 */ /* 0x002fc600078408ff */
[----:B------:R-:W-:Y:S01]  /*19ef0*/  STL [R1+0x510], R8 ;  /* 0x0005100801007387 */ /* 0x000fe20000100800 */
[----:B------:R-:W-:-:S03]  /*19f00*/  LEA.HI.X.SX32 R10, R13, R0, 0x1, P1 ;  /* 0x000000000d0a7211 */ /* 0x000fc600008f0eff */
[----:B------:R0:W-:Y:S01]  /*19f10*/  STL [R1+0x518], R9 ;  /* 0x0005180901007387 */ /* 0x0001e20000100800 */
[----:B------:R-:W-:-:S03]  /*19f20*/  IMAD R16, R25, 0x2, R15 ;  /* 0x0000000219107824 */ /* 0x000fc600078e020f */
[----:B------:R1:W-:Y:S01]  /*19f30*/  STL [R1+0x520], R7 ;  /* 0x0005200701007387 */ /* 0x0003e20000100800 */
[-C--:B0-----:R-:W-:Y:S02]  /*19f40*/  LEA.HI.X.SX32 R9, R12, R0.reuse, 0x1, P0 ;  /* 0x000000000c097211 */ /* 0x081fe400000f0eff */
[----:B-1----:R-:W-:-:S03]  /*19f50*/  LEA.HI.X.SX32 R7, R14, R0, 0x1, P2 ;  /* 0x000000000e077211 */ /* 0x002fc600010f0eff */
[----:B------:R-:W-:Y:S01]  /*19f60*/  STL [R1+0x50c], R9 ;  /* 0x00050c0901007387 */ /* 0x000fe20000100800 */
[----:B------:R-:W-:-:S03]  /*19f70*/  IMAD R17, R25, 0x2, R16 ;  /* 0x0000000219117824 */ /* 0x000fc600078e0210 */
[----:B------:R0:W-:Y:S01]  /*19f80*/  STL [R1+0x514], R10 ;  /* 0x0005140a01007387 */ /* 0x0001e20000100800 */
[----:B------:R-:W-:-:S03]  /*19f90*/  IMAD R18, R25, 0x2, R17 ;  /* 0x0000000219127824 */ /* 0x000fc600078e0211 */
[----:B------:R1:W-:Y:S01]  /*19fa0*/  STL [R1+0x51c], R7 ;  /* 0x00051c0701007387 */ /* 0x0003e20000100800 */
[-C--:B------:R-:W-:Y:S02]  /*19fb0*/  LEA R11, P2, R17, R2.reuse, 0x1 ;  /* 0x00000002110b7211 */ /* 0x080fe400078408ff */
[-C--:B0-----:R-:W-:Y:S02]  /*19fc0*/  LEA R10, P0, R15, R2.reuse, 0x1 ;  /* 0x000000020f0a7211 */ /* 0x081fe400078008ff */
[----:B-1----:R-:W-:-:S03]  /*19fd0*/  LEA R7, P1, R16, R2, 0x1 ;  /* 0x0000000210077211 */ /* 0x002fc600078208ff */
[----:B------:R-:W-:Y:S01]  /*19fe0*/  STL [R1+0x528], R10 ;  /* 0x0005280a01007387 */ /* 0x000fe20000100800 */
[----:B------:R-:W-:-:S03]  /*19ff0*/  IMAD R19, R25, 0x2, R18 ;  /* 0x0000000219137824 */ /* 0x000fc600078e0212 */
[----:B------:R0:W-:Y:S01]  /*1a000*/  STL [R1+0x530], R7 ;  /* 0x0005300701007387 */ /* 0x0001e20000100800 */
[-C--:B------:R-:W-:Y:S01]  /*1a010*/  LEA.HI.X.SX32 R12, R16, R0.reuse, 0x1, P1 ;  /* 0x00000000100c7211 */ /* 0x080fe200008f0eff */
        /* <DEDUP_REMOVED lines=12> */
[C---:B------:R-:W-:Y:S01]  /*1a0e0*/  IMAD R20, R25.reuse, 0x2, R5 ;  /* 0x0000000219147824 */ /* 0x040fe200078e0205 */
[----:B------:R-:W-:Y:S02]  /*1a0f0*/  LEA.HI.X.SX32 R14, R18, R0, 0x1, P0 ;  /* 0x00000000120e7211 */ /* 0x000fe400000f0eff */
[----:B------:R0:W-:Y:S04]  /*1a100*/  STL [R1+0x548], R13 ;  /* 0x0005480d01007387 */ /* 0x0001e80000100800 */
[----:B------:R1:W-:Y:S01]  /*1a110*/  STL [R1+0x550], R11 ;  /* 0x0005500b01007387 */ /* 0x0003e20000100800 */
[----:B------:R-:W-:-:S03]  /*1a120*/  IMAD R3, R25, 0x2, R20 ;  /* 0x0000000219037824 */ /* 0x000fc600078e0214 */
[----:B------:R2:W-:Y:S01]  /*1a130*/  STL [R1+0x53c], R14 ;  /* 0x00053c0e01007387 */ /* 0x0005e20000100800 */
[-C--:B0-----:R-:W-:Y:S02]  /*1a140*/  LEA.HI.X.SX32 R13, R4, R0.reuse, 0x1, P2 ;  /* 0x00000000040d7211 */ /* 0x081fe400010f0eff */
[----:B-1----:R-:W-:Y:S01]  /*1a150*/  LEA.HI.X.SX32 R11, R19, R0, 0x1, P1 ;  /* 0x00000000130b7211 */ /* 0x002fe200008f0eff */
[----:B------:R-:W-:-:S04]  /*1a160*/  IMAD R21, R25, 0x2, R3 ;  /* 0x0000000219157824 */ /* 0x000fc800078e0203 */
[----:B------:R0:W-:Y:S01]  /*1a170*/  STL [R1+0x544], R11 ;  /* 0x0005440b01007387 */ /* 0x0001e20000100800 */
[----:B--2---:R-:W-:-:S03]  /*1a180*/  LEA R14, P1, R20, R2, 0x1 ;  /* 0x00000002140e7211 */ /* 0x004fc600078208ff */
[----:B------:R1:W-:Y:S01]  /*1a190*/  STL [R1+0x54c], R13 ;  /* 0x00054c0d01007387 */ /* 0x0003e20000100800 */
[-C--:B0-----:R-:W-:Y:S02]  /*1a1a0*/  LEA R11, P0, R5, R2.reuse, 0x1 ;  /* 0x00000002050b7211 */ /* 0x081fe400078008ff */
[----:B-1----:R-:W-:-:S03]  /*1a1b0*/  LEA R13, P2, R3, R2, 0x1 ;  /* 0x00000002030d7211 */ /* 0x002fc600078408ff */
[----:B------:R-:W-:Y:S01]  /*1a1c0*/  STL [R1+0x558], R11 ;  /* 0x0005580b01007387 */ /* 0x000fe20000100800 */
[----:B------:R-:W-:Y:S01]  /*1a1d0*/  IMAD R6, R25, 0x2, R21 ;  /* 0x0000000219067824 */ /* 0x000fe200078e0215 */
[-C--:B------:R-:W-:Y:S02]  /*1a1e0*/  LEA.HI.X.SX32 R5, R5, R0.reuse, 0x1, P0 ;  /* 0x0000000005057211 */ /* 0x080fe400000f0eff */
[----:B------:R-:W-:Y:S01]  /*1a1f0*/  STL [R1+0x560], R14 ;  /* 0x0005600e01007387 */ /* 0x000fe20000100800 */
[----:B------:R-:W-:-:S03]  /*1a200*/  LEA.HI.X.SX32 R3, R3, R0, 0x1, P2 ;  /* 0x0000000003037211 */ /* 0x000fc600010f0eff */
[----:B------:R0:W-:Y:S01]  /*1a210*/  STL [R1+0x568], R13 ;  /* 0x0005680d01007387 */ /* 0x0001e20000100800 */
[----:B------:R-:W-:-:S03]  /*1a220*/  IMAD R8, R25, 0x2, R6 ;  /* 0x0000000219087824 */ /* 0x000fc600078e0206 */
[----:B------:R-:W-:Y:S01]  /*1a230*/  STL [R1+0x554], R5 ;  /* 0x0005540501007387 */ /* 0x000fe20000100800 */
[----:B0-----:R-:W-:Y:S02]  /*1a240*/  LEA.HI.X.SX32 R13, R20, R0, 0x1, P1 ;  /* 0x00000000140d7211 */ /* 0x001fe400008f0eff */
[----:B------:R-:W-:-:S03]  /*1a250*/  LEA R14, P2, R8, R2, 0x1 ;  /* 0x00000002080e7211 */ /* 0x000fc600078408ff */
[----:B------:R0:W-:Y:S04]  /*1a260*/  STL [R1+0x55c], R13 ;  /* 0x00055c0d01007387 */ /* 0x0001e80000100800 */
[----:B------:R1:W-:Y:S01]  /*1a270*/  STL [R1+0x564], R3 ;  /* 0x0005640301007387 */ /* 0x0003e20000100800 */
[----:B------:R-:W-:Y:S01]  /*1a280*/  IMAD R9, R25, 0x2, R8 ;  /* 0x0000000219097824 */ /* 0x000fe200078e0208 */
[-C--:B0-----:R-:W-:Y:S02]  /*1a290*/  LEA R13, P0, R21, R2.reuse, 0x1 ;  /* 0x00000002150d7211 */ /* 0x081fe400078008ff */
[----:B-1----:R-:W-:-:S03]  /*1a2a0*/  LEA R3, P1, R6, R2, 0x1 ;  /* 0x0000000206037211 */ /* 0x002fc600078208ff */
[----:B------:R-:W-:Y:S01]  /*1a2b0*/  STL [R1+0x570], R13 ;  /* 0x0005700d01007387 */ /* 0x000fe20000100800 */
[----:B------:R-:W-:-:S03]  /*1a2c0*/  IMAD R10, R25, 0x2, R9 ;  /* 0x00000002190a7824 */ /* 0x000fc600078e0209 */
[----:B------:R0:W-:Y:S04]  /*1a2d0*/  STL [R1+0x578], R3 ;  /* 0x0005780301007387 */ /* 0x0001e80000100800 */
[----:B------:R1:W-:Y:S01]  /*1a2e0*/  STL [R1+0x580], R14 ;  /* 0x0005800e01007387 */ /* 0x0003e20000100800 */
[----:B------:R-:W-:Y:S01]  /*1a2f0*/  IMAD R7, R25, 0x2, R10 ;  /* 0x0000000219077824 */ /* 0x000fe200078e020a */
[-C--:B0-----:R-:W-:Y:S02]  /*1a300*/  LEA.HI.X.SX32 R3, R21, R0.reuse, 0x1, P0 ;  /* 0x0000000015037211 */ /* 0x081fe400000f0eff */
[-C--:B-1----:R-:W-:Y:S02]  /*1a310*/  LEA.HI.X.SX32 R14, R6, R0.reuse, 0x1, P1 ;  /* 0x00000000060e7211 */ /* 0x082fe400008f0eff */
[----:B------:R-:W-:Y:S01]  /*1a320*/  LEA.HI.X.SX32 R6, R8, R0, 0x1, P2 ;  /* 0x0000000008067211 */ /* 0x000fe200010f0eff */
[----:B------:R-:W-:Y:S01]  /*1a330*/  STL [R1+0x56c], R3 ;  /* 0x00056c0301007387 */ /* 0x000fe20000100800 */
[----:B------:R-:W-:-:S03]  /*1a340*/  LEA R8, P0, R9, R2, 0x1 ;  /* 0x0000000209087211 */ /* 0x000fc600078008ff */
[----:B------:R0:W-:Y:S01]  /*1a350*/  STL [R1+0x574], R14 ;  /* 0x0005740e01007387 */ /* 0x0001e20000100800 */
[----:B------:R-:W-:-:S03]  /*1a360*/  IMAD R12, R25, 0x2, R7 ;  /* 0x00000002190c7824 */ /* 0x000fc600078e0207 */
[----:B------:R1:W-:Y:S01]  /*1a370*/  STL [R1+0x57c], R6 ;  /* 0x00057c0601007387 */ /* 0x0003e20000100800 */
[----:B------:R-:W-:-:S03]  /*1a380*/  IMAD R4, R25, 0x2, R12 ;  /* 0x0000000219047824 */ /* 0x000fc600078e020c */
[----:B------:R-:W-:Y:S01]  /*1a390*/  STL [R1+0x588], R8 ;  /* 0x0005880801007387 */ /* 0x000fe20000100800 */
[-C--:B0-----:R-:W-:Y:S02]  /*1a3a0*/  LEA R14, P2, R7, R2.reuse, 0x1 ;  /* 0x00000002070e7211 */ /* 0x081fe400078408ff */
[----:B-1----:R-:W-:Y:S01]  /*1a3b0*/  LEA R6, P1, R10, R2, 0x1 ;  /* 0x000000020a067211 */ /* 0x002fe200078208ff */
[----:B------:R-:W-:-:S04]  /*1a3c0*/  IMAD R11, R25, 0x2, R4 ;  /* 0x00000002190b7824 */ /* 0x000fc800078e0204 */
[----:B------:R0:W-:Y:S01]  /*1a3d0*/  STL [R1+0x590], R6 ;  /* 0x0005900601007387 */ /* 0x0001e20000100800 */
[----:B------:R-:W-:-:S03]  /*1a3e0*/  LEA.HI.X.SX32 R10, R10, R0, 0x1, P1 ;  /* 0x000000000a0a7211 */ /* 0x000fc600008f0eff */
[----:B------:R-:W-:Y:S01]  /*1a3f0*/  STL [R1+0x598], R14 ;  /* 0x0005980e01007387 */ /* 0x000fe20000100800 */
[-C--:B0-----:R-:W-:Y:S02]  /*1a400*/  LEA.HI.X.SX32 R6, R9, R0.reuse, 0x1, P0 ;  /* 0x0000000009067211 */ /* 0x081fe400000f0eff */
[----:B------:R-:W-:Y:S02]  /*1a410*/  LEA.HI.X.SX32 R9, R7, R0, 0x1, P2 ;  /* 0x0000000007097211 */ /* 0x000fe400010f0eff */
[----:B------:R-:W-:Y:S01]  /*1a420*/  LEA R7, P0, R12, R2, 0x1 ;  /* 0x000000020c077211 */ /* 0x000fe200078008ff */
[----:B------:R-:W-:Y:S01]  /*1a430*/  STL [R1+0x584], R6 ;  /* 0x0005840601007387 */ /* 0x000fe20000100800 */
[----:B------:R-:W-:-:S03]  /*1a440*/  IMAD R5, R25, 0x2, R11 ;  /* 0x0000000219057824 */ /* 0x000fc600078e020b */
[----:B------:R0:W-:Y:S04]  /*1a450*/  STL [R1+0x58c], R10 ;  /* 0x00058c0a01007387 */ /* 0x0001e80000100800 */
[----:B------:R1:W-:Y:S01]  /*1a460*/  STL [R1+0x594], R9 ;  /* 0x0005940901007387 */ /* 0x0003e20000100800 */
[----:B0-----:R-:W-:-:S03]  /*1a470*/  LEA R10, P1, R4, R2, 0x1 ;  /* 0x00000002040a7211 */ /* 0x001fc600078208ff */
[----:B------:R-:W-:Y:S01]  /*1a480*/  STL [R1+0x5a0], R7 ;  /* 0x0005a00701007387 */ /* 0x000fe20000100800 */
[----:B-1----:R-:W-:-:S03]  /*1a490*/  LEA R9, P2, R11, R2, 0x1 ;  /* 0x000000020b097211 */ /* 0x002fc600078408ff */
[----:B------:R0:W-:Y:S01]  /*1a4a0*/  STL [R1+0x5a8], R10 ;  /* 0x0005a80a01007387 */ /* 0x0001e20000100800 */
[C---:B------:R-:W-:Y:S01]  /*1a4b0*/  IMAD R13, R25.reuse, 0x2, R5 ;  /* 0x00000002190d7824 */ /* 0x040fe200078e0205 */
[----:B------:R-:W-:Y:S02]  /*1a4c0*/  LEA.HI.X.SX32 R12, R12, R0, 0x1, P0 ;  /* 0x000000000c0c7211 */ /* 0x000fe400000f0eff */
[----:B------:R1:W-:Y:S01]  /*1a4d0*/  STL [R1+0x5b0], R9 ;  /* 0x0005b00901007387 */ /* 0x0003e20000100800 */
[----:B------:R-:W-:-:S03]  /*1a4e0*/  IMAD R3, R25, 0x2, R13 ;  /* 0x0000000219037824 */ /* 0x000fc600078e020d */
[----:B------:R-:W-:Y:S01]  /*1a4f0*/  STL [R1+0x59c], R12 ;  /* 0x00059c0c01007387 */ /* 0x000fe20000100800 */
[-C--:B0-----:R-:W-:Y:S02]  /*1a500*/  LEA.HI.X.SX32 R10, R11, R0.reuse, 0x1, P2 ;  /* 0x000000000b0a7211 */ /* 0x081fe400010f0eff */
[----:B-1----:R-:W-:Y:S02]  /*1a510*/  LEA.HI.X.SX32 R9, R4, R0, 0x1, P1 ;  /* 0x0000000004097211 */ /* 0x002fe400008f0eff */
[----:B------:R-:W-:-:S03]  /*1a520*/  LEA R11, P1, R13, R2, 0x1 ;  /* 0x000000020d0b7211 */ /* 0x000fc600078208ff */
[----:B------:R0:W-:Y:S01]  /*1a530*/  STL [R1+0x5a4], R9 ;  /* 0x0005a40901007387 */ /* 0x0001e20000100800 */
[----:B------:R-:W-:-:S03]  /*1a540*/  IMAD R8, R25, 0x2, R3 ;  /* 0x0000000219087824 */ /* 0x000fc600078e0203 */
[----:B------:R1:W-:Y:S01]  /*1a550*/  STL [R1+0x5ac], R10 ;  /* 0x0005ac0a01007387 */ /* 0x0003e20000100800 */
        /* <DEDUP_REMOVED lines=8> */
[-C--:B------:R-:W-:Y:S02]  /*1a5e0*/  LEA.HI.X.SX32 R5, R3, R0.reuse, 0x1, P2 ;  /* 0x0000000003057211 */ /* 0x080fe400010f0eff */
[----:B-1----:R-:W-:Y:S01]  /*1a5f0*/  LEA.HI.X.SX32 R10, R13, R0, 0x1, P1 ;  /* 0x000000000d0a7211 */ /* 0x002fe200008f0eff */
[----:B------:R-:W-:Y:S01]  /*1a600*/  STL [R1+0x5b4], R11 ;  /* 0x0005b40b01007387 */ /* 0x000fe20000100800 */
[----:B------:R-:W-:-:S03]  /*1a610*/  IMAD R4, R25, 0x2, R7 ;  /* 0x0000000219047824 */ /* 0x000fc600078e0207 */
[----:B------:R0:W-:Y:S04]  /*1a620*/  STL [R1+0x5bc], R10 ;  /* 0x0005bc0a01007387 */ /* 0x0001e80000100800 */
[----:B------:R1:W-:Y:S01]  /*1a630*/  STL [R1+0x5c4], R5 ;  /* 0x0005c40501007387 */ /* 0x0003e20000100800 */
[-C--:B0-----:R-:W-:Y:S02]  /*1a640*/  LEA R10, P0, R8, R2.reuse, 0x1 ;  /* 0x00000002080a7211 */ /* 0x081fe400078008ff */
[----:B-1----:R-:W-:-:S03]  /*1a650*/  LEA R5, P1, R6, R2, 0x1 ;  /* 0x0000000206057211 */ /* 0x002fc600078208ff */
[----:B------:R-:W-:Y:S01]  /*1a660*/  STL [R1+0x5d0], R10 ;  /* 0x0005d00a01007387 */ /* 0x000fe20000100800 */
[----:B------:R-:W-:Y:S01]  /*1a670*/  IMAD R9, R25, 0x2, R4 ;  /* 0x0000000219097824 */ /* 0x000fe200078e0204 */
[----:B------:R-:W-:Y:S02]  /*1a680*/  LEA R11, P2, R7, R2, 0x1 ;  /* 0x00000002070b7211 */ /* 0x000fe400078408ff */
[----:B------:R0:W-:Y:S01]  /*1a690*/  STL [R1+0x5d8], R5 ;  /* 0x0005d80501007387 */ /* 0x0001e20000100800 */
[-C--:B------:R-:W-:Y:S01]  /*1a6a0*/  LEA.HI.X.SX32 R6, R6, R0.reuse, 0x1, P1 ;  /* 0x0000000006067211 */ /* 0x080fe200008f0eff */
[----:B------:R-:W-:Y:S01]  /*1a6b0*/  IMAD R3, R25, 0x2, R9 ;  /* 0x0000000219037824 */ /* 0x000fe200078e0209 */
[-C--:B------:R-:W-:Y:S01]  /*1a6c0*/  LEA.HI.X.SX32 R7, R7, R0.reuse, 0x1, P2 ;  /* 0x0000000007077211 */ /* 0x080fe200010f0eff */
[----:B------:R-:W-:Y:S01]  /*1a6d0*/  STL [R1+0x5e0], R11 ;  /* 0x0005e00b01007387 */ /* 0x000fe20000100800 */
[----:B0-----:R-:W-:Y:S01]  /*1a6e0*/  LEA.HI.X.SX32 R5, R8, R0, 0x1, P0 ;  /* 0x0000000008057211 */ /* 0x001fe200000f0eff */
[----:B------:R-:W-:Y:S01]  /*1a6f0*/  IMAD R10, R25, 0x2, R3 ;  /* 0x00000002190a7824 */ /* 0x000fe200078e0203 */
[----:B------:R-:W-:-:S03]  /*1a700*/  LEA R8, P1, R9, R2, 0x1 ;  /* 0x0000000209087211 */ /* 0x000fc600078208ff */
[----:B------:R0:W-:Y:S04]  /*1a710*/  STL [R1+0x5cc], R5 ;  /* 0x0005cc0501007387 */ /* 0x0001e80000100800 */
[----:B------:R1:W-:Y:S04]  /*1a720*/  STL [R1+0x5d4], R6 ;  /* 0x0005d40601007387 */ /* 0x0003e80000100800 */
[----:B------:R2:W-:Y:S01]  /*1a730*/  STL [R1+0x5dc], R7 ;  /* 0x0005dc0701007387 */ /* 0x0005e20000100800 */
[----:B0-----:R-:W-:Y:S01]  /*1a740*/  IMAD R5, R25, 0x2, R10 ;  /* 0x0000000219057824 */ /* 0x001fe200078e020a */
[----:B-1----:R-:W-:-:S02]  /*1a750*/  LEA R6, P0, R4, R2, 0x1 ;  /* 0x0000000204067211 */ /* 0x002fc400078008ff */
[----:B--2---:R-:W-:-:S03]  /*1a760*/  LEA R7, P2, R3, R2, 0x1 ;  /* 0x0000000203077211 */ /* 0x004fc600078408ff */
[----:B------:R0:W-:Y:S04]  /*1a770*/  STL [R1+0x5e8], R6 ;  /* 0x0005e80601007387 */ /* 0x0001e80000100800 */
[----:B------:R1:W-:Y:S04]  /*1a780*/  STL [R1+0x5f0], R8 ;  /* 0x0005f00801007387 */ /* 0x0003e80000100800 */
[----:B------:R2:W-:Y:S01]  /*1a790*/  STL [R1+0x5f8], R7 ;  /* 0x0005f80701007387 */ /* 0x0005e20000100800 */
[----:B0-----:R-:W-:Y:S01]  /*1a7a0*/  IMAD R6, R25, 0x2, R5 ;  /* 0x0000000219067824 */ /* 0x001fe200078e0205 */
[----:B-1----:R-:W-:-:S02]  /*1a7b0*/  LEA.HI.X.SX32 R8, R4, R0, 0x1, P0 ;  /* 0x0000000004087211 */ /* 0x002fc400000f0eff */
[-C--:B------:R-:W-:Y:S02]  /*1a7c0*/  LEA.HI.X.SX32 R4, R3, R0.reuse, 0x1, P2 ;  /* 0x0000000003047211 */ /* 0x080fe400010f0eff */
[----:B--2---:R-:W-:Y:S01]  /*1a7d0*/  LEA.HI.X.SX32 R7, R9, R0, 0x1, P1 ;  /* 0x0000000009077211 */ /* 0x004fe200008f0eff */
[----:B------:R0:W-:Y:S01]  /*1a7e0*/  STL [R1+0x5e4], R8 ;  /* 0x0005e40801007387 */ /* 0x0001e20000100800 */
[----:B------:R-:W-:-:S03]  /*1a7f0*/  IMAD R3, R25, 0x2, R6 ;  /* 0x0000000219037824 */ /* 0x000fc600078e0206 */
[----:B------:R1:W-:Y:S04]  /*1a800*/  STL [R1+0x5ec], R7 ;  /* 0x0005ec0701007387 */ /* 0x0003e80000100800 */
[----:B------:R2:W-:Y:S01]  /*1a810*/  STL [R1+0x5f4], R4 ;  /* 0x0005f40401007387 */ /* 0x0005e20000100800 */
[-C--:B0-----:R-:W-:Y:S02]  /*1a820*/  LEA R8, P0, R10, R2.reuse, 0x1 ;  /* 0x000000020a087211 */ /* 0x081fe400078008ff */
[-C--:B-1----:R-:W-:Y:S02]  /*1a830*/  LEA R7, P2, R6, R2.reuse, 0x1 ;  /* 0x0000000206077211 */ /* 0x082fe400078408ff */
[-C--:B--2---:R-:W-:Y:S02]  /*1a840*/  LEA R4, P1, R5, R2.reuse, 0x1 ;  /* 0x0000000205047211 */ /* 0x084fe400078208ff */
[----:B------:R-:W-:Y:S01]  /*1a850*/  LEA R2, P3, R3, R2, 0x1 ;  /* 0x0000000203027211 */ /* 0x000fe200078608ff */
[----:B------:R-:W-:Y:S04]  /*1a860*/  STL [R1+0x5fc], R8 ;  /* 0x0005fc0801007387 */ /* 0x000fe80000100800 */
[----:B------:R0:W-:Y:S04]  /*1a870*/  STL [R1+0x600], R4 ;  /* 0x0006000401007387 */ /* 0x0001e80000100800 */
[----:B------:R-:W-:Y:S04]  /*1a880*/  STL [R1+0x604], R7 ;  /* 0x0006040701007387 */ /* 0x000fe80000100800 */
[----:B------:R1:W-:Y:S01]  /*1a890*/  STL [R1+0x47c], R2 ;  /* 0x00047c0201007387 */ /* 0x0003e20000100800 */
[----:B0-----:R-:W-:-:S02]  /*1a8a0*/  LEA.HI.X.SX32 R4, R10, R0, 0x1, P0 ;  /* 0x000000000a047211 */ /* 0x001fc400000f0eff */
[----:B-1----:R-:W-:-:S03]  /*1a8b0*/  LEA.HI.X.SX32 R2, R5, R0, 0x1, P1 ;  /* 0x0000000005027211 */ /* 0x002fc600008f0eff */
[----:B------:R0:W-:Y:S04]  /*1a8c0*/  STL [R1+0x46c], R4 ;  /* 0x00046c0401007387 */ /* 0x0001e80000100800 */
[----:B------:R1:W-:Y:S01]  /*1a8d0*/  STL [R1+0x474], R2 ;  /* 0x0004740201007387 */ /* 0x0003e20000100800 */
[-C--:B0-----:R-:W-:Y:S02]  /*1a8e0*/  LEA.HI.X.SX32 R4, R6, R0.reuse, 0x1, P2 ;  /* 0x0000000006047211 */ /* 0x081fe400010f0eff */
[----:B-1----:R-:W-:-:S03]  /*1a8f0*/  LEA.HI.X.SX32 R2, R3, R0, 0x1, P3 ;  /* 0x0000000003027211 */ /* 0x002fc600018f0eff */
[----:B------:R0:W-:Y:S04]  /*1a900*/  STL [R1+0x478], R4 ;  /* 0x0004780401007387 */ /* 0x0001e80000100800 */
[----:B------:R0:W-:Y:S04]  /*1a910*/  STL [R1+0x470], R2 ;  /* 0x0004700201007387 */ /* 0x0001e80000100800 */
        /* <DEDUP_REMOVED lines=83> */
[----:B------:R-:W1:Y:S04]  /*1ae50*/  S2R R29, SR_TID.X ;  /* 0x00000000001d7919 */ /* 0x000e680000002100 */
[----:B------:R0:W-:Y:S04]  /*1ae60*/  STL [R1+0x21c], RZ ;  /* 0x00021cff01007387 */ /* 0x0001e80000100800 */
[----:B------:R0:W-:Y:S04]  /*1ae70*/  STL [R1+0x250], RZ ;  /* 0x000250ff01007387 */ /* 0x0001e80000100800 */
[----:B------:R0:W-:Y:S04]  /*1ae80*/  STL [R1+0x254], RZ ;  /* 0x000254ff01007387 */ /* 0x0001e80000100800 */
[----:B------:R0:W-:Y:S04]  /*1ae90*/  STL [R1+0x258], RZ ;  /* 0x000258ff01007387 */ /* 0x0001e80000100800 */
[----:B------:R0:W-:Y:S04]  /*1aea0*/  STL [R1+0x25c], RZ ;  /* 0x00025cff01007387 */ /* 0x0001e80000100800 */
[----:B------:R-:W2:Y:S04]  /*1aeb0*/  S2R R25, SR_TID.X ;  /* 0x0000000000197919 */ /* 0x000ea80000002100 */
[----:B------:R0:W-:Y:S04]  /*1aec0*/  STL [R1+0x270], RZ ;  /* 0x000270ff01007387 */ /* 0x0001e80000100800 */
[----:B------:R0:W-:Y:S04]  /*1aed0*/  STL [R1+0x274], RZ ;  /* 0x000274ff01007387 */ /* 0x0001e80000100800 */
[----:B------:R0:W-:Y:S04]  /*1aee0*/  STL [R1+0x278], RZ ;  /* 0x000278ff01007387 */ /* 0x0001e80000100800 */
[----:B------:R0:W-:Y:S04]  /*1aef0*/  STL [R1+0x27c], RZ ;  /* 0x00027cff01007387 */ /* 0x0001e80000100800 */
[----:B------:R0:W-:Y:S01]  /*1af00*/  STL [R1+0x240], RZ ;  /* 0x000240ff01007387 */ /* 0x0001e20000100800 */
[----:B-1----:R-:W-:Y:S01]  /*1af10*/  LOP3.LUT R29, R29, 0x7f, RZ, 0xc0, !PT ;  /* 0x0000007f1d1d7812 */ /* 0x002fe200078ec0ff */
[----:B------:R-:W-:-:S02]  /*1af20*/  USHF.L.U32 UR4, UR7, 0x7, URZ ;  /* 0x0000000707047899 */ /* 0x000fc4000800063f */
[----:B------:R-:W-:Y:S01]  /*1af30*/  USHF.L.U32 UR5, UR6, 0x7, URZ ;  /* 0x0000000706057899 */ /* 0x000fe2000800063f */
[----:B--2---:R-:W-:Y:S02]  /*1af40*/  IMAD.SHL.U32 R0, R25, 0x40, RZ ;  /* 0x0000004019007824 */ /* 0x004fe400078e00ff */
[----:B------:R-:W-:Y:S01]  /*1af50*/  IMAD.SHL.U32 R3, R29, 0x2, RZ ;  /* 0x000000021d037824 */ /* 0x000fe200078e00ff */
[----:B------:R-:W-:Y:S02]  /*1af60*/  USHF.R.S32.HI UR6, URZ, 0x1f, UR5 ;  /* 0x0000001f3f067899 */ /* 0x000fe40008011405 */
[----:B------:R-:W-:Y:S02]  /*1af70*/  USHF.R.S32.HI UR7, URZ, 0x1f, UR4 ;  /* 0x0000001f3f077899 */ /* 0x000fe40008011404 */
[----:B------:R-:W-:Y:S02]  /*1af80*/  USHF.L.U32 UR12, UR5, 0x1, URZ ;  /* 0x00000001050c7899 */ /* 0x000fe4000800063f */
[C---:B0-----:R-:W-:Y:S01]  /*1af90*/  LOP3.LUT R29, R25.reuse, 0x7, RZ, 0xc0, !PT ;  /* 0x00000007191d7812 */ /* 0x041fe200078ec0ff */
[----:B------:R-:W-:Y:S02]  /*1afa0*/  IMAD.SHL.U32 R28, R25, 0x2, RZ ;  /* 0x00000002191c7824 */ /* 0x000fe400078e00ff */
[----:B------:R-:W2:Y:S01]  /*1afb0*/  LDL R25, [R1+0xe10] ;  /* 0x000e100001197983 */ /* 0x000ea20000100800 */
[----:B------:R-:W-:-:S02]  /*1afc0*/  IMAD.MOV.U32 R26, RZ, RZ, 0x7f ;  /* 0x0000007fff1a7424 */ /* 0x000fc400078e00ff */
[----:B------:R-:W-:-:S03]  /*1afd0*/  IMAD R29, R29, 0x90, RZ ;  /* 0x000000901d1d7824 */ /* 0x000fc600078e02ff */
[----:B------:R-:W-:Y:S02]  /*1afe0*/  IADD3 R26, R26, c[0x0][0x180], RZ ;  /* 0x000060001a1a7a10 */ /* 0x000fe40007ffe0ff */
[----:B------:R-:W-:Y:S02]  /*1aff0*/  LOP3.LUT R28, R29, 0x10, R28, 0x78, !PT ;  /* 0x000000101d1c7812 */ /* 0x000fe400078e781c */
[----:B------:R-:W-:Y:S02]  /*1b000*/  SHF.R.S32.HI R29, RZ, 0x1f, R26 ;  /* 0x0000001fff1d7819 */ /* 0x000fe4000001141a */
[----:B------:R-:W-:Y:S02]  /*1b010*/  LOP3.LUT R4, R0, 0x1800, RZ, 0xc0, !PT ;  /* 0x0000180000047812 */ /* 0x000fe400078ec0ff */
[----:B------:R-:W-:Y:S02]  /*1b020*/  LEA.HI R29, R29, R26, RZ, 0x7 ;  /* 0x0000001a1d1d7211 */ /* 0x000fe400078f38ff */
[----:B------:R-:W-:-:S02]  /*1b030*/  LOP3.LUT R2, R28, 0x400, R0, 0xf8, !PT ;  /* 0x000004001c027812 */ /* 0x000fc400078ef800 */
[----:B------:R-:W-:-:S03]  /*1b040*/  SHF.R.S32.HI R0, RZ, 0x7, R29 ;  /* 0x00000007ff007819 */ /* 0x000fc6000001141d */
[----:B------:R-:W-:Y:S04]  /*1b050*/  STL [R1+0x380], R2 ;  /* 0x0003800201007387 */ /* 0x000fe80000100800 */
[----:B------:R0:W-:Y:S01]  /*1b060*/  STL [R1+0xe44], R4 ;  /* 0x000e440401007387 */ /* 0x0001e20000100800 */
[----:B--2---:R-:W-:-:S05]  /*1b070*/  IMAD.IADD R0, R25, 0x1, R4 ;  /* 0x0000000119007824 */ /* 0x004fca00078e0204 */
        /* <DEDUP_REMOVED lines=12> */
[----:B------:R-:W3:Y:S04]  /*1b140*/  LDL R25, [R1+0x374] ;  /* 0x0003740001197983 */ /* 0x000ee80000100800 */
        /* <DEDUP_REMOVED lines=12> */
[----:B------:R2:W-:Y:S01]  /*1b210*/  STL [R1+0x1a0], RZ ;  /* 0x0001a0ff01007387 */ /* 0x0005e20000100800 */
[----:B------:R-:W-:-:S03]  /*1b220*/  LOP3.LUT R5, R3, 0x10, RZ, 0x3c, !PT ;  /* 0x0000001003057812 */ /* 0x000fc600078e3cff */
[----:B------:R2:W-:Y:S01]  /*1b230*/  STL [R1+0x1a4], RZ ;  /* 0x0001a4ff01007387 */ /* 0x0005e20000100800 */
[----:B0-----:R-:W-:-:S03]  /*1b240*/  LOP3.LUT R4, R3, 0x20, RZ, 0x3c, !PT ;  /* 0x0000002003047812 */ /* 0x001fc600078e3cff */
[----:B------:R2:W-:Y:S01]  /*1b250*/  STL [R1+0x1a8], RZ ;  /* 0x0001a8ff01007387 */ /* 0x0005e20000100800 */
[----:B------:R-:W-:-:S03]  /*1b260*/  LOP3.LUT R6, R3, 0x30, RZ, 0x3c, !PT ;  /* 0x0000003003067812 */ /* 0x000fc600078e3cff */
[----:B------:R2:W-:Y:S01]  /*1b270*/  STL [R1+0x1ac], RZ ;  /* 0x0001acff01007387 */ /* 0x0005e20000100800 */
[C---:B------:R-:W-:Y:S02]  /*1b280*/  LOP3.LUT R5, R3.reuse, 0x40, RZ, 0x3c, !PT ;  /* 0x0000004003057812 */ /* 0x040fe400078e3cff */
[C---:B------:R-:W-:Y:S01]  /*1b290*/  LOP3.LUT R4, R3.reuse, 0x50, RZ, 0x3c, !PT ;  /* 0x0000005003047812 */ /* 0x040fe200078e3cff */
[----:B------:R2:W-:Y:S01]  /*1b2a0*/  STL [R1+0x190], RZ ;  /* 0x000190ff01007387 */ /* 0x0005e20000100800 */
[C---:B------:R-:W-:Y:S02]  /*1b2b0*/  LOP3.LUT R6, R3.reuse, 0x60, RZ, 0x3c, !PT ;  /* 0x0000006003067812 */ /* 0x040fe400078e3cff */
[----:B------:R-:W-:Y:S01]  /*1b2c0*/  LOP3.LUT R5, R3, 0x70, RZ, 0x3c, !PT ;  /* 0x0000007003057812 */ /* 0x000fe200078e3cff */
[----:B------:R2:W-:Y:S04]  /*1b2d0*/  STL [R1+0x194], RZ ;  /* 0x000194ff01007387 */ /* 0x0005e80000100800 */
[----:B------:R2:W-:Y:S01]  /*1b2e0*/  STL [R1+0x198], RZ ;  /* 0x000198ff01007387 */ /* 0x0005e20000100800 */
[----:B-1----:R-:W-:-:S03]  /*1b2f0*/  LOP3.LUT R0, R0, 0x40, RZ, 0x3c, !PT ;  /* 0x0000004000007812 */ /* 0x002fc600078e3cff */
[----:B------:R2:W-:Y:S04]  /*1b300*/  STL [R1+0x19c], RZ ;  /* 0x00019cff01007387 */ /* 0x0005e80000100800 */
[----:B------:R2:W-:Y:S04]  /*1b310*/  STL [R1+0x180], RZ ;  /* 0x000180ff01007387 */ /* 0x0005e80000100800 */
[----:B------:R2:W-:Y:S04]  /*1b320*/  STL [R1+0x184], RZ ;  /* 0x000184ff01007387 */ /* 0x0005e80000100800 */
[----:B------:R2:W-:Y:S04]  /*1b330*/  STL [R1+0x188], RZ ;  /* 0x000188ff01007387 */ /* 0x0005e80000100800 */
[----:B------:R2:W-:Y:S01]  /*1b340*/  STL [R1+0x18c], RZ ;  /* 0x00018cff01007387 */ /* 0x0005e20000100800 */
[----:B------:R-:W-:-:S02]  /*1b350*/  USHF.L.U32 UR9, UR4, 0x1, URZ ;  /* 0x0000000104097899 */ /* 0x000fc4000800063f */
[----:B------:R-:W-:Y:S02]  /*1b360*/  USHF.L.U64.HI UR7, UR4, 0x1, UR7 ;  /* 0x0000000104077899 */ /* 0x000fe40008010207 */
[----:B------:R-:W-:Y:S02]  /*1b370*/  USHF.L.U64.HI UR6, UR5, 0x1, UR6 ;  /* 0x0000000105067899 */ /* 0x000fe40008010206 */
[----:B------:R-:W-:Y:S01]  /*1b380*/  UMOV UR4, URZ ;  /* 0x0000003f00047c82 */ /* 0x000fe20008000000 */
[C---:B---3--:R-:W-:Y:S02]  /*1b390*/  LOP3.LUT R4, R25.reuse, 0x20, RZ, 0x3c, !PT ;  /* 0x0000002019047812 */ /* 0x048fe400078e3cff */
[----:B------:R-:W-:Y:S02]  /*1b3a0*/  LOP3.LUT R3, R25, 0x40, RZ, 0x3c, !PT ;  /* 0x0000004019037812 */ /* 0x000fe400078e3cff */
[C---:B------:R-:W-:Y:S02]  /*1b3b0*/  LOP3.LUT R4, R2.reuse, 0x20, RZ, 0x3c, !PT ;  /* 0x0000002002047812 */ /* 0x040fe400078e3cff */
[----:B------:R-:W-:-:S02]  /*1b3c0*/  LOP3.LUT R3, R2, 0x40, RZ, 0x3c, !PT ;  /* 0x0000004002037812 */ /* 0x000fc400078e3cff */
[----:B------:R-:W-:Y:S01]  /*1b3d0*/  LOP3.LUT R2, R2, 0x60, RZ, 0x3c, !PT ;  /* 0x0000006002027812 */ /* 0x000fe200078e3cff */
[----:B------:R2:W-:Y:S04]  /*1b3e0*/  STL [R1+0xe40], R4 ;  /* 0x000e400401007387 */ /* 0x0005e80000100800 */
[----:B------:R2:W-:Y:S04]  /*1b3f0*/  STL [R1+0xe3c], R3 ;  /* 0x000e3c0301007387 */ /* 0x0005e80000100800 */
[----:B------:R2:W-:Y:S04]  /*1b400*/  STL [R1+0xe38], R2 ;  /* 0x000e380201007387 */ /* 0x0005e80000100800 */
[----:B------:R2:W-:Y:S01]  /*1b410*/  STL [R1+0x384], R0 ;  /* 0x0003840001007387 */ /* 0x0005e20000100800 */
[----:B------:R-:W-:-:S06]  /*1b420*/  LOP3.LUT R5, R25, 0x60, RZ, 0x3c, !PT ;  /* 0x0000006019057812 */ /* 0x000fcc00078e3cff */
.L_x_3:
[----:B-----5:R-:W3:Y:S04]  /*1b430*/  LDL R5, [R1+0x608] ;  /* 0x0006080001057983 */ /* 0x020ee80000100800 */
[----:B--2---:R-:W3:Y:S01]  /*1b440*/  LDL R4, [R1+0x60c] ;  /* 0x00060c0001047983 */ /* 0x004ee20000100800 */
[----:B------:R-:W-:Y:S01]  /*1b450*/  UMOV UR5, 0xffffff80 ;  /* 0xffffff8000057882 */ /* 0x000fe20000000000 */
[----:B------:R-:W-:Y:S01]  /*1b460*/  PRMT R2, RZ, 0x7610, R2 ;  /* 0x00007610ff027816 */ /* 0x000fe20000000002 */
[----:B------:R-:W-:Y:S01]  /*1b470*/  ULDC UR8, c[0x0][0x180] ;  /* 0x0000600000087ab9 */ /* 0x000fe20000000800 */
[----:B------:R-:W-:Y:S01]  /*1b480*/  STL [R1+0x254c], R3 ;  /* 0x00254c0301007387 */ /* 0x000fe20000100800 */
[----:B------:R-:W-:-:S03]  /*1b490*/  UIMAD UR5, UR4, UR5, UR8 ;  /* 0x00000005040572a4 */ /* 0x000fc6000f8e0208 */
[----:B------:R-:W-:Y:S04]  /*1b4a0*/  STL [R1+0x2538], R12 ;  /* 0x0025380c01007387 */ /* 0x000fe80000100800 */
[----:B------:R-:W-:Y:S04]  /*1b4b0*/  STL [R1+0x2540], R12 ;  /* 0x0025400c01007387 */ /* 0x000fe80000100800 */
[----:B------:R-:W-:Y:S04]  /*1b4c0*/  STL [R1+0x2548], R12 ;  /* 0x0025480c01007387 */ /* 0x000fe80000100800 */
[----:B0-----:R0:W-:Y:S04]  /*1b4d0*/  STL [R1+0x2550], R12 ;  /* 0x0025500c01007387 */ /* 0x0011e80000100800 */
[----:B------:R-:W-:Y:S04]  /*1b4e0*/  STL [R1+0x2534], R28 ;  /* 0x0025341c01007387 */ /* 0x000fe80000100800 */
[----:B------:R-:W-:Y:S01]  /*1b4f0*/  STL [R1+0x2530], R11 ;  /* 0x0025300b01007387 */ /* 0x000fe20000100800 */
[----:B0-----:R-:W-:-:S03]  /*1b500*/  PRMT R12, RZ, 0x7610, R12 ;  /* 0x00007610ff0c7816 */ /* 0x001fc6000000000c */
        /* <DEDUP_REMOVED lines=27> */
[----:B------:R0:W-:Y:S04]  /*1b6c0*/  STL [R1+0x24cc], R19 ;  /* 0x0024cc1301007387 */ /* 0x0001e80000100800 */
[----:B------:R-:W1:Y:S04]  /*1b6d0*/  S2R R7, SR_TID.X ;  /* 0x0000000000077919 */ /* 0x000e680000002100 */
[----:B0-----:R-:W0:Y:S01]  /*1b6e0*/  S2R R19, SR_TID.X ;  /* 0x0000000000137919 */ /* 0x001e220000002100 */
[----:B-1----:R-:W-:-:S02]  /*1b6f0*/  SHF.R.U32.HI R6, RZ, 0x6, R7 ;  /* 0x00000006ff067819 */ /* 0x002fc40000011607 */
[----:B------:R-:W-:Y:S02]  /*1b700*/  SHF.R.U32.HI R7, RZ, 0x6, R7 ;  /* 0x00000006ff077819 */ /* 0x000fe40000011607 */
[----:B------:R-:W-:Y:S02]  /*1b710*/  SGXT.U32 R6, R6, 0x1 ;  /* 0x000000010606781a */ /* 0x000fe40000000000 */
[----:B0-----:R-:W-:Y:S01]  /*1b720*/  SHF.R.U32.HI R13, RZ, 0x6, R19 ;  /* 0x00000006ff0d7819 */ /* 0x001fe20000011613 */
[----:B------:R-:W-:Y:S01]  /*1b730*/  STL [R1+0x24d8], R19 ;  /* 0x0024d81301007387 */ /* 0x000fe20000100800 */
[----:B------:R-:W-:Y:S02]  /*1b740*/  SGXT.U32 R7, R7, 0x1 ;  /* 0x000000010707781a */ /* 0x000fe40000000000 */
[----:B------:R-:W-:Y:S02]  /*1b750*/  SGXT.U32 R13, R13, 0x1 ;  /* 0x000000010d0d781a */ /* 0x000fe40000000000 */
[----:B------:R-:W-:-:S02]  /*1b760*/  LOP3.LUT R15, R7, 0x2, RZ, 0xfc, !PT ;  /* 0x00000002070f7812 */ /* 0x000fc400078efcff */
[----:B------:R-:W-:Y:S01]  /*1b770*/  ISETP.GE.AND P0, PT, R13, UR5, PT ;  /* 0x000000050d007c0c */ /* 0x000fe2000bf06270 */
[----:B------:R-:W-:Y:S01]  /*1b780*/  STL [R1+0x24dc], R13 ;  /* 0x0024dc0d01007387 */ /* 0x000fe20000100800 */
[----:B------:R-:W-:Y:S02]  /*1b790*/  ISETP.GE.AND P1, PT, R15, UR5, PT ;  /* 0x000000050f007c0c */ /* 0x000fe4000bf26270 */
[C---:B------:R-:W-:Y:S01]  /*1b7a0*/  LOP3.LUT R7, R6.reuse, 0x4, RZ, 0xfc, !PT ;  /* 0x0000000406077812 */ /* 0x040fe200078efcff */
[----:B------:R-:W2:Y:S01]  /*1b7b0*/  LDL R28, [R1+0x474] ;  /* 0x00047400011c7983 */ /* 0x000ea20000100800 */
[----:B------:R-:W-:Y:S02]  /*1b7c0*/  LOP3.LUT R6, R6, 0x6, RZ, 0xfc, !PT ;  /* 0x0000000606067812 */ /* 0x000fe400078efcff */
[----:B------:R-:W-:Y:S01]  /*1b7d0*/  ISETP.GE.AND P2, PT, R7, UR5, PT ;  /* 0x0000000507007c0c */ /* 0x000fe2000bf46270 */
[----:B------:R-:W4:Y:S01]  /*1b7e0*/  LDL R18, [R1+0x600] ;  /* 0x0006000001127983 */ /* 0x000f220000100800 */
[----:B------:R-:W-:-:S03]  /*1b7f0*/  ISETP.GE.AND P3, PT, R6, UR5, PT ;  /* 0x0000000506007c0c */ /* 0x000fc6000bf66270 */
[----:B------:R-:W2:Y:S04]  /*1b800*/  LDL R7, [R1+0x46c] ;  /* 0x00046c0001077983 */ /* 0x000ea80000100800 */
[----:B------:R-:W2:Y:S04]  /*1b810*/  LDL R6, [R1+0x5fc] ;  /* 0x0005fc0001067983 */ /* 0x000ea80000100800 */
[----:B---3--:R0:W3:Y:S04]  /*1b820*/  @!P0 LDG.E.U16 R2, [R4.64] ;  /* 0x0000000a04028981 */ /* 0x0080e8000c1e1500 */
[----:B0-----:R-:W2:Y:S04]  /*1b830*/  LDL R4, [R1+0x470] ;  /* 0x0004700001047983 */ /* 0x001ea80000100800 */
[----:B------:R-:W2:Y:S04]  /*1b840*/  LDL R5, [R1+0x47c] ;  /* 0x00047c0001057983 */ /* 0x000ea80000100800 */
[----:B------:R-:W0:Y:S01]  /*1b850*/  S2R R15, SR_TID.X ;  /* 0x00000000000f7919 */ /* 0x000e220000002100 */
[----:B--2---:R-:W-:-:S04]  /*1b860*/  @!P1 LOP3.LUT R5, R5, R4, RZ, 0x3c, !PT ;  /* 0x0000000405059212 */ /* 0x004fc800078e3cff */
[----:B------:R-:W-:-:S04]  /*1b870*/  @!P1 LOP3.LUT R4, R5, R4, RZ, 0x3c, !PT ;  /* 0x0000000405049212 */ /* 0x000fc800078e3cff */
[----:B------:R-:W-:-:S05]  /*1b880*/  @!P1 LOP3.LUT R5, R5, R4, RZ, 0x3c, !PT ;  /* 0x0000000405059212 */ /* 0x000fca00078e3cff */
[----:B------:R-:W2:Y:S04]  /*1b890*/  @!P1 LDG.E.U16 R12, [R4.64] ;  /* 0x0000000a040c9981 */ /* 0x000ea8000c1e1500 */
[----:B---3--:R-:W-:Y:S04]  /*1b8a0*/  STL [R1+0x23bc], R2 ;  /* 0x0023bc0201007387 */ /* 0x008fe80000100800 */
        /* <DEDUP_REMOVED lines=43> */
[----:B------:R-:W-:Y:S01]  /*1bb60*/  STL [R1+0x246c], R2 ;  /* 0x00246c0201007387 */ /* 0x000fe20000100800 */
[----:B0-----:R-:W-:-:S03]  /*1bb70*/  SHF.R.U32.HI R11, RZ, 0x6, R15 ;  /* 0x00000006ff0b7819 */ /* 0x001fc6000001160f */
[----:B------:R-:W-:Y:S04]  /*1bb80*/  STL [R1+0x2470], R2 ;  /* 0x0024700201007387 */ /* 0x000fe80000100800 */
[----:B------:R-:W-:Y:S04]  /*1bb90*/  STL [R1+0x2474], R2 ;  /* 0x0024740201007387 */ /* 0x000fe80000100800 */
[----:B------:R-:W-:Y:S04]  /*1bba0*/  STL [R1+0x2478], R2 ;  /* 0x0024780201007387 */ /* 0x000fe80000100800 */
[----:B------:R-:W-:Y:S01]  /*1bbb0*/  STL [R1+0x247c], R2 ;  /* 0x00247c0201007387 */ /* 0x000fe20000100800 */
[----:B------:R-:W-:-:S03]  /*1bbc0*/  SGXT.U32 R11, R11, 0x1 ;  /* 0x000000010b0b781a */ /* 0x000fc60000000000 */
[----:B------:R-:W-:Y:S04]  /*1bbd0*/  STL [R1+0x2480], R2 ;  /* 0x0024800201007387 */ /* 0x000fe80000100800 */
[----:B------:R-:W-:Y:S04]  /*1bbe0*/  STL [R1+0x2484], R2 ;  /* 0x0024840201007387 */ /* 0x000fe80000100800 */
[----:B------:R-:W-:Y:S04]  /*1bbf0*/  STL [R1+0x2488], R2 ;  /* 0x0024880201007387 */ /* 0x000fe80000100800 */
[----:B------:R-:W-:Y:S01]  /*1bc00*/  STL [R1+0x248c], R2 ;  /* 0x00248c0201007387 */ /* 0x000fe20000100800 */
[----:B------:R-:W-:-:S03]  /*1bc10*/  LOP3.LUT R11, R11, 0x8, RZ, 0xfc, !PT ;  /* 0x000000080b0b7812 */ /* 0x000fc600078efcff */
[----:B------:R-:W-:Y:S04]  /*1bc20*/  STL [R1+0x2490], R2 ;  /* 0x0024900201007387 */ /* 0x000fe80000100800 */
[----:B------:R-:W-:Y:S04]  /*1bc30*/  STL [R1+0x2494], R2 ;  /* 0x0024940201007387 */ /* 0x000fe80000100800 */
[----:B------:R-:W-:Y:S04]  /*1bc40*/  STL [R1+0x2498], R2 ;  /* 0x0024980201007387 */ /* 0x000fe80000100800 */
[----:B------:R-:W-:Y:S04]  /*1bc50*/  STL [R1+0x249c], R2 ;  /* 0x00249c0201007387 */ /* 0x000fe80000100800 */
[----:B------:R-:W-:Y:S01]  /*1bc60*/  STL [R1+0x24a0], R2 ;  /* 0x0024a00201007387 */ /* 0x000fe20000100800 */
[----:B------:R-:W-:-:S03]  /*1bc70*/  ISETP.GE.AND P0, PT, R11, UR5, PT ;  /* 0x000000050b007c0c */ /* 0x000fc6000bf06270 */
[----:B------:R-:W-:Y:S04]  /*1bc80*/  STL [R1+0x24a4], R2 ;  /* 0x0024a40201007387 */ /* 0x000fe80000100800 */
[----:B------:R-:W-:Y:S04]  /*1bc90*/  STL [R1+0x24ac], R2 ;  /* 0x0024ac0201007387 */ /* 0x000fe80000100800 */
[----:B------:R-:W-:Y:S04]  /*1bca0*/  STL [R1+0x24b4], R2 ;  /* 0x0024b40201007387 */ /* 0x000fe80000100800 */
[----:B------:R-:W-:Y:S04]  /*1bcb0*/  STL [R1+0x24bc], R2 ;  /* 0x0024bc0201007387 */ /* 0x000fe80000100800 */
[----:B------:R-:W3:Y:S04]  /*1bcc0*/  LDL.LU R11, [R1+0x2554] ;  /* 0x00255400010b7983 */ /* 0x000ee80000300800 */
[----:B--2---:R0:W-:Y:S04]  /*1bcd0*/  STL [R1+0x28], R12 ;  /* 0x0000280c01007387 */ /* 0x0041e80000100800 */
[----:B0-----:R-:W2:Y:S04]  /*1bce0*/  LDL.LU R12, [R1+0x2550] ;  /* 0x00255000010c7983 */ /* 0x001ea80000300800 */
[----:B------:R-:W2:Y:S04]  /*1bcf0*/  LDL R4, [R1+0x478] ;  /* 0x0004780001047983 */ /* 0x000ea80000100800 */
[----:B------:R-:W2:Y:S01]  /*1bd00*/  LDL R5, [R1+0x604] ;  /* 0x0006040001057983 */ /* 0x000ea20000100800 */
[----:B------:R-:W-:-:S02]  /*1bd10*/  PRMT R3, RZ, 0x7610, R3 ;  /* 0x00007610ff037816 */ /* 0x000fc40000000003 */
[----:B--2---:R-:W-:-:S04]  /*1bd20*/  @!P2 LOP3.LUT R5, R5, R4, RZ, 0x3c, !PT ;  /* 0x000000040505a212 */ /* 0x004fc800078e3cff */
[----:B------:R-:W-:-:S04]  /*1bd30*/  @!P2 LOP3.LUT R4, R5, R4, RZ, 0x3c, !PT ;  /* 0x000000040504a212 */ /* 0x000fc800078e3cff */
[----:B------:R-:W-:-:S05]  /*1bd40*/  @!P2 LOP3.LUT R5, R5, R4, RZ, 0x3c, !PT ;  /* 0x000000040505a212 */ /* 0x000fca00078e3cff */
[----:B------:R0:W2:Y:S04]  /*1bd50*/  @!P2 LDG.E.U16 R3, [R4.64] ;  /* 0x0000000a0403a981 */ /* 0x0000a8000c1e1500 */
[----:B0-----:R-:W0:Y:S01]  /*1bd60*/  S2R R5, SR_TID.X ;  /* 0x0000000000057919 */ /* 0x001e220000002100 */
[----:B------:R-:W-:Y:S01]  /*1bd70*/  PRMT R23, RZ, 0x7610, R23 ;  /* 0x00007610ff177816 */ /* 0x000fe20000000017 */
[----:B----4-:R-:W-:Y:S01]  /*1bd80*/  @!P3 IMAD.MOV.U32 R4, RZ, RZ, R18 ;  /* 0x000000ffff04b224 */ /* 0x010fe200078e0012 */
[----:B0-----:R-:W-:-:S04]  /*1bd90*/  SHF.R.U32.HI R5, RZ, 0x6, R5 ;  /* 0x00000006ff057819 */ /* 0x001fc80000011605 */
[----:B------:R-:W-:-:S04]  /*1bda0*/  SGXT.U32 R5, R5, 0x1 ;  /* 0x000000010505781a */ /* 0x000fc80000000000 */
[----:B------:R-:W-:-:S04]  /*1bdb0*/  LOP3.LUT R5, R5, 0xc, RZ, 0xfc, !PT ;  /* 0x0000000c05057812 */ /* 0x000fc800078efcff */
[----:B------:R-:W-:Y:S01]  /*1bdc0*/  ISETP.GE.AND P2, PT, R5, UR5, PT ;  /* 0x0000000505007c0c */ /* 0x000fe2000bf46270 */
[----:B------:R-:W-:-:S05]  /*1bdd0*/  @!P3 IMAD.MOV.U32 R5, RZ, RZ, R28 ;  /* 0x000000ffff05b224 */ /* 0x000fca00078e001c */
[----:B------:R0:W4:Y:S04]  /*1bde0*/  @!P3 LDG.E.U16 R23, [R4.64] ;  /* 0x0000000a0417b981 */ /* 0x000128000c1e1500 */
[----:B--2---:R1:W-:Y:S04]  /*1bdf0*/  STL [R1+0x50], R3 ;  /* 0x0000500301007387 */ /* 0x0043e80000100800 */
[----:B-1----:R-:W2:Y:S01]  /*1be00*/  LDL.LU R3, [R1+0x254c] ;  /* 0x00254c0001037983 */ /* 0x002ea20000300800 */
[----:B------:R-:W-:Y:S01]  /*1be10*/  SHF.R.U32.HI R15, RZ, 0x6, R15 ;  /* 0x00000006ff0f7819 */ /* 0x000fe2000001160f */
[----:B0-----:R-:W-:-:S02]  /*1be20*/  @!P0 IMAD.MOV.U32 R4, RZ, RZ, R6 ;  /* 0x000000ffff048224 */ /* 0x001fc400078e0006 */
[----:B------:R-:W-:Y:S01]  /*1be30*/  @!P0 IMAD.MOV.U32 R5, RZ, RZ, R7 ;  /* 0x000000ffff058224 */ /* 0x000fe200078e0007 */
[----:B------:R-:W-:Y:S01]  /*1be40*/  SGXT.U32 R15, R15, 0x1 ;  /* 0x000000010f0f781a */ /* 0x000fe20000000000 */
[----:B------:R-:W3:Y:S03]  /*1be50*/  LDL R28, [R1+0x5f0] ;  /* 0x0005f000011c7983 */ /* 0x000ee60000100800 */
[----:B------:R-:W-:Y:S01]  /*1be60*/  LOP3.LUT R15, R15, 0xa, RZ, 0xfc, !PT ;  /* 0x0000000a0f0f7812 */ /* 0x000fe200078efcff */
[----:B------:R-:W3:Y:S03]  /*1be70*/  LDL R7, [R1+0x5e4] ;  /* 0x0005e40001077983 */ /* 0x000ee60000100800 */
[----:B------:R-:W-:Y:S01]  /*1be80*/  ISETP.GE.AND P1, PT, R15, UR5, PT ;  /* 0x000000050f007c0c */ /* 0x000fe2000bf26270 */
[----:B------:R-:W3:Y:S04]  /*1be90*/  LDL R6, [R1+0x5e8] ;  /* 0x0005e80001067983 */ /* 0x000ee80000100800 */
[----:B------:R-:W0:Y:S02]  /*1bea0*/  S2R R15, SR_TID.X ;  /* 0x00000000000f7919 */ /* 0x000e240000002100 */
[----:B0-----:R-:W-:-:S04]  /*1beb0*/  SHF.R.U32.HI R15, RZ, 0x6, R15 ;  /* 0x00000006ff0f7819 */ /* 0x001fc8000001160f */
[----:B------:R-:W-:-:S04]  /*1bec0*/  SGXT.U32 R15, R15, 0x1 ;  /* 0x000000010f0f781a */ /* 0x000fc80000000000 */
[----:B------:R-:W-:Y:S02]  /*1bed0*/  LOP3.LUT R18, R15, 0xe, RZ, 0xfc, !PT ;  /* 0x0000000e0f127812 */ /* 0x000fe400078efcff */
[----:B------:R-:W3:Y:S04]  /*1bee0*/  LDL R15, [R1+0x5f8] ;  /* 0x0005f800010f7983 */ /* 0x000ee80000100800 */
[----:B----4-:R0:W-:Y:S01]  /*1bef0*/  STL [R1+0x404], R23 ;  /* 0x0004041701007387 */ /* 0x0101e20000100800 */
[----:B--2---:R-:W-:-:S03]  /*1bf00*/  PRMT R3, RZ, 0x7610, R3 ;  /* 0x00007610ff037816 */ /* 0x004fc60000000003 */
[----:B0-----:R-:W2:Y:S04]  /*1bf10*/  LDL R23, [R1+0x5dc] ;  /* 0x0005dc0001177983 */ /* 0x001ea80000100800 */
[----:B------:R0:W4:Y:S04]  /*1bf20*/  @!P0 LDG.E.U16 R3, [R4.64] ;  /* 0x0000000a04038981 */ /* 0x000128000c1e1500 */
[----:B0-----:R-:W0:Y:S02]  /*1bf30*/  S2R R5, SR_TID.X ;  /* 0x0000000000057919 */ /* 0x001e240000002100 */
[----:B0-----:R-:W-:-:S02]  /*1bf40*/  SHF.R.U32.HI R4, RZ, 0x6, R5 ;  /* 0x00000006ff047819 */ /* 0x001fc40000011605 */
[----:B------:R-:W2:Y:S02]  /*1bf50*/  LDL R5, [R1+0x5f4] ;  /* 0x0005f40001057983 */ /* 0x000ea40000100800 */
[----:B------:R-:W-:-:S04]  /*1bf60*/  SGXT.U32 R4, R4, 0x1 ;  /* 0x000000010404781a */ /* 0x000fc80000000000 */
[----:B------:R-:W-:Y:S02]  /*1bf70*/  LOP3.LUT R4, R4, 0x10, RZ, 0xfc, !PT ;  /* 0x0000001004047812 */ /* 0x000fe400078efcff */
[----:B------:R-:W-:Y:S02]  /*1bf80*/  PRMT R12, RZ, 0x7610, R12 ;  /* 0x00007610ff0c7816 */ /* 0x000fe4000000000c */
[----:B------:R-:W-:Y:S01]  /*1bf90*/  ISETP.GE.AND P0, PT, R4, UR5, PT ;  /* 0x0000000504007c0c */ /* 0x000fe2000bf06270 */
[----:B---3--:R-:W-:-:S05]  /*1bfa0*/  @!P1 IMAD.MOV.U32 R4, RZ, RZ, R15 ;  /* 0x000000ffff049224 */ /* 0x008fca00078e000f */
[----:B--2---:R0:W2:Y:S04]  /*1bfb0*/  @!P1 LDG.E.U16 R12, [R4.64] ;  /* 0x0000000a040c9981 */ /* 0x0040a8000c1e1500 */
[----:B0-----:R-:W0:Y:S01]  /*1bfc0*/  S2R R5, SR_TID.X ;  /* 0x0000000000057919 */ /* 0x001e220000002100 */
[----:B------:R-:W-:-:S03]  /*1bfd0*/  ISETP.GE.AND P3, PT, R18, UR5, PT ;  /* 0x0000000512007c0c */ /* 0x000fc6000bf66270 */
[----:B------:R-:W3:Y:S04]  /*1bfe0*/  LDL R18, [R1+0x5e0] ;  /* 0x0005e00001127983 */ /* 0x000ee80000100800 */
[----:B----4-:R-:W-:Y:S04]  /*1bff0*/  STL [R1+0x24a8], R3 ;  /* 0x0024a80301007387 */ /* 0x010fe80000100800 */
[----:B------:R-:W-:Y:S04]  /*1c000*/  STL [R1+0x24b0], R3 ;  /* 0x0024b00301007387 */ /* 0x000fe80000100800 */
[----:B------:R-:W-:Y:S04]  /*1c010*/  STL [R1+0x24b8], R3 ;  /* 0x0024b80301007387 */ /* 0x000fe80000100800 */
[----:B------:R-:W-:Y:S01]  /*1c020*/  STL [R1+0x24c4], R3 ;  /* 0x0024c40301007387 */ /* 0x000fe20000100800 */
[----:B0-----:R-:W-:-:S03]  /*1c030*/  SHF.R.U32.HI R4, RZ, 0x6, R5 ;  /* 0x00000006ff047819 */ /* 0x001fc60000011605 */
[----:B--2---:R0:W-:Y:S04]  /*1c040*/  STL [R1+0x20], R12 ;  /* 0x0000200c01007387 */ /* 0x0041e80000100800 */
[----:B0-----:R-:W2:Y:S04]  /*1c050*/  LDL.LU R12, [R1+0x2548] ;  /* 0x00254800010c7983 */ /* 0x001ea80000300800 */
[----:B------:R-:W4:Y:S01]  /*1c060*/  LDL R5, [R1+0x5ec] ;  /* 0x0005ec0001057983 */ /* 0x000f220000100800 */
[----:B------:R-:W-:-:S04]  /*1c070*/  SGXT.U32 R4, R4, 0x1 ;  /* 0x000000010404781a */ /* 0x000fc80000000000 */
[----:B------:R-:W-:Y:S02]  /*1c080*/  LOP3.LUT R4, R4, 0x12, RZ, 0xfc, !PT ;  /* 0x0000001204047812 */ /* 0x000fe400078efcff */
[----:B------:R-:W-:Y:S02]  /*1c090*/  PRMT R11, RZ, 0x7610, R11 ;  /* 0x00007610ff0b7816 */ /* 0x000fe4000000000b */
[----:B------:R-:W-:Y:S01]  /*1c0a0*/  ISETP.GE.AND P1, PT, R4, UR5, PT ;  /* 0x0000000504007c0c */ /* 0x000fe2000bf26270 */
[----:B------:R-:W-:Y:S02]  /*1c0b0*/  @!P2 IMAD.MOV.U32 R4, RZ, RZ, R28 ;  /* 0x000000ffff04a224 */ /* 0x000fe400078e001c */
[----:B------:R-:W3:Y:S01]  /*1c0c0*/  LDL R28, [R1+0x5d8] ;  /* 0x0005d800011c7983 */ /* 0x000ee20000100800 */
[----:B--2---:R-:W-:-:S03]  /*1c0d0*/  PRMT R12, RZ, 0x7610, R12 ;  /* 0x00007610ff0c7816 */ /* 0x004fc6000000000c */
[----:B----4-:R0:W2:Y:S04]  /*1c0e0*/  @!P2 LDG.E.U16 R11, [R4.64] ;  /* 0x0000000a040ba981 */ /* 0x0100a8000c1e1500 */
[----:B------:R1:W4:Y:S04]  /*1c0f0*/  @!P3 LDG.E.U16 R12, [R6.64] ;  /* 0x0000000a060cb981 */ /* 0x000328000c1e1500 */
[----:B-1----:R-:W1:Y:S01]  /*1c100*/  S2R R7, SR_TID.X ;  /* 0x0000000000077919 */ /* 0x002e620000002100 */
[----:B0-----:R-:W-:Y:S01]  /*1c110*/  PRMT R4, RZ, 0x7610, R4 ;  /* 0x00007610ff047816 */ /* 0x001fe20000000004 */
[----:B---3--:R-:W-:Y:S01]  /*1c120*/  @!P0 IMAD.MOV.U32 R6, RZ, RZ, R18 ;  /* 0x000000ffff068224 */ /* 0x008fe200078e0012 */
[----:B-1----:R-:W-:-:S04]  /*1c130*/  SHF.R.U32.HI R7, RZ, 0x6, R7 ;  /* 0x00000006ff077819 */ /* 0x002fc80000011607 */
[----:B------:R-:W-:-:S04]  /*1c140*/  SGXT.U32 R7, R7, 0x1 ;  /* 0x000000010707781a */ /* 0x000fc80000000000 */
[----:B------:R-:W-:-:S04]  /*1c150*/  LOP3.LUT R7, R7, 0x16, RZ, 0xfc, !PT ;  /* 0x0000001607077812 */ /* 0x000fc800078efcff */
[----:B------:R-:W-:Y:S01]  /*1c160*/  ISETP.GE.AND P3, PT, R7, UR5, PT ;  /* 0x0000000507007c0c */ /* 0x000fe2000bf66270 */
[----:B------:R-:W-:-:S05]  /*1c170*/  @!P0 IMAD.MOV.U32 R7, RZ, RZ, R23 ;  /* 0x000000ffff078224 */ /* 0x000fca00078e0017 */
[----:B------:R0:W3:Y:S04]  /*1c180*/  @!P0 LDG.E.U16 R4, [R6.64] ;  /* 0x0000000a06048981 */ /* 0x0000e8000c1e1500 */
[----:B--2---:R1:W-:Y:S04]  /*1c190*/  STL [R1+0x4c], R11 ;  /* 0x00004c0b01007387 */ /* 0x0043e80000100800 */
[----:B-1----:R-:W2:Y:S04]  /*1c1a0*/  LDL.LU R11, [R1+0x2544] ;  /* 0x00254400010b7983 */ /* 0x002ea80000300800 */
[----:B----4-:R1:W-:Y:S04]  /*1c1b0*/  STL [R1+0x400], R12 ;  /* 0x0004000c01007387 */ /* 0x0103e80000100800 */
[----:B-1----:R-:W4:Y:S04]  /*1c1c0*/  LDL.LU R12, [R1+0x2540] ;  /* 0x00254000010c7983 */ /* 0x002f280000300800 */
[----:B0-----:R-:W2:Y:S01]  /*1c1d0*/  LDL R7, [R1+0x5d4] ;  /* 0x0005d40001077983 */ /* 0x001ea20000100800 */
[----:B------:R-:W-:Y:S01]  /*1c1e0*/  PRMT R14, RZ, 0x7610, R14 ;  /* 0x00007610ff0e7816 */ /* 0x000fe2000000000e */
[----:B------:R-:W-:-:S02]  /*1c1f0*/  @!P1 IMAD.MOV.U32 R6, RZ, RZ, R28 ;  /* 0x000000ffff069224 */ /* 0x000fc400078e001c */
[----:B------:R-:W0:Y:S02]  /*1c200*/  S2R R15, SR_TID.X ;  /* 0x00000000000f7919 */ /* 0x000e240000002100 */
[----:B0-----:R-:W-:-:S04]  /*1c210*/  SHF.R.U32.HI R15, RZ, 0x6, R15 ;  /* 0x00000006ff0f7819 */ /* 0x001fc8000001160f */
[----:B------:R-:W-:-:S04]  /*1c220*/  SGXT.U32 R15, R15, 0x1 ;  /* 0x000000010f0f781a */ /* 0x000fc80000000000 */
[----:B------:R-:W-:-:S04]  /*1c230*/  LOP3.LUT R15, R15, 0x14, RZ, 0xfc, !PT ;  /* 0x000000140f0f7812 */ /* 0x000fc800078efcff */
[----:B------:R-:W-:Y:S01]  /*1c240*/  ISETP.GE.AND P2, PT, R15, UR5, PT ;  /* 0x000000050f007c0c */ /* 0x000fe2000bf46270 */
[----:B--2---:R0:W2:Y:S04]  /*1c250*/  @!P1 LDG.E.U16 R14, [R6.64] ;  /* 0x0000000a060e9981 */ /* 0x0040a8000c1e1500 */
[----:B------:R-:W1:Y:S04]  /*1c260*/  S2R R15, SR_TID.X ;  /* 0x00000000000f7919 */ /* 0x000e680000002100 */
[----:B---3--:R-:W-:Y:S04]  /*1c270*/  STL [R1+0x23b8], R4 ;  /* 0x0023b80401007387 */ /* 0x008fe80000100800 */
[----:B------:R-:W3:Y:S04]  /*1c280*/  LDL R23, [R1+0x5bc] ;  /* 0x0005bc0001177983 */ /* 0x000ee80000100800 */
[----:B0-----:R-:W3:Y:S01]  /*1c290*/  LDL R6, [R1+0x5cc] ;  /* 0x0005cc0001067983 */ /* 0x001ee20000100800 */
[----:B-1----:R-:W-:-:S04]  /*1c2a0*/  SHF.R.U32.HI R15, RZ, 0x6, R15 ;  /* 0x00000006ff0f7819 */ /* 0x002fc8000001160f */
[----:B------:R-:W-:-:S04]  /*1c2b0*/  SGXT.U32 R15, R15, 0x1 ;  /* 0x000000010f0f781a */ /* 0x000fc80000000000 */
[----:B------:R-:W-:-:S04]  /*1c2c0*/  LOP3.LUT R18, R15, 0x18, RZ, 0xfc, !PT ;  /* 0x000000180f127812 */ /* 0x000fc800078efcff */
[----:B------:R-:W-:Y:S02]  /*1c2d0*/  ISETP.GE.AND P0, PT, R18, UR5, PT ;  /* 0x0000000512007c0c */ /* 0x000fe4000bf06270 */
[----:B------:R-:W3:Y:S04]  /*1c2e0*/  LDL R18, [R1+0x5c0] ;  /* 0x0005c00001127983 */ /* 0x000ee80000100800 */
[----:B--2---:R0:W-:Y:S04]  /*1c2f0*/  STL [R1+0xc], R14 ;  /* 0x00000c0e01007387 */ /* 0x0041e80000100800 */
[----:B------:R-:W3:Y:S01]  /*1c300*/  LDL R7, [R1+0x5d0] ;  /* 0x0005d00001077983 */ /* 0x000ee20000100800 */
[----:B------:R-:W-:-:S03]  /*1c310*/  PRMT R11, RZ, 0x7610, R11 ;  /* 0x00007610ff0b7816 */ /* 0x000fc6000000000b */
[----:B------:R-:W1:Y:S01]  /*1c320*/  S2R R15, SR_TID.X ;  /* 0x00000000000f7919 */ /* 0x000e620000002100 */
[----:B---3--:R-:W-:-:S04]  /*1c330*/  @!P2 LOP3.LUT R7, R7, R6, RZ, 0x3c, !PT ;  /* 0x000000060707a212 */ /* 0x008fc800078e3cff */
[----:B------:R-:W-:-:S04]  /*1c340*/  @!P2 LOP3.LUT R6, R7, R6, RZ, 0x3c, !PT ;  /* 0x000000060706a212 */ /* 0x000fc800078e3cff */
[----:B------:R-:W-:-:S05]  /*1c350*/  @!P2 LOP3.LUT R7, R7, R6, RZ, 0x3c, !PT ;  /* 0x000000060707a212 */ /* 0x000fca00078e3cff */
[----:B------:R-:W2:Y:S01]  /*1c360*/  @!P2 LDG.E.U16 R11, [R6.64] ;  /* 0x0000000a060ba981 */ /* 0x000ea2000c1e1500 */
[----:B-1----:R-:W-:-:S04]  /*1c370*/  SHF.R.U32.HI R15, RZ, 0x6, R15 ;  /* 0x00000006ff0f7819 */ /* 0x002fc8000001160f */
[----:B------:R-:W-:-:S04]  /*1c380*/  SGXT.U32 R15, R15, 0x1 ;  /* 0x000000010f0f781a */ /* 0x000fc80000000000 */
[----:B0-----:R-:W-:Y:S02]  /*1c390*/  LOP3.LUT R14, R15, 0x1a, RZ, 0xfc, !PT ;  /* 0x0000001a0f0e7812 */ /* 0x001fe400078efcff */
[----:B------:R-:W3:Y:S02]  /*1c3a0*/  LDL R15, [R1+0x5b4] ;  /* 0x0005b400010f7983 */ /* 0x000ee40000100800 */
[----:B------:R-:W-:Y:S02]  /*1c3b0*/  ISETP.GE.AND P1, PT, R14, UR5, PT ;  /* 0x000000050e007c0c */ /* 0x000fe4000bf26270 */
[----:B------:R-:W3:Y:S04]  /*1c3c0*/  LDL R14, [R1+0x5b8] ;  /* 0x0005b800010e7983 */ /* 0x000ee80000100800 */
[----:B--2---:R0:W-:Y:S04]  /*1c3d0*/  STL [R1+0x48], R11 ;  /* 0x0000480b01007387 */ /* 0x0041e80000100800 */
[----:B0-----:R-:W2:Y:S04]  /*1c3e0*/  LDL.LU R11, [R1+0x253c] ;  /* 0x00253c00010b7983 */ /* 0x001ea80000300800 */
[----:B------:R-:W2:Y:S04]  /*1c3f0*/  LDL R6, [R1+0x5c4] ;  /* 0x0005c40001067983 */ /* 0x000ea80000100800 */
[----:B------:R-:W2:Y:S01]  /*1c400*/  LDL R7, [R1+0x5c8] ;  /* 0x0005c80001077983 */ /* 0x000ea20000100800 */
[----:B----4-:R-:W-:-:S02]  /*1c410*/  PRMT R12, RZ, 0x7610, R12 ;  /* 0x00007610ff0c7816 */ /* 0x010fc4000000000c */
[----:B------:R-:W-:Y:S02]  /*1c420*/  PRMT R5, RZ, 0x7610, R5 ;  /* 0x00007610ff057816 */ /* 0x000fe40000000005 */
[----:B------:R-:W-:Y:S01]  /*1c430*/  PRMT R20, RZ, 0x7610, R20 ;  /* 0x00007610ff147816 */ /* 0x000fe20000000014 */
[----:B------:R-:W0:Y:S01]  /*1c440*/  S2R R28, SR_TID.X ;  /* 0x00000000001c7919 */ /* 0x000e220000002100 */
[----:B--2---:R-:W-:-:S04]  /*1c450*/  @!P3 LOP3.LUT R7, R7, R6, RZ, 0x3c, !PT ;  /* 0x000000060707b212 */ /* 0x004fc800078e3cff */
[----:B------:R-:W-:-:S04]  /*1c460*/  @!P3 LOP3.LUT R6, R7, R6, RZ, 0x3c, !PT ;  /* 0x000000060706b212 */ /* 0x000fc800078e3cff */
[----:B------:R-:W-:-:S05]  /*1c470*/  @!P3 LOP3.LUT R7, R7, R6, RZ, 0x3c, !PT ;  /* 0x000000060707b212 */ /* 0x000fca00078e3cff */
[----:B------:R1:W2:Y:S04]  /*1c480*/  @!P3 LDG.E.U16 R12, [R6.64] ;  /* 0x0000000a060cb981 */ /* 0x0002a8000c1e1500 */
[----:B-1----:R-:W1:Y:S01]  /*1c490*/  S2R R7, SR_TID.X ;  /* 0x0000000000077919 */ /* 0x002e620000002100 */
[----:B------:R-:W-:Y:S01]  /*1c4a0*/  @!P0 IMAD.MOV.U32 R6, RZ, RZ, R18 ;  /* 0x000000ffff068224 */ /* 0x000fe200078e0012 */
[----:B-1----:R-:W-:-:S04]  /*1c4b0*/  SHF.R.U32.HI R7, RZ, 0x6, R7 ;  /* 0x00000006ff077819 */ /* 0x002fc80000011607 */
[----:B------:R-:W-:-:S04]  /*1c4c0*/  SGXT.U32 R7, R7, 0x1 ;  /* 0x000000010707781a */ /* 0x000fc80000000000 */
[----:B------:R-:W-:-:S04]  /*1c4d0*/  LOP3.LUT R7, R7, 0x1e, RZ, 0xfc, !PT ;  /* 0x0000001e07077812 */ /* 0x000fc800078efcff */
[----:B------:R-:W-:Y:S01]  /*1c4e0*/  ISETP.GE.AND P3, PT, R7, UR5, PT ;  /* 0x0000000507007c0c */ /* 0x000fe2000bf66270 */
[----:B------:R-:W-:-:S05]  /*1c4f0*/  @!P0 IMAD.MOV.U32 R7, RZ, RZ, R23 ;  /* 0x000000ffff078224 */ /* 0x000fca00078e0017 */
[----:B------:R3:W4:Y:S02]  /*1c500*/  @!P0 LDG.E.U16 R5, [R6.64] ;  /* 0x0000000a06058981 */ /* 0x000724000c1e1500 */
[----:B---3--:R-:W-:Y:S02]  /*1c510*/  @!P1 IMAD.MOV.U32 R6, RZ, RZ, R14 ;  /* 0x000000ffff069224 */ /* 0x008fe400078e000e */
[----:B------:R-:W-:-:S05]  /*1c520*/  @!P1 IMAD.MOV.U32 R7, RZ, RZ, R15 ;  /* 0x000000ffff079224 */ /* 0x000fca00078e000f */
[----:B------:R1:W3:Y:S01]  /*1c530*/  @!P1 LDG.E.U16 R20, [R6.64] ;  /* 0x0000000a06149981 */ /* 0x0002e2000c1e1500 */
[----:B0-----:R-:W-:-:S04]  /*1c540*/  SHF.R.U32.HI R28, RZ, 0x6, R28 ;  /* 0x00000006ff1c7819 */ /* 0x001fc8000001161c */
[----:B------:R-:W-:-:S04]  /*1c550*/  SGXT.U32 R28, R28, 0x1 ;  /* 0x000000011c1c781a */ /* 0x000fc80000000000 */
[----:B------:R-:W-:-:S04]  /*1c560*/  LOP3.LUT R28, R28, 0x1c, RZ, 0xfc, !PT ;  /* 0x0000001c1c1c7812 */ /* 0x000fc800078efcff */
[----:B------:R-:W-:Y:S02]  /*1c570*/  ISETP.GE.AND P2, PT, R28, UR5, PT ;  /* 0x000000051c007c0c */ /* 0x000fe4000bf46270 */
[----:B------:R-:W0:Y:S02]  /*1c580*/  S2R R28, SR_TID.X ;  /* 0x00000000001c7919 */ /* 0x000e240000002100 */
[----:B0-----:R-:W-:-:S04]  /*1c590*/  SHF.R.U32.HI R28, RZ, 0x6, R28 ;  /* 0x00000006ff1c7819 */ /* 0x001fc8000001161c */
[----:B------:R-:W-:-:S04]  /*1c5a0*/  SGXT.U32 R28, R28, 0x1 ;  /* 0x000000011c1c781a */ /* 0x000fc80000000000 */
[----:B------:R-:W-:-:S04]  /*1c5b0*/  LOP3.LUT R18, R28, 0x20, RZ, 0xfc, !PT ;  /* 0x000000201c127812 */ /* 0x000fc800078efcff */
[----:B------:R-:W-:Y:S01]  /*1c5c0*/  ISETP.GE.AND P0, PT, R18, UR5, PT ;  /* 0x0000000512007c0c */ /* 0x000fe2000bf06270 */
[----:B--2---:R0:W-:Y:S04]  /*1c5d0*/  STL [R1+0x3fc], R12 ;  /* 0x0003fc0c01007387 */ /* 0x0041e80000100800 */
[----:B0-----:R-:W2:Y:S04]  /*1c5e0*/  LDL.LU R12, [R1+0x2538] ;  /* 0x00253800010c7983 */ /* 0x001ea80000300800 */
[----:B----4-:R-:W-:Y:S04]  /*1c5f0*/  STL [R1+0x23b4], R5 ;  /* 0x0023b40501007387 */ /* 0x010fe80000100800 */
[----:B------:R-:W4:Y:S04]  /*1c600*/  LDL R23, [R1+0x59c] ;  /* 0x00059c0001177983 */ /* 0x000f280000100800 */
[----:B------:R-:W2:Y:S04]  /*1c610*/  LDL R18, [R1+0x5a0] ;  /* 0x0005a00001127983 */ /* 0x000ea80000100800 */
[----:B------:R-:W2:Y:S04]  /*1c620*/  LDL R15, [R1+0x594] ;  /* 0x00059400010f7983 */ /* 0x000ea80000100800 */
[----:B------:R-:W2:Y:S04]  /*1c630*/  LDL R14, [R1+0x598] ;  /* 0x00059800010e7983 */ /* 0x000ea80000100800 */
[----:B-1----:R-:W2:Y:S04]  /*1c640*/  LDL R6, [R1+0x5ac] ;  /* 0x0005ac0001067983 */ /* 0x002ea80000100800 */
[----:B---3--:R0:W-:Y:S04]  /*1c650*/  STL [R1+0x4], R20 ;  /* 0x0000041401007387 */ /* 0x0081e80000100800 */
[----:B------:R-:W2:Y:S01]  /*1c660*/  LDL R7, [R1+0x5b0] ;  /* 0x0005b00001077983 */ /* 0x000ea20000100800 */
[----:B------:R-:W-:-:S03]  /*1c670*/  PRMT R26, RZ, 0x7610, R26 ;  /* 0x00007610ff1a7816 */ /* 0x000fc6000000001a */
[----:B------:R-:W1:Y:S01]  /*1c680*/  S2R R28, SR_TID.X ;  /* 0x00000000001c7919 */ /* 0x000e620000002100 */
[----:B--2---:R-:W-:-:S04]  /*1c690*/  @!P2 LOP3.LUT R7, R7, R6, RZ, 0x3c, !PT ;  /* 0x000000060707a212 */ /* 0x004fc800078e3cff */
[----:B------:R-:W-:-:S04]  /*1c6a0*/  @!P2 LOP3.LUT R6, R7, R6, RZ, 0x3c, !PT ;  /* 0x000000060706a212 */ /* 0x000fc800078e3cff */
[----:B------:R-:W-:-:S05]  /*1c6b0*/  @!P2 LOP3.LUT R7, R7, R6, RZ, 0x3c, !PT ;  /* 0x000000060707a212 */ /* 0x000fca00078e3cff */
[----:B------:R2:W3:Y:S01]  /*1c6c0*/  @!P2 LDG.E.U16 R26, [R6.64] ;  /* 0x0000000a061aa981 */ /* 0x0004e2000c1e1500 */
[----:B-1----:R-:W-:-:S04]  /*1c6d0*/  SHF.R.U32.HI R28, RZ, 0x6, R28 ;  /* 0x00000006ff1c7819 */ /* 0x002fc8000001161c */
[----:B------:R-:W-:-:S04]  /*1c6e0*/  SGXT.U32 R28, R28, 0x1 ;  /* 0x000000011c1c781a */ /* 0x000fc80000000000 */
[----:B------:R-:W-:-:S04]  /*1c6f0*/  LOP3.LUT R28, R28, 0x22, RZ, 0xfc, !PT ;  /* 0x000000221c1c7812 */ /* 0x000fc800078efcff */
[----:B------:R-:W-:Y:S02]  /*1c700*/  ISETP.GE.AND P1, PT, R28, UR5, PT ;  /* 0x000000051c007c0c */ /* 0x000fe4000bf26270 */
[----:B------:R-:W4:Y:S04]  /*1c710*/  LDL.LU R28, [R1+0x2534] ;  /* 0x00253400011c7983 */ /* 0x000f280000300800 */
[----:B--2---:R-:W2:Y:S04]  /*1c720*/  LDL R6, [R1+0x5a4] ;  /* 0x0005a40001067983 */ /* 0x004ea80000100800 */
[----:B---3--:R-:W-:Y:S04]  /*1c730*/  STL [R1+0x44], R26 ;  /* 0x0000441a01007387 */ /* 0x008fe80000100800 */
[----:B------:R-:W2:Y:S01]  /*1c740*/  LDL R7, [R1+0x5a8] ;  /* 0x0005a80001077983 */ /* 0x000ea20000100800 */
[----:B------:R-:W-:-:S02]  /*1c750*/  PRMT R11, RZ, 0x7610, R11 ;  /* 0x00007610ff0b7816 */ /* 0x000fc4000000000b */
[----:B------:R-:W-:Y:S02]  /*1c760*/  PRMT R12, RZ, 0x7610, R12 ;  /* 0x00007610ff0c7816 */ /* 0x000fe4000000000c */
[----:B--2---:R-:W-:-:S04]  /*1c770*/  @!P3 LOP3.LUT R7, R7, R6, RZ, 0x3c, !PT ;  /* 0x000000060707b212 */ /* 0x004fc800078e3cff */
[----:B------:R-:W-:-:S04]  /*1c780*/  @!P3 LOP3.LUT R6, R7, R6, RZ, 0x3c, !PT ;  /* 0x000000060706b212 */ /* 0x000fc800078e3cff */
[----:B------:R-:W-:-:S05]  /*1c790*/  @!P3 LOP3.LUT R7, R7, R6, RZ, 0x3c, !PT ;  /* 0x000000060707b212 */ /* 0x000fca00078e3cff */
[----:B------:R1:W2:Y:S02]  /*1c7a0*/  @!P3 LDG.E.U16 R11, [R6.64] ;  /* 0x0000000a060bb981 */ /* 0x0002a4000c1e1500 */
[----:B-1----:R-:W-:Y:S02]  /*1c7b0*/  @!P0 IMAD.MOV.U32 R6, RZ, RZ, R18 ;  /* 0x000000ffff068224 */ /* 0x002fe400078e0012 */
[----:B----4-:R-:W-:-:S05]  /*1c7c0*/  @!P0 IMAD.MOV.U32 R7, RZ, RZ, R23 ;  /* 0x000000ffff078224 */ /* 0x010fca00078e0017 */
[----:B------:R1:W3:Y:S01]  /*1c7d0*/  @!P0 LDG.E.U16 R12, [R6.64] ;  /* 0x0000000a060c8981 */ /* 0x0002e2000c1e1500 */
[----:B------:R-:W-:Y:S01]  /*1c7e0*/  PRMT R28, RZ, 0x7610, R28 ;  /* 0x00007610ff1c7816 */ /* 0x000fe2000000001c */
[----:B-1----:R-:W-:Y:S02]  /*1c7f0*/  @!P1 IMAD.MOV.U32 R6, RZ, RZ, R14 ;  /* 0x000000ffff069224 */ /* 0x002fe400078e000e */
[----:B------:R-:W-:-:S05]  /*1c800*/  @!P1 IMAD.MOV.U32 R7, RZ, RZ, R15 ;  /* 0x000000ffff079224 */ /* 0x000fca00078e000f */
[----:B------:R1:W4:Y:S04]  /*1c810*/  @!P1 LDG.E.U16 R28, [R6.64] ;  /* 0x0000000a061c9981 */ /* 0x000328000c1e1500 */
[----:B0-----:R-:W0:Y:S04]  /*1c820*/  S2R R20, SR_TID.X ;  /* 0x0000000000147919 */ /* 0x001e280000002100 */
[----:B--2---:R2:W-:Y:S04]  /*1c830*/  STL [R1+0x3f8], R11 ;  /* 0x0003f80b01007387 */ /* 0x0045e80000100800 */
[----:B--2---:R-:W2:Y:S04]  /*1c840*/  LDL.LU R11, [R1+0x2530] ;  /* 0x00253000010b7983 */ /* 0x004ea80000300800 */
[----:B---3--:R-:W-:Y:S04]  /*1c850*/  STL [R1+0x23b0], R12 ;  /* 0x0023b00c01007387 */ /* 0x008fe80000100800 */
[----:B-1----:R-:W3:Y:S04]  /*1c860*/  LDL R6, [R1+0x58c] ;  /* 0x00058c0001067983 */ /* 0x002ee80000100800 */
[----:B------:R-:W3:Y:S01]  /*1c870*/  LDL R7, [R1+0x590] ;  /* 0x0005900001077983 */ /* 0x000ee20000100800 */
[----:B0-----:R-:W-:-:S02]  /*1c880*/  SHF.R.U32.HI R20, RZ, 0x6, R20 ;  /* 0x00000006ff147819 */ /* 0x001fc40000011614 */
[----:B------:R-:W-:Y:S01]  /*1c890*/  PRMT R10, RZ, 0x7610, R10 ;  /* 0x00007610ff0a7816 */ /* 0x000fe2000000000a */
[----:B------:R-:W2:Y:S01]  /*1c8a0*/  LDL R23, [R1+0x580] ;  /* 0x0005800001177983 */ /* 0x000ea20000100800 */
[----:B------:R-:W-:-:S03]  /*1c8b0*/  SGXT.U32 R20, R20, 0x1 ;  /* 0x000000011414781a */ /* 0x000fc60000000000 */
[----:B------:R-:W2:Y:S01]  /*1c8c0*/  LDL R15, [R1+0x574] ;  /* 0x00057400010f7983 */ /* 0x000ea20000100800 */
[----:B------:R-:W-:-:S03]  /*1c8d0*/  LOP3.LUT R26, R20, 0x24, RZ, 0xfc, !PT ;  /* 0x00000024141a7812 */ /* 0x000fc600078efcff */
[----:B------:R-:W2:Y:S01]  /*1c8e0*/  LDL R14, [R1+0x578] ;  /* 0x00057800010e7983 */ /* 0x000ea20000100800 */
[----:B------:R-:W-:-:S03]  /*1c8f0*/  ISETP.GE.AND P2, PT, R26, UR5, PT ;  /* 0x000000051a007c0c */ /* 0x000fc6000bf46270 */
[----:B------:R-:W0:Y:S10]  /*1c900*/  S2R R20, SR_TID.X ;  /* 0x0000000000147919 */ /* 0x000e340000002100 */
[----:B---3--:R-:W-:-:S04]  /*1c910*/  @!P2 LOP3.LUT R7, R7, R6, RZ, 0x3c, !PT ;  /* 0x000000060707a212 */ /* 0x008fc800078e3cff */
[----:B------:R-:W-:-:S04]  /*1c920*/  @!P2 LOP3.LUT R6, R7, R6, RZ, 0x3c, !PT ;  /* 0x000000060706a212 */ /* 0x000fc800078e3cff */
[----:B------:R-:W-:-:S05]  /*1c930*/  @!P2 LOP3.LUT R7, R7, R6, RZ, 0x3c, !PT ;  /* 0x000000060707a212 */ /* 0x000fca00078e3cff */
[----:B------:R-:W3:Y:S01]  /*1c940*/  @!P2 LDG.E.U16 R10, [R6.64] ;  /* 0x0000000a060aa981 */ /* 0x000ee2000c1e1500 */
[--C-:B0-----:R-:W-:Y:S02]  /*1c950*/  SHF.R.U32.HI R26, RZ, 0x6, R20.reuse ;  /* 0x00000006ff1a7819 */ /* 0x101fe40000011614 */
[----:B------:R-:W-:-:S04]  /*1c960*/  SHF.R.U32.HI R20, RZ, 0x6, R20 ;  /* 0x00000006ff147819 */ /* 0x000fc80000011614 */
[----:B------:R-:W-:-:S04]  /*1c970*/  SGXT.U32 R20, R20, 0x1 ;  /* 0x000000011414781a */ /* 0x000fc80000000000 */
[----:B------:R-:W-:Y:S02]  /*1c980*/  LOP3.LUT R18, R20, 0x28, RZ, 0xfc, !PT ;  /* 0x0000002814127812 */ /* 0x000fe400078efcff */
[----:B------:R-:W0:Y:S01]  /*1c990*/  S2R R20, SR_TID.X ;  /* 0x0000000000147919 */ /* 0x000e220000002100 */
[----:B------:R-:W-:-:S04]  /*1c9a0*/  SGXT.U32 R26, R26, 0x1 ;  /* 0x000000011a1a781a */ /* 0x000fc80000000000 */
[----:B------:R-:W-:-:S04]  /*1c9b0*/  LOP3.LUT R26, R26, 0x26, RZ, 0xfc, !PT ;  /* 0x000000261a1a7812 */ /* 0x000fc800078efcff */
[----:B------:R-:W-:Y:S02]  /*1c9c0*/  ISETP.GE.AND P3, PT, R26, UR5, PT ;  /* 0x000000051a007c0c */ /* 0x000fe4000bf66270 */
[----:B------:R-:W2:Y:S01]  /*1c9d0*/  LDL R26, [R1+0x57c] ;  /* 0x00057c00011a7983 */ /* 0x000ea20000100800 */
[----:B0-----:R-:W-:-:S04]  /*1c9e0*/  SHF.R.U32.HI R20, RZ, 0x6, R20 ;  /* 0x00000006ff147819 */ /* 0x001fc80000011614 */
[----:B------:R-:W-:-:S04]  /*1c9f0*/  SGXT.U32 R20, R20, 0x1 ;  /* 0x000000011414781a */ /* 0x000fc80000000000 */
[----:B------:R-:W-:Y:S01]  /*1ca00*/  LOP3.LUT R20, R20, 0x2a, RZ, 0xfc, !PT ;  /* 0x0000002a14147812 */ /* 0x000fe200078efcff */
[----:B----4-:R-:W-:Y:S03]  /*1ca10*/  STL [R1+0x2388], R28 ;  /* 0x0023881c01007387 */ /* 0x010fe60000100800 */
[----:B------:R-:W-:Y:S01]  /*1ca20*/  ISETP.GE.AND P1, PT, R20, UR5, PT ;  /* 0x0000000514007c0c */ /* 0x000fe2000bf26270 */
[----:B------:R-:W-:Y:S04]  /*1ca30*/  STL [R1+0x238c], R28 ;  /* 0x00238c1c01007387 */ /* 0x000fe80000100800 */
[----:B------:R-:W4:Y:S04]  /*1ca40*/  LDL.LU R20, [R1+0x252c] ;  /* 0x00252c0001147983 */ /* 0x000f280000300800 */
[----:B---3--:R0:W-:Y:S04]  /*1ca50*/  STL [R1+0x40], R10 ;  /* 0x0000400a01007387 */ /* 0x0081e80000100800 */
[----:B0-----:R-:W3:Y:S04]  /*1ca60*/  LDL.LU R10, [R1+0x2528] ;  /* 0x00252800010a7983 */ /* 0x001ee80000300800 */
[----:B------:R-:W3:Y:S04]  /*1ca70*/  LDL R6, [R1+0x584] ;  /* 0x0005840001067983 */ /* 0x000ee80000100800 */
[----:B------:R-:W3:Y:S01]  /*1ca80*/  LDL R7, [R1+0x588] ;  /* 0x0005880001077983 */ /* 0x000ee20000100800 */
[----:B------:R-:W-:-:S02]  /*1ca90*/  PRMT R24, RZ, 0x7610, R24 ;  /* 0x00007610ff187816 */ /* 0x000fc40000000018 */
[----:B------:R-:W-:Y:S02]  /*1caa0*/  ISETP.GE.AND P0, PT, R18, UR5, PT ;  /* 0x0000000512007c0c */ /* 0x000fe4000bf06270 */
[----:B--2---:R-:W-:Y:S02]  /*1cab0*/  PRMT R11, RZ, 0x7610, R11 ;  /* 0x00007610ff0b7816 */ /* 0x004fe4000000000b */
[----:B---3--:R-:W-:-:S04]  /*1cac0*/  @!P3 LOP3.LUT R7, R7, R6, RZ, 0x3c, !PT ;  /* 0x000000060707b212 */ /* 0x008fc800078e3cff */
[----:B------:R-:W-:-:S04]  /*1cad0*/  @!P3 LOP3.LUT R6, R7, R6, RZ, 0x3c, !PT ;  /* 0x000000060706b212 */ /* 0x000fc800078e3cff */
[----:B------:R-:W-:-:S05]  /*1cae0*/  @!P3 LOP3.LUT R7, R7, R6, RZ, 0x3c, !PT ;  /* 0x000000060707b212 */ /* 0x000fca00078e3cff */
[----:B------:R0:W2:Y:S04]  /*1caf0*/  @!P3 LDG.E.U16 R24, [R6.64] ;  /* 0x0000000a0618b981 */ /* 0x0000a8000c1e1500 */
[----:B0-----:R-:W0:Y:S01]  /*1cb00*/  S2R R7, SR_TID.X ;  /* 0x0000000000077919 */ /* 0x001e220000002100 */
[----:B------:R-:W-:Y:S01]  /*1cb10*/  @!P0 IMAD.MOV.U32 R6, RZ, RZ, R23 ;  /* 0x000000ffff068224 */ /* 0x000fe200078e0017 */
[----:B0-----:R-:W-:-:S04]  /*1cb20*/  SHF.R.U32.HI R7, RZ, 0x6, R7 ;  /* 0x00000006ff077819 */ /* 0x001fc80000011607 */
[----:B------:R-:W-:-:S04]  /*1cb30*/  SGXT.U32 R7, R7, 0x1 ;  /* 0x000000010707781a */ /* 0x000fc80000000000 */
[----:B------:R-:W-:-:S04]  /*1cb40*/  LOP3.LUT R7, R7, 0x2e, RZ, 0xfc, !PT ;  /* 0x0000002e07077812 */ /* 0x000fc800078efcff */
[----:B------:R-:W-:Y:S01]  /*1cb50*/  ISETP.GE.AND P3, PT, R7, UR5, PT ;  /* 0x0000000507007c0c */ /* 0x000fe2000bf66270 */
[----:B------:R-:W-:-:S05]  /*1cb60*/  @!P0 IMAD.MOV.U32 R7, RZ, RZ, R26 ;  /* 0x000000ffff078224 */ /* 0x000fca00078e001a */
[----:B------:R0:W3:Y:S01]  /*1cb70*/  @!P0 LDG.E.U16 R11, [R6.64] ;  /* 0x0000000a060b8981 */ /* 0x0000e2000c1e1500 */
[----:B----4-:R-:W-:Y:S01]  /*1cb80*/  PRMT R20, RZ, 0x7610, R20 ;  /* 0x00007610ff147816 */ /* 0x010fe20000000014 */
[----:B0-----:R-:W-:Y:S02]  /*1cb90*/  @!P1 IMAD.MOV.U32 R6, RZ, RZ, R14 ;  /* 0x000000ffff069224 */ /* 0x001fe400078e000e */
[----:B------:R-:W-:-:S05]  /*1cba0*/  @!P1 IMAD.MOV.U32 R7, RZ, RZ, R15 ;  /* 0x000000ffff079224 */ /* 0x000fca00078e000f */
[----:B------:R0:W4:Y:S04]  /*1cbb0*/  @!P1 LDG.E.U16 R20, [R6.64] ;  /* 0x0000000a06149981 */ /* 0x000128000c1e1500 */
[----:B--2---:R1:W-:Y:S04]  /*1cbc0*/  STL [R1+0x3f4], R24 ;  /* 0x0003f41801007387 */ /* 0x0043e80000100800 */
[----:B-1----:R-:W2:Y:S04]  /*1cbd0*/  LDL.LU R24, [R1+0x2524] ;  /* 0x0025240001187983 */ /* 0x002ea80000300800 */
[----:B---3--:R-:W-:Y:S04]  /*1cbe0*/  STL [R1+0x23ac], R11 ;  /* 0x0023ac0b01007387 */ /* 0x008fe80000100800 */
[----:B0-----:R-:W3:Y:S04]  /*1cbf0*/  LDL R6, [R1+0x56c] ;  /* 0x00056c0001067983 */ /* 0x001ee80000100800 */
[----:B------:R-:W3:Y:S04]  /*1cc00*/  LDL R7, [R1+0x570] ;  /* 0x0005700001077983 */ /* 0x000ee80000100800 */
[----:B------:R-:W2:Y:S04]  /*1cc10*/  LDL R26, [R1+0x564] ;  /* 0x00056400011a7983 */ /* 0x000ea80000100800 */
[----:B------:R-:W2:Y:S04]  /*1cc20*/  LDL R23, [R1+0x568] ;  /* 0x0005680001177983 */ /* 0x000ea80000100800 */
[----:B------:R-:W0:Y:S01]  /*1cc30*/  S2R R18, SR_TID.X ;  /* 0x0000000000127919 */ /* 0x000e220000002100 */
[----:B------:R-:W-:-:S02]  /*1cc40*/  PRMT R9, RZ, 0x7610, R9 ;  /* 0x00007610ff097816 */ /* 0x000fc40000000009 */
[----:B------:R-:W-:Y:S01]  /*1cc50*/  PRMT R17, RZ, 0x7610, R17 ;  /* 0x00007610ff117816 */ /* 0x000fe20000000011 */
[----:B------:R-:W2:Y:S04]  /*1cc60*/  LDL R15, [R1+0x55c] ;  /* 0x00055c00010f7983 */ /* 0x000ea80000100800 */
[----:B------:R-:W2:Y:S01]  /*1cc70*/  LDL R14, [R1+0x560] ;  /* 0x00056000010e7983 */ /* 0x000ea20000100800 */
[----:B0-----:R-:W-:-:S04]  /*1cc80*/  SHF.R.U32.HI R18, RZ, 0x6, R18 ;  /* 0x00000006ff127819 */ /* 0x001fc80000011612 */
[----:B------:R-:W-:-:S04]  /*1cc90*/  SGXT.U32 R18, R18, 0x1 ;  /* 0x000000011212781a */ /* 0x000fc80000000000 */
[----:B------:R-:W-:-:S04]  /*1cca0*/  LOP3.LUT R18, R18, 0x2c, RZ, 0xfc, !PT ;  /* 0x0000002c12127812 */ /* 0x000fc800078efcff */
[----:B------:R-:W-:-:S13]  /*1ccb0*/  ISETP.GE.AND P2, PT, R18, UR5, PT ;  /* 0x0000000512007c0c */ /* 0x000fda000bf46270 */
[----:B---3--:R-:W-:-:S04]  /*1ccc0*/  @!P2 LOP3.LUT R7, R7, R6, RZ, 0x3c, !PT ;  /* 0x000000060707a212 */ /* 0x008fc800078e3cff */
[----:B------:R-:W-:-:S04]  /*1ccd0*/  @!P2 LOP3.LUT R6, R7, R6, RZ, 0x3c, !PT ;  /* 0x000000060706a212 */ /* 0x000fc800078e3cff */
[----:B------:R-:W-:-:S05]  /*1cce0*/  @!P2 LOP3.LUT R7, R7, R6, RZ, 0x3c, !PT ;  /* 0x000000060707a212 */ /* 0x000fca00078e3cff */
[----:B------:R0:W3:Y:S04]  /*1ccf0*/  @!P2 LDG.E.U16 R9, [R6.64] ;  /* 0x0000000a0609a981 */ /* 0x0000e8000c1e1500 */
[----:B0-----:R-:W0:Y:S01]  /*1cd00*/  S2R R7, SR_TID.X ;  /* 0x0000000000077919 */ /* 0x001e220000002100 */
[----:B--2---:R-:W-:Y:S01]  /*1cd10*/  @!P3 IMAD.MOV.U32 R6, RZ, RZ, R23 ;  /* 0x000000ffff06b224 */ /* 0x004fe200078e0017 */
[----:B0-----:R-:W-:-:S04]  /*1cd20*/  SHF.R.U32.HI R7, RZ, 0x6, R7 ;  /* 0x00000006ff077819 */ /* 0x001fc80000011607 */
[----:B------:R-:W-:-:S04]  /*1cd30*/  SGXT.U32 R7, R7, 0x1 ;  /* 0x000000010707781a */ /* 0x000fc80000000000 */
[----:B------:R-:W-:-:S04]  /*1cd40*/  LOP3.LUT R7, R7, 0x34, RZ, 0xfc, !PT ;  /* 0x0000003407077812 */ /* 0x000fc800078efcff */
[----:B------:R-:W-:Y:S01]  /*1cd50*/  ISETP.GE.AND P2, PT, R7, UR5, PT ;  /* 0x0000000507007c0c */ /* 0x000fe2000bf46270 */
[----:B------:R-:W-:-:S05]  /*1cd60*/  @!P3 IMAD.MOV.U32 R7, RZ, RZ, R26 ;  /* 0x000000ffff07b224 */ /* 0x000fca00078e001a */
[----:B------:R0:W2:Y:S04]  /*1cd70*/  @!P3 LDG.E.U16 R17, [R6.64] ;  /* 0x0000000a0611b981 */ /* 0x0000a8000c1e1500 */
[----:B------:R-:W1:Y:S02]  /*1cd80*/  S2R R18, SR_TID.X ;  /* 0x0000000000127919 */ /* 0x000e640000002100 */
[----:B-1----:R-:W-:-:S04]  /*1cd90*/  SHF.R.U32.HI R18, RZ, 0x6, R18 ;  /* 0x00000006ff127819 */ /* 0x002fc80000011612 */
[----:B------:R-:W-:-:S04]  /*1cda0*/  SGXT.U32 R18, R18, 0x1 ;  /* 0x000000011212781a */ /* 0x000fc80000000000 */
[----:B------:R-:W-:-:S04]  /*1cdb0*/  LOP3.LUT R18, R18, 0x30, RZ, 0xfc, !PT ;  /* 0x0000003012127812 */ /* 0x000fc800078efcff */
[----:B------:R-:W-:Y:S01]  /*1cdc0*/  ISETP.GE.AND P0, PT, R18, UR5, PT ;  /* 0x0000000512007c0c */ /* 0x000fe2000bf06270 */
[----:B----4-:R-:W-:Y:S01]  /*1cdd0*/  STL [R1+0x2390], R20 ;  /* 0x0023901401007387 */ /* 0x010fe20000100800 */
[----:B------:R-:W-:-:S03]  /*1cde0*/  PRMT R10, RZ, 0x7610, R10 ;  /* 0x00007610ff0a7816 */ /* 0x000fc6000000000a */
[----:B------:R-:W-:Y:S04]  /*1cdf0*/  STL [R1+0x2394], R20 ;  /* 0x0023941401007387 */ /* 0x000fe80000100800 */
[----:B------:R-:W-:Y:S04]  /*1ce00*/  STL [R1+0x2398], R20 ;  /* 0x0023981401007387 */ /* 0x000fe80000100800 */
[----:B0-----:R-:W-:Y:S01]  /*1ce10*/  @!P0 IMAD.MOV.U32 R6, RZ, RZ, R14 ;  /* 0x000000ffff068224 */ /* 0x001fe200078e000e */
[----:B------:R-:W-:Y:S01]  /*1ce20*/  STL [R1+0x239c], R20 ;  /* 0x00239c1401007387 */ /* 0x000fe20000100800 */
[----:B------:R-:W-:-:S03]  /*1ce30*/  @!P0 IMAD.MOV.U32 R7, RZ, RZ, R15 ;  /* 0x000000ffff078224 */ /* 0x000fc600078e000f */
[----:B------:R-:W-:Y:S04]  /*1ce40*/  STL [R1+0x23a0], R20 ;  /* 0x0023a01401007387 */ /* 0x000fe80000100800 */
[----:B------:R0:W4:Y:S04]  /*1ce50*/  @!P0 LDG.E.U16 R10, [R6.64] ;  /* 0x0000000a060a8981 */ /* 0x000128000c1e1500 */
[----:B---3--:R1:W-:Y:S04]  /*1ce60*/  STL [R1+0x3c], R9 ;  /* 0x00003c0901007387 */ /* 0x0083e80000100800 */
[----:B-1----:R-:W3:Y:S04]  /*1ce70*/  LDL.LU R9, [R1+0x2520] ;  /* 0x0025200001097983 */ /* 0x002ee80000300800 */
[----:B--2---:R1:W-:Y:S04]  /*1ce80*/  STL [R1+0x3f0], R17 ;  /* 0x0003f01101007387 */ /* 0x0043e80000100800 */
[----:B0-----:R-:W2:Y:S04]  /*1ce90*/  LDL R6, [R1+0x554] ;  /* 0x0005540001067983 */ /* 0x001ea80000100800 */
[----:B------:R-:W2:Y:S04]  /*1cea0*/  LDL R7, [R1+0x558] ;  /* 0x0005580001077983 */ /* 0x000ea80000100800 */
[----:B------:R-:W0:Y:S04]  /*1ceb0*/  S2R R18, SR_TID.X ;  /* 0x0000000000127919 */ /* 0x000e280000002100 */
[----:B------:R-:W0:Y:S01]  /*1cec0*/  S2R R14, SR_TID.X ;  /* 0x00000000000e7919 */ /* 0x000e220000002100 */
[----:B------:R-:W-:-:S03]  /*1ced0*/  PRMT R24, RZ, 0x7610, R24 ;  /* 0x00007610ff187816 */ /* 0x000fc60000000018 */
[----:B-1----:R-:W3:Y:S04]  /*1cee0*/  LDL R17, [R1+0x550] ;  /* 0x0005500001117983 */ /* 0x002ee80000100800 */
[----:B------:R-:W3:Y:S04]  /*1cef0*/  LDL R26, [R1+0x548] ;  /* 0x00054800011a7983 */ /* 0x000ee80000100800 */
[----:B------:R-:W3:Y:S01]  /*1cf00*/  LDL R15, [R1+0x540] ;  /* 0x00054000010f7983 */ /* 0x000ee20000100800 */
[----:B0-----:R-:W-:-:S04]  /*1cf10*/  SHF.R.U32.HI R18, RZ, 0x6, R18 ;  /* 0x00000006ff127819 */ /* 0x001fc80000011612 */
[----:B------:R-:W-:-:S04]  /*1cf20*/  SGXT.U32 R18, R18, 0x1 ;  /* 0x000000011212781a */ /* 0x000fc80000000000 */
[----:B------:R-:W-:-:S04]  /*1cf30*/  LOP3.LUT R18, R18, 0x32, RZ, 0xfc, !PT ;  /* 0x0000003212127812 */ /* 0x000fc800078efcff */
[----:B------:R-:W-:Y:S02]  /*1cf40*/  ISETP.GE.AND P1, PT, R18, UR5, PT ;  /* 0x0000000512007c0c */ /* 0x000fe4000bf26270 */
[----:B------:R-:W0:Y:S01]  /*1cf50*/  S2R R18, SR_TID.X ;  /* 0x0000000000127919 */ /* 0x000e220000002100 */
[----:B------:R-:W-:-:S04]  /*1cf60*/  SHF.R.U32.HI R14, RZ, 0x6, R14 ;  /* 0x00000006ff0e7819 */ /* 0x000fc8000001160e */
[----:B------:R-:W-:-:S04]  /*1cf70*/  SGXT.U32 R14, R14, 0x1 ;  /* 0x000000010e0e781a */ /* 0x000fc80000000000 */
[----:B------:R-:W-:Y:S02]  /*1cf80*/  LOP3.LUT R14, R14, 0x38, RZ, 0xfc, !PT ;  /* 0x000000380e0e7812 */ /* 0x000fe400078efcff */
[----:B0-----:R-:W-:-:S04]  /*1cf90*/  SHF.R.U32.HI R18, RZ, 0x6, R18 ;  /* 0x00000006ff127819 */ /* 0x001fc80000011612 */
[----:B------:R-:W-:-:S04]  /*1cfa0*/  SGXT.U32 R18, R18, 0x1 ;  /* 0x000000011212781a */ /* 0x000fc80000000000 */
[----:B------:R-:W-:Y:S02]  /*1cfb0*/  LOP3.LUT R18, R18, 0x36, RZ, 0xfc, !PT ;  /* 0x0000003612127812 */ /* 0x000fe400078efcff */
[----:B------:R-:W-:Y:S02]  /*1cfc0*/  ISETP.GE.AND P0, PT, R14, UR5, PT ;  /* 0x000000050e007c0c */ /* 0x000fe4000bf06270 */
[----:B------:R-:W-:Y:S02]  /*1cfd0*/  ISETP.GE.AND P3, PT, R18, UR5, PT ;  /* 0x0000000512007c0c */ /* 0x000fe4000bf66270 */
[----:B------:R-:W3:Y:S04]  /*1cfe0*/  LDL R18, [R1+0x53c] ;  /* 0x00053c0001127983 */ /* 0x000ee80000100800 */
[----:B----4-:R-:W-:Y:S04]  /*1cff0*/  STL [R1+0x23a8], R10 ;  /* 0x0023a80a01007387 */ /* 0x010fe80000100800 */
[----:B------:R-:W4:Y:S01]  /*1d000*/  LDL.LU R14, [R1+0x251c] ;  /* 0x00251c00010e7983 */ /* 0x000f220000300800 */
[----:B--2---:R-:W-:-:S04]  /*1d010*/  @!P1 LOP3.LUT R7, R7, R6, RZ, 0x3c, !PT ;  /* 0x0000000607079212 */ /* 0x004fc800078e3cff */
[----:B------:R-:W-:-:S04]  /*1d020*/  @!P1 LOP3.LUT R6, R7, R6, RZ, 0x3c, !PT ;  /* 0x0000000607069212 */ /* 0x000fc800078e3cff */
[----:B------:R-:W-:-:S05]  /*1d030*/  @!P1 LOP3.LUT R7, R7, R6, RZ, 0x3c, !PT ;  /* 0x0000000607079212 */ /* 0x000fca00078e3cff */
[----:B------:R0:W2:Y:S04]  /*1d040*/  @!P1 LDG.E.U16 R24, [R6.64] ;  /* 0x0000000a06189981 */ /* 0x0000a8000c1e1500 */
[----:B0-----:R-:W2:Y:S04]  /*1d050*/  LDL R7, [R1+0x54c] ;  /* 0x00054c0001077983 */ /* 0x001ea80000100800 */
[----:B------:R-:W0:Y:S01]  /*1d060*/  S2R R23, SR_TID.X ;  /* 0x0000000000177919 */ /* 0x000e220000002100 */
[----:B------:R-:W-:Y:S02]  /*1d070*/  PRMT R8, RZ, 0x7610, R8 ;  /* 0x00007610ff087816 */ /* 0x000fe40000000008 */
[----:B0-----:R-:W-:-:S04]  /*1d080*/  SHF.R.U32.HI R23, RZ, 0x6, R23 ;  /* 0x00000006ff177819 */ /* 0x001fc80000011617 */
[----:B------:R-:W-:-:S04]  /*1d090*/  SGXT.U32 R23, R23, 0x1 ;  /* 0x000000011717781a */ /* 0x000fc80000000000 */
[----:B------:R-:W-:-:S04]  /*1d0a0*/  LOP3.LUT R6, R23, 0x3a, RZ, 0xfc, !PT ;  /* 0x0000003a17067812 */ /* 0x000fc800078efcff */
[----:B------:R-:W-:Y:S01]  /*1d0b0*/  ISETP.GE.AND P1, PT, R6, UR5, PT ;  /* 0x0000000506007c0c */ /* 0x000fe2000bf26270 */
[----:B---3--:R-:W-:-:S05]  /*1d0c0*/  @!P2 IMAD.MOV.U32 R6, RZ, RZ, R17 ;  /* 0x000000ffff06a224 */ /* 0x008fca00078e0011 */
[----:B--2---:R-:W2:Y:S04]  /*1d0d0*/  @!P2 LDG.E.U16 R8, [R6.64] ;  /* 0x0000000a0608a981 */ /* 0x004ea8000c1e1500 */
[----:B------:R-:W-:Y:S04]  /*1d0e0*/  STL [R1+0x23a4], R24 ;  /* 0x0023a41801007387 */ /* 0x000fe80000100800 */
[----:B------:R-:W0:Y:S04]  /*1d0f0*/  S2R R23, SR_TID.X ;  /* 0x0000000000177919 */ /* 0x000e280000002100 */
[----:B--2---:R1:W-:Y:S04]  /*1d100*/  STL [R1+0x38], R8 ;  /* 0x0000380801007387 */ /* 0x0043e80000100800 */
[----:B-1----:R-:W2:Y:S04]  /*1d110*/  LDL.LU R8, [R1+0x2518] ;  /* 0x0025180001087983 */ /* 0x002ea80000300800 */
[----:B------:R-:W3:Y:S01]  /*1d120*/  LDL R7, [R1+0x544] ;  /* 0x0005440001077983 */ /* 0x000ee20000100800 */
[----:B0-----:R-:W-:-:S04]  /*1d130*/  SHF.R.U32.HI R17, RZ, 0x6, R23 ;  /* 0x00000006ff117819 */ /* 0x001fc80000011617 */
[----:B------:R-:W-:-:S04]  /*1d140*/  SGXT.U32 R17, R17, 0x1 ;  /* 0x000000011111781a */ /* 0x000fc80000000000 */
[----:B------:R-:W-:Y:S02]  /*1d150*/  LOP3.LUT R6, R17, 0x3c, RZ, 0xfc, !PT ;  /* 0x0000003c11067812 */ /* 0x000fe400078efcff */
[----:B------:R-:W-:Y:S01]  /*1d160*/  PRMT R25, RZ, 0x7610, R25 ;  /* 0x00007610ff197816 */ /* 0x000fe20000000019 */
[----:B------:R-:W2:Y:S01]  /*1d170*/  LDL R17, [R1+0x538] ;  /* 0x0005380001117983 */ /* 0x000ea20000100800 */
[----:B------:R-:W-:Y:S01]  /*1d180*/  ISETP.GE.AND P2, PT, R6, UR5, PT ;  /* 0x0000000506007c0c */ /* 0x000fe2000bf46270 */
[----:B------:R-:W-:-:S05]  /*1d190*/  @!P3 IMAD.MOV.U32 R6, RZ, RZ, R26 ;  /* 0x000000ffff06b224 */ /* 0x000fca00078e001a */
[----:B---3--:R0:W3:Y:S01]  /*1d1a0*/  @!P3 LDG.E.U16 R25, [R6.64] ;  /* 0x0000000a0619b981 */ /* 0x0080e2000c1e1500 */
[----:B------:R-:W-:Y:S01]  /*1d1b0*/  PRMT R9, RZ, 0x7610, R9 ;  /* 0x00007610ff097816 */ /* 0x000fe20000000009 */
[----:B0-----:R-:W-:Y:S02]  /*1d1c0*/  @!P0 IMAD.MOV.U32 R6, RZ, RZ, R15 ;  /* 0x000000ffff068224 */ /* 0x001fe400078e000f */
[----:B------:R-:W-:-:S05]  /*1d1d0*/  @!P0 IMAD.MOV.U32 R7, RZ, RZ, R18 ;  /* 0x000000ffff078224 */ /* 0x000fca00078e0012 */
[----:B------:R0:W2:Y:S04]  /*1d1e0*/  @!P0 LDG.E.U16 R9, [R6.64] ;  /* 0x0000000a06098981 */ /* 0x0000a8000c1e1500 */
[----:B------:R-:W1:Y:S04]  /*1d1f0*/  S2R R26, SR_TID.X ;  /* 0x00000000001a7919 */ /* 0x000e680000002100 */
[----:B---3--:R3:W-:Y:S04]  /*1d200*/  STL [R1+0x3ec], R25 ;  /* 0x0003ec1901007387 */ /* 0x0087e80000100800 */
[----:B0-----:R-:W4:Y:S01]  /*1d210*/  LDL R7, [R1+0x534] ;  /* 0x0005340001077983 */ /* 0x001f220000100800 */
[----:B-1----:R-:W-:-:S02]  /*1d220*/  SHF.R.U32.HI R6, RZ, 0x6, R26 ;  /* 0x00000006ff067819 */ /* 0x002fc4000001161a */
[----:B------:R-:W-:Y:S01]  /*1d230*/  PRMT R13, RZ, 0x7610, R13 ;  /* 0x00007610ff0d7816 */ /* 0x000fe2000000000d */
[----:B------:R-:W4:Y:S01]  /*1d240*/  LDL R18, [R1+0x51c] ;  /* 0x00051c0001127983 */ /* 0x000f220000100800 */
[----:B------:R-:W-:Y:S02]  /*1d250*/  SGXT.U32 R6, R6, 0x1 ;  /* 0x000000010606781a */ /* 0x000fe40000000000 */
[----:B------:R-:W-:Y:S01]  /*1d260*/  SHF.R.U32.HI R23, RZ, 0x6, R23 ;  /* 0x00000006ff177819 */ /* 0x000fe20000011617 */
[----:B---3--:R-:W3:Y:S01]  /*1d270*/  LDL R25, [R1+0x524] ;  /* 0x0005240001197983 */ /* 0x008ee20000100800 */
[----:B------:R-:W-:-:S03]  /*1d280*/  LOP3.LUT R6, R6, 0x40, RZ, 0xfc, !PT ;  /* 0x0000004006067812 */ /* 0x000fc600078efcff */
[----:B------:R-:W3:Y:S01]  /*1d290*/  LDL R15, [R1+0x520] ;  /* 0x00052000010f7983 */ /* 0x000ee20000100800 */
[----:B------:R-:W-:Y:S01]  /*1d2a0*/  ISETP.GE.AND P0, PT, R6, UR5, PT ;  /* 0x0000000506007c0c */ /* 0x000fe2000bf06270 */
[----:B--2---:R-:W-:-:S05]  /*1d2b0*/  @!P1 IMAD.MOV.U32 R6, RZ, RZ, R17 ;  /* 0x000000ffff069224 */ /* 0x004fca00078e0011 */
[----:B----4-:R-:W2:Y:S01]  /*1d2c0*/  @!P1 LDG.E.U16 R13, [R6.64] ;  /* 0x0000000a060d9981 */ /* 0x010ea2000c1e1500 */
[----:B------:R-:W-:-:S04]  /*1d2d0*/  SGXT.U32 R23, R23, 0x1 ;  /* 0x000000011717781a */ /* 0x000fc80000000000 */
[----:B------:R-:W-:-:S04]  /*1d2e0*/  LOP3.LUT R23, R23, 0x3e, RZ, 0xfc, !PT ;  /* 0x0000003e17177812 */ /* 0x000fc800078efcff */
[----:B------:R-:W-:Y:S02]  /*1d2f0*/  ISETP.GE.AND P3, PT, R23, UR5, PT ;  /* 0x0000000517007c0c */ /* 0x000fe4000bf66270 */
[----:B------:R-:W4:Y:S04]  /*1d300*/  LDL R23, [R1+0x528] ;  /* 0x0005280001177983 */ /* 0x000f280000100800 */
[----:B--2---:R0:W-:Y:S04]  /*1d310*/  STL [R1], R13 ;  /* 0x0000000d01007387 */ /* 0x0041e80000100800 */
[----:B------:R-:W2:Y:S04]  /*1d320*/  LDL R6, [R1+0x52c] ;  /* 0x00052c0001067983 */ /* 0x000ea80000100800 */
[----:B------:R-:W2:Y:S01]  /*1d330*/  LDL R7, [R1+0x530] ;  /* 0x0005300001077983 */ /* 0x000ea20000100800 */
[----:B------:R-:W-:-:S02]  /*1d340*/  PRMT R29, RZ, 0x7610, R29 ;  /* 0x00007610ff1d7816 */ /* 0x000fc4000000001d */
[----:B------:R-:W-:Y:S01]  /*1d350*/  SHF.R.U32.HI R26, RZ, 0x6, R26 ;  /* 0x00000006ff1a7819 */ /* 0x000fe2000001161a */
[----:B------:R-:W3:Y:S01]  /*1d360*/  LDL R17, [R1+0x514] ;  /* 0x0005140001117983 */ /* 0x000ee20000100800 */
[----:B--2---:R-:W-:-:S04]  /*1d370*/  @!P2 LOP3.LUT R7, R7, R6, RZ, 0x3c, !PT ;  /* 0x000000060707a212 */ /* 0x004fc800078e3cff */
[----:B------:R-:W-:-:S04]  /*1d380*/  @!P2 LOP3.LUT R6, R7, R6, RZ, 0x3c, !PT ;  /* 0x000000060706a212 */ /* 0x000fc800078e3cff */
[----:B------:R-:W-:-:S05]  /*1d390*/  @!P2 LOP3.LUT R7, R7, R6, RZ, 0x3c, !PT ;  /* 0x000000060707a212 */ /* 0x000fca00078e3cff */
[----:B------:R1:W2:Y:S04]  /*1d3a0*/  @!P2 LDG.E.U16 R29, [R6.64] ;  /* 0x0000000a061da981 */ /* 0x0002a8000c1e1500 */
[----:B-1----:R-:W1:Y:S01]  /*1d3b0*/  S2R R7, SR_TID.X ;  /* 0x0000000000077919 */ /* 0x002e620000002100 */
[----:B------:R-:W-:Y:S01]  /*1d3c0*/  SGXT.U32 R26, R26, 0x1 ;  /* 0x000000011a1a781a */ /* 0x000fe20000000000 */
[----:B----4-:R-:W-:Y:S01]  /*1d3d0*/  @!P3 IMAD.MOV.U32 R6, RZ, RZ, R23 ;  /* 0x000000ffff06b224 */ /* 0x010fe200078e0017 */
[----:B------:R-:W-:Y:S02]  /*1d3e0*/  PRMT R14, RZ, 0x7610, R14 ;  /* 0x00007610ff0e7816 */ /* 0x000fe4000000000e */
[----:B0-----:R-:W-:Y:S02]  /*1d3f0*/  LOP3.LUT R13, R26, 0x42, RZ, 0xfc, !PT ;  /* 0x000000421a0d7812 */ /* 0x001fe400078efcff */
[----:B-1----:R-:W-:-:S04]  /*1d400*/  SHF.R.U32.HI R7, RZ, 0x6, R7 ;  /* 0x00000006ff077819 */ /* 0x002fc80000011607 */
[----:B------:R-:W-:-:S04]  /*1d410*/  SGXT.U32 R7, R7, 0x1 ;  /* 0x000000010707781a */ /* 0x000fc80000000000 */
[----:B------:R-:W-:-:S04]  /*1d420*/  LOP3.LUT R7, R7, 0x44, RZ, 0xfc, !PT ;  /* 0x0000004407077812 */ /* 0x000fc800078efcff */
[----:B------:R-:W-:Y:S01]  /*1d430*/  ISETP.GE.AND P2, PT, R7, UR5, PT ;  /* 0x0000000507007c0c */ /* 0x000fe2000bf46270 */
[----:B---3--:R-:W-:Y:S01]  /*1d440*/  @!P3 IMAD.MOV.U32 R7, RZ, RZ, R25 ;  /* 0x000000ffff07b224 */ /* 0x008fe200078e0019 */
[----:B------:R-:W-:Y:S02]  /*1d450*/  ISETP.GE.AND P1, PT, R13, UR5, PT ;  /* 0x000000050d007c0c */ /* 0x000fe4000bf26270 */
[----:B------:R-:W3:Y:S04]  /*1d460*/  LDL R13, [R1+0x518] ;  /* 0x00051800010d7983 */ /* 0x000ee80000100800 */
[----:B------:R0:W4:Y:S04]  /*1d470*/  @!P3 LDG.E.U16 R14, [R6.64] ;  /* 0x0000000a060eb981 */ /* 0x000128000c1e1500 */
[----:B--2---:R1:W-:Y:S04]  /*1d480*/  STL [R1+0x34], R29 ;  /* 0x0000341d01007387 */ /* 0x0043e80000100800 */
[----:B-1----:R-:W2:Y:S01]  /*1d490*/  LDL.LU R29, [R1+0x2514] ;  /* 0x00251400011d7983 */ /* 0x002ea20000300800 */
[----:B------:R-:W-:Y:S01]  /*1d4a0*/  PRMT R8, RZ, 0x7610, R8 ;  /* 0x00007610ff087816 */ /* 0x000fe20000000008 */
[----:B0-----:R-:W-:-:S02]  /*1d4b0*/  @!P0 IMAD.MOV.U32 R6, RZ, RZ, R15 ;  /* 0x000000ffff068224 */ /* 0x001fc400078e000f */
[----:B------:R-:W-:-:S05]  /*1d4c0*/  @!P0 IMAD.MOV.U32 R7, RZ, RZ, R18 ;  /* 0x000000ffff078224 */ /* 0x000fca00078e0012 */
[----:B------:R0:W2:Y:S02]  /*1d4d0*/  @!P0 LDG.E.U16 R8, [R6.64] ;  /* 0x0000000a06088981 */ /* 0x0000a4000c1e1500 */
[----:B0-----:R-:W-:Y:S02]  /*1d4e0*/  @!P1 IMAD.MOV.U32 R7, RZ, RZ, R17 ;  /* 0x000000ffff079224 */ /* 0x001fe400078e0011 */
[----:B----4-:R0:W-:Y:S01]  /*1d4f0*/  STL [R1+0x3e8], R14 ;  /* 0x0003e80e01007387 */ /* 0x0101e20000100800 */
[----:B---3--:R-:W-:-:S03]  /*1d500*/  @!P1 IMAD.MOV.U32 R6, RZ, RZ, R13 ;  /* 0x000000ffff069224 */ /* 0x008fc600078e000d */
[----:B------:R-:W3:Y:S04]  /*1d510*/  LDL R15, [R1+0x504] ;  /* 0x00050400010f7983 */ /* 0x000ee80000100800 */
[----:B------:R-:W1:Y:S04]  /*1d520*/  S2R R26, SR_TID.X ;  /* 0x00000000001a7919 */ /* 0x000e680000002100 */
[----:B0-----:R-:W0:Y:S01]  /*1d530*/  S2R R14, SR_TID.X ;  /* 0x00000000000e7919 */ /* 0x001e220000002100 */
[----:B------:R-:W-:Y:S02]  /*1d540*/  PRMT R3, RZ, 0x7610, R3 ;  /* 0x00007610ff037816 */ /* 0x000fe40000000003 */
[----:B------:R-:W-:Y:S01]  /*1d550*/  PRMT R27, RZ, 0x7610, R27 ;  /* 0x00007610ff1b7816 */ /* 0x000fe2000000001b */
[----:B------:R-:W4:Y:S04]  /*1d560*/  LDL R17, [R1+0x4f4] ;  /* 0x0004f40001117983 */ /* 0x000f280000100800 */
[----:B------:R-:W3:Y:S01]  /*1d570*/  LDL R13, [R1+0x4f8] ;  /* 0x0004f800010d7983 */ /* 0x000ee20000100800 */
[----:B0-----:R-:W-:-:S03]  /*1d580*/  SHF.R.U32.HI R18, RZ, 0x6, R14 ;  /* 0x00000006ff127819 */ /* 0x001fc6000001160e */
[----:B------:R-:W3:Y:S01]  /*1d590*/  LDL R14, [R1+0x508] ;  /* 0x00050800010e7983 */ /* 0x000ee20000100800 */
[----:B--2---:R-:W-:-:S06]  /*1d5a0*/  PRMT R29, RZ, 0x7610, R29 ;  /* 0x00007610ff1d7816 */ /* 0x004fcc000000001d */
[----:B------:R0:W2:Y:S04]  /*1d5b0*/  @!P1 LDG.E.U16 R29, [R6.64] ;  /* 0x0000000a061d9981 */ /* 0x0000a8000c1e1500 */
[----:B0-----:R-:W2:Y:S04]  /*1d5c0*/  LDL R6, [R1+0x50c] ;  /* 0x00050c0001067983 */ /* 0x001ea80000100800 */
[----:B------:R-:W2:Y:S01]  /*1d5d0*/  LDL R7, [R1+0x510] ;  /* 0x0005100001077983 */ /* 0x000ea20000100800 */
[----:B-1----:R-:W-:-:S04]  /*1d5e0*/  SHF.R.U32.HI R26, RZ, 0x6, R26 ;  /* 0x00000006ff1a7819 */ /* 0x002fc8000001161a */
[----:B------:R-:W-:-:S04]  /*1d5f0*/  SGXT.U32 R26, R26, 0x1 ;  /* 0x000000011a1a781a */ /* 0x000fc80000000000 */
[----:B------:R-:W-:-:S04]  /*1d600*/  LOP3.LUT R23, R26, 0x46, RZ, 0xfc, !PT ;  /* 0x000000461a177812 */ /* 0x000fc800078efcff */
[----:B------:R-:W-:Y:S01]  /*1d610*/  ISETP.GE.AND P3, PT, R23, UR5, PT ;  /* 0x0000000517007c0c */ /* 0x000fe2000bf66270 */
[----:B------:R-:W0:Y:S01]  /*1d620*/  S2R R26, SR_TID.X ;  /* 0x00000000001a7919 */ /* 0x000e220000002100 */
[----:B------:R-:W-:-:S03]  /*1d630*/  SGXT.U32 R18, R18, 0x1 ;  /* 0x000000011212781a */ /* 0x000fc60000000000 */
[----:B------:R-:W4:Y:S08]  /*1d640*/  LDL R23, [R1+0x4fc] ;  /* 0x0004fc0001177983 */ /* 0x000f300000100800 */
[----:B---3--:R1:W3:Y:S01]  /*1d650*/  @!P3 LDG.E.U16 R27, [R14.64] ;  /* 0x0000000a0e1bb981 */ /* 0x0082e2000c1e1500 */
[----:B--2---:R-:W-:-:S04]  /*1d660*/  @!P2 LOP3.LUT R7, R7, R6, RZ, 0x3c, !PT ;  /* 0x000000060707a212 */ /* 0x004fc800078e3cff */
[----:B------:R-:W-:-:S04]  /*1d670*/  @!P2 LOP3.LUT R6, R7, R6, RZ, 0x3c, !PT ;  /* 0x000000060706a212 */ /* 0x000fc800078e3cff */
[----:B------:R-:W-:-:S05]  /*1d680*/  @!P2 LOP3.LUT R7, R7, R6, RZ, 0x3c, !PT ;  /* 0x000000060707a212 */ /* 0x000fca00078e3cff */
[----:B------:R-:W2:Y:S01]  /*1d690*/  @!P2 LDG.E.U16 R3, [R6.64] ;  /* 0x0000000a0603a981 */ /* 0x000ea2000c1e1500 */
[----:B------:R-:W-:-:S03]  /*1d6a0*/  LOP3.LUT R25, R18, 0x48, RZ, 0xfc, !PT ;  /* 0x0000004812197812 */ /* 0x000fc600078efcff */
[----:B------:R-:W3:Y:S01]  /*1d6b0*/  LDL R18, [R1+0x500] ;  /* 0x0005000001127983 */ /* 0x000ee20000100800 */
[----:B------:R-:W-:Y:S02]  /*1d6c0*/  ISETP.GE.AND P0, PT, R25, UR5, PT ;  /* 0x0000000519007c0c */ /* 0x000fe4000bf06270 */
[--C-:B0-----:R-:W-:Y:S02]  /*1d6d0*/  SHF.R.U32.HI R25, RZ, 0x6, R26.reuse ;  /* 0x00000006ff197819 */ /* 0x101fe4000001161a */
[----:B------:R-:W-:Y:S02]  /*1d6e0*/  SHF.R.U32.HI R26, RZ, 0x6, R26 ;  /* 0x00000006ff1a7819 */ /* 0x000fe4000001161a */
[----:B------:R-:W-:Y:S02]  /*1d6f0*/  SGXT.U32 R25, R25, 0x1 ;  /* 0x000000011919781a */ /* 0x000fe40000000000 */
[----:B------:R-:W-:Y:S02]  /*1d700*/  SGXT.U32 R26, R26, 0x1 ;  /* 0x000000011a1a781a */ /* 0x000fe40000000000 */
[----:B------:R-:W-:-:S02]  /*1d710*/  LOP3.LUT R25, R25, 0x4a, RZ, 0xfc, !PT ;  /* 0x0000004a19197812 */ /* 0x000fc400078efcff */
[----:B------:R-:W-:Y:S02]  /*1d720*/  LOP3.LUT R26, R26, 0x4c, RZ, 0xfc, !PT ;  /* 0x0000004c1a1a7812 */ /* 0x000fe400078efcff */
[----:B------:R-:W-:Y:S02]  /*1d730*/  ISETP.GE.AND P1, PT, R25, UR5, PT ;  /* 0x0000000519007c0c */ /* 0x000fe4000bf26270 */
[----:B------:R-:W4:Y:S01]  /*1d740*/  LDL.LU R25, [R1+0x2510] ;  /* 0x0025100001197983 */ /* 0x000f220000300800 */
[----:B------:R-:W-:-:S03]  /*1d750*/  ISETP.GE.AND P2, PT, R26, UR5, PT ;  /* 0x000000051a007c0c */ /* 0x000fc6000bf46270 */
[----:B-1----:R-:W0:Y:S04]  /*1d760*/  S2R R15, SR_TID.X ;  /* 0x00000000000f7919 */ /* 0x002e280000002100 */
[----:B--2---:R-:W-:Y:S04]  /*1d770*/  STL [R1+0x30], R3 ;  /* 0x0000300301007387 */ /* 0x004fe80000100800 */
[----:B------:R-:W2:Y:S04]  /*1d780*/  LDL.LU R26, [R1+0x250c] ;  /* 0x00250c00011a7983 */ /* 0x000ea80000300800 */
[----:B---3--:R1:W-:Y:S04]  /*1d790*/  STL [R1+0x3e4], R27 ;  /* 0x0003e41b01007387 */ /* 0x0083e80000100800 */
[----:B-1----:R-:W3:Y:S01]  /*1d7a0*/  LDL.LU R27, [R1+0x2508] ;  /* 0x00250800011b7983 */ /* 0x002ee20000300800 */
[----:B0-----:R-:W-:-:S04]  /*1d7b0*/  SHF.R.U32.HI R15, RZ, 0x6, R15 ;  /* 0x00000006ff0f7819 */ /* 0x001fc8000001160f */
[----:B------:R-:W-:-:S04]  /*1d7c0*/  SGXT.U32 R15, R15, 0x1 ;  /* 0x000000010f0f781a */ /* 0x000fc80000000000 */
[----:B------:R-:W-:Y:S01]  /*1d7d0*/  LOP3.LUT R15, R15, 0x4e, RZ, 0xfc, !PT ;  /* 0x0000004e0f0f7812 */ /* 0x000fe200078efcff */
[----:B------:R-:W-:Y:S01]  /*1d7e0*/  @!P0 IMAD.MOV.U32 R14, RZ, RZ, R18 ;  /* 0x000000ffff0e8224 */ /* 0x000fe200078e0012 */
[----:B------:R-:W-:Y:S02]  /*1d7f0*/  PRMT R7, RZ, 0x7610, R7 ;  /* 0x00007610ff077816 */ /* 0x000fe40000000007 */
[----:B------:R-:W-:Y:S01]  /*1d800*/  ISETP.GE.AND P3, PT, R15, UR5, PT ;  /* 0x000000050f007c0c */ /* 0x000fe2000bf66270 */
[----:B----4-:R-:W-:Y:S01]  /*1d810*/  @!P0 IMAD.MOV.U32 R15, RZ, RZ, R23 ;  /* 0x000000ffff0f8224 */ /* 0x010fe200078e0017 */
[----:B---3--:R-:W-:-:S04]  /*1d820*/  PRMT R27, RZ, 0x7610, R27 ;  /* 0x00007610ff1b7816 */ /* 0x008fc8000000001b */
[----:B------:R0:W3:Y:S01]  /*1d830*/  @!P0 LDG.E.U16 R7, [R14.64] ;  /* 0x0000000a0e078981 */ /* 0x0000e2000c1e1500 */
[----:B------:R-:W-:-:S03]  /*1d840*/  PRMT R25, RZ, 0x7610, R25 ;  /* 0x00007610ff197816 */ /* 0x000fc60000000019 */
[----:B------:R-:W1:Y:S04]  /*1d850*/  S2R R3, SR_TID.X ;  /* 0x0000000000037919 */ /* 0x000e680000002100 */
[----:B------:R-:W4:Y:S01]  /*1d860*/  S2R R18, SR_TID.X ;  /* 0x0000000000127919 */ /* 0x000f220000002100 */
[----:B0-----:R-:W-:Y:S02]  /*1d870*/  @!P1 IMAD.MOV.U32 R14, RZ, RZ, R13 ;  /* 0x000000ffff0e9224 */ /* 0x001fe400078e000d */
[----:B------:R-:W-:Y:S01]  /*1d880*/  @!P1 IMAD.MOV.U32 R15, RZ, RZ, R17 ;  /* 0x000000ffff0f9224 */ /* 0x000fe200078e0011 */
[----:B------:R-:W2:Y:S04]  /*1d890*/  LDL R23, [R1+0x4d4] ;  /* 0x0004d40001177983 */ /* 0x000ea80000100800 */
[----:B------:R0:W2:Y:S04]  /*1d8a0*/  @!P1 LDG.E.U16 R27, [R14.64] ;  /* 0x0000000a0e1b9981 */ /* 0x0000a8000c1e1500 */
[----:B------:R-:W2:Y:S04]  /*1d8b0*/  LDL R13, [R1+0x4d8] ;  /* 0x0004d800010d7983 */ /* 0x000ea80000100800 */
[----:B0-----:R-:W2:Y:S04]  /*1d8c0*/  LDL R14, [R1+0x4ec] ;  /* 0x0004ec00010e7983 */ /* 0x001ea80000100800 */
[----:B------:R-:W2:Y:S01]  /*1d8d0*/  LDL R15, [R1+0x4f0] ;  /* 0x0004f000010f7983 */ /* 0x000ea20000100800 */
[----:B-1----:R-:W-:-:S02]  /*1d8e0*/  SHF.R.U32.HI R3, RZ, 0x6, R3 ;  /* 0x00000006ff037819 */ /* 0x002fc40000011603 */
[----:B--2---:R-:W-:-:S04]  /*1d8f0*/  @!P2 LOP3.LUT R15, R15, R14, RZ, 0x3c, !PT ;  /* 0x0000000e0f0fa212 */ /* 0x004fc800078e3cff */
[----:B------:R-:W-:-:S04]  /*1d900*/  @!P2 LOP3.LUT R14, R15, R14, RZ, 0x3c, !PT ;  /* 0x0000000e0f0ea212 */ /* 0x000fc800078e3cff */
[----:B------:R-:W-:-:S05]  /*1d910*/  @!P2 LOP3.LUT R15, R15, R14, RZ, 0x3c, !PT ;  /* 0x0000000e0f0fa212 */ /* 0x000fca00078e3cff */
[----:B------:R-:W2:Y:S01]  /*1d920*/  @!P2 LDG.E.U16 R25, [R14.64] ;  /* 0x0000000a0e19a981 */ /* 0x000ea2000c1e1500 */
[----:B----4-:R-:W-:Y:S02]  /*1d930*/  SHF.R.U32.HI R18, RZ, 0x6, R18 ;  /* 0x00000006ff127819 */ /* 0x010fe40000011612 */
[----:B------:R-:W-:Y:S02]  /*1d940*/  SGXT.U32 R3, R3, 0x1 ;  /* 0x000000010303781a */ /* 0x000fe40000000000 */
[----:B------:R-:W-:Y:S02]  /*1d950*/  SGXT.U32 R18, R18, 0x1 ;  /* 0x000000011212781a */ /* 0x000fe40000000000 */
[----:B------:R-:W-:Y:S02]  /*1d960*/  LOP3.LUT R3, R3, 0x50, RZ, 0xfc, !PT ;  /* 0x0000005003037812 */ /* 0x000fe400078efcff */
[----:B------:R-:W-:Y:S02]  /*1d970*/  LOP3.LUT R18, R18, 0x52, RZ, 0xfc, !PT ;  /* 0x0000005212127812 */ /* 0x000fe400078efcff */
[----:B------:R-:W-:-:S02]  /*1d980*/  ISETP.GE.AND P0, PT, R3, UR5, PT ;  /* 0x0000000503007c0c */ /* 0x000fc4000bf06270 */
[----:B------:R-:W4:Y:S01]  /*1d990*/  LDL R3, [R1+0x4e0] ;  /* 0x0004e00001037983 */ /* 0x000f220000100800 */
[----:B------:R-:W-:-:S03]  /*1d9a0*/  ISETP.GE.AND P1, PT, R18, UR5, PT ;  /* 0x0000000512007c0c */ /* 0x000fc6000bf26270 */
[----:B------:R-:W3:Y:S04]  /*1d9b0*/  LDL.LU R18, [R1+0x2504] ;  /* 0x0025040001127983 */ /* 0x000ee80000300800 */
[----:B--2---:R0:W-:Y:S04]  /*1d9c0*/  STL [R1+0x2c], R25 ;  /* 0x00002c1901007387 */ /* 0x0041e80000100800 */
[----:B------:R-:W2:Y:S04]  /*1d9d0*/  LDL R14, [R1+0x4e4] ;  /* 0x0004e400010e7983 */ /* 0x000ea80000100800 */
[----:B------:R-:W2:Y:S01]  /*1d9e0*/  LDL R15, [R1+0x4e8] ;  /* 0x0004e800010f7983 */ /* 0x000ea20000100800 */
[----:B------:R-:W-:-:S03]  /*1d9f0*/  PRMT R26, RZ, 0x7610, R26 ;  /* 0x00007610ff1a7816 */ /* 0x000fc6000000001a */
[----:B------:R-:W0:Y:S01]  /*1da00*/  S2R R17, SR_TID.X ;  /* 0x0000000000117919 */ /* 0x000e220000002100 */
[----:B--2---:R-:W-:-:S04]  /*1da10*/  @!P3 LOP3.LUT R15, R15, R14, RZ, 0x3c, !PT ;  /* 0x0000000e0f0fb212 */ /* 0x004fc800078e3cff */
[----:B------:R-:W-:-:S04]  /*1da20*/  @!P3 LOP3.LUT R14, R15, R14, RZ, 0x3c, !PT ;  /* 0x0000000e0f0eb212 */ /* 0x000fc800078e3cff */
[----:B------:R-:W-:-:S05]  /*1da30*/  @!P3 LOP3.LUT R15, R15, R14, RZ, 0x3c, !PT ;  /* 0x0000000e0f0fb212 */ /* 0x000fca00078e3cff */
[----:B------:R1:W2:Y:S01]  /*1da40*/  @!P3 LDG.E.U16 R26, [R14.64] ;  /* 0x0000000a0e1ab981 */ /* 0x0002a2000c1e1500 */
[----:B0-----:R-:W-:-:S04]  /*1da50*/  SHF.R.U32.HI R25, RZ, 0x6, R17 ;  /* 0x00000006ff197819 */ /* 0x001fc80000011611 */
[----:B------:R-:W-:-:S04]  /*1da60*/  SGXT.U32 R25, R25, 0x1 ;  /* 0x000000011919781a */ /* 0x000fc80000000000 */
[----:B------:R-:W-:-:S04]  /*1da70*/  LOP3.LUT R25, R25, 0x54, RZ, 0xfc, !PT ;  /* 0x0000005419197812 */ /* 0x000fc800078efcff */
[----:B------:R-:W-:Y:S02]  /*1da80*/  ISETP.GE.AND P2, PT, R25, UR5, PT ;  /* 0x0000000519007c0c */ /* 0x000fe4000bf46270 */
[----:B------:R-:W3:Y:S01]  /*1da90*/  LDL.LU R25, [R1+0x2500] ;  /* 0x0025000001197983 */ /* 0x000ee20000300800 */
[----:B------:R-:W-:-:S04]  /*1daa0*/  SHF.R.U32.HI R17, RZ, 0x6, R17 ;  /* 0x00000006ff117819 */ /* 0x000fc80000011611 */
[----:B------:R-:W-:-:S04]  /*1dab0*/  SGXT.U32 R17, R17, 0x1 ;  /* 0x000000011111781a */ /* 0x000fc80000000000 */
[----:B-1----:R-:W-:Y:S02]  /*1dac0*/  LOP3.LUT R14, R17, 0x56, RZ, 0xfc, !PT ;  /* 0x00000056110e7812 */ /* 0x002fe400078efcff */
[----:B------:R-:W0:Y:S04]  /*1dad0*/  S2R R17, SR_TID.X ;  /* 0x0000000000117919 */ /* 0x000e280000002100 */
[----:B--2---:R1:W-:Y:S04]  /*1dae0*/  STL [R1+0x3e0], R26 ;  /* 0x0003e01a01007387 */ /* 0x0043e80000100800 */
[----:B-1----:R-:W2:Y:S04]  /*1daf0*/  LDL.LU R26, [R1+0x24fc] ;  /* 0x0024fc00011a7983 */ /* 0x002ea80000300800 */
[----:B------:R-:W2:Y:S01]  /*1db00*/  LDL R15, [R1+0x4dc] ;  /* 0x0004dc00010f7983 */ /* 0x000ea20000100800 */
[----:B0-----:R-:W-:-:S02]  /*1db10*/  SHF.R.U32.HI R17, RZ, 0x6, R17 ;  /* 0x00000006ff117819 */ /* 0x001fc40000011611 */
[----:B---3--:R-:W-:Y:S02]  /*1db20*/  PRMT R18, RZ, 0x7610, R18 ;  /* 0x00007610ff127816 */ /* 0x008fe40000000012 */
[----:B------:R-:W-:Y:S01]  /*1db30*/  ISETP.GE.AND P3, PT, R14, UR5, PT ;  /* 0x000000050e007c0c */ /* 0x000fe2000bf66270 */
[----:B----4-:R-:W-:Y:S01]  /*1db40*/  @!P0 IMAD.MOV.U32 R14, RZ, RZ, R3 ;  /* 0x000000ffff0e8224 */ /* 0x010fe200078e0003 */
[----:B------:R-:W-:Y:S01]  /*1db50*/  SGXT.U32 R17, R17, 0x1 ;  /* 0x000000011111781a */ /* 0x000fe20000000000 */
[----:B------:R-:W3:Y:S04]  /*1db60*/  LDL R3, [R1+0x4c0] ;  /* 0x0004c00001037983 */ /* 0x000ee80000100800 */
[----:B--2---:R0:W2:Y:S01]  /*1db70*/  @!P0 LDG.E.U16 R18, [R14.64] ;  /* 0x0000000a0e128981 */ /* 0x0040a2000c1e1500 */
[----:B------:R-:W-:-:S02]  /*1db80*/  PRMT R26, RZ, 0x7610, R26 ;  /* 0x00007610ff1a7816 */ /* 0x000fc4000000001a */
[----:B0-----:R-:W-:Y:S01]  /*1db90*/  LOP3.LUT R15, R17, 0x58, RZ, 0xfc, !PT ;  /* 0x00000058110f7812 */ /* 0x001fe200078efcff */
[----:B------:R-:W-:Y:S01]  /*1dba0*/  @!P1 IMAD.MOV.U32 R14, RZ, RZ, R13 ;  /* 0x000000ffff0e9224 */ /* 0x000fe200078e000d */
[----:B------:R-:W-:Y:S01]  /*1dbb0*/  PRMT R16, RZ, 0x7610, R16 ;  /* 0x00007610ff107816 */ /* 0x000fe20000000010 */
[----:B------:R-:W0:Y:S01]  /*1dbc0*/  S2R R17, SR_TID.X ;  /* 0x0000000000117919 */ /* 0x000e220000002100 */
[----:B------:R-:W-:Y:S01]  /*1dbd0*/  ISETP.GE.AND P0, PT, R15, UR5, PT ;  /* 0x000000050f007c0c */ /* 0x000fe2000bf06270 */
[----:B------:R-:W-:Y:S02]  /*1dbe0*/  @!P1 IMAD.MOV.U32 R15, RZ, RZ, R23 ;  /* 0x000000ffff0f9224 */ /* 0x000fe400078e0017 */
[----:B------:R-:W4:Y:S04]  /*1dbf0*/  LDL R13, [R1+0x4b8] ;  /* 0x0004b800010d7983 */ /* 0x000f280000100800 */
[----:B------:R1:W2:Y:S04]  /*1dc00*/  @!P1 LDG.E.U16 R26, [R14.64] ;  /* 0x0000000a0e1a9981 */ /* 0x0002a8000c1e1500 */
[----:B-1----:R-:W2:Y:S04]  /*1dc10*/  LDL R14, [R1+0x4cc] ;  /* 0x0004cc00010e7983 */ /* 0x002ea80000100800 */
[----:B------:R-:W2:Y:S01]  /*1dc20*/  LDL R15, [R1+0x4d0] ;  /* 0x0004d000010f7983 */ /* 0x000ea20000100800 */
[----:B0-----:R-:W-:-:S02]  /*1dc30*/  SHF.R.U32.HI R17, RZ, 0x6, R17 ;  /* 0x00000006ff117819 */ /* 0x001fc40000011611 */
[----:B--2---:R-:W-:-:S04]  /*1dc40*/  @!P2 LOP3.LUT R15, R15, R14, RZ, 0x3c, !PT ;  /* 0x0000000e0f0fa212 */ /* 0x004fc800078e3cff */
[----:B------:R-:W-:-:S04]  /*1dc50*/  @!P2 LOP3.LUT R14, R15, R14, RZ, 0x3c, !PT ;  /* 0x0000000e0f0ea212 */ /* 0x000fc800078e3cff */
[----:B------:R-:W-:-:S05]  /*1dc60*/  @!P2 LOP3.LUT R15, R15, R14, RZ, 0x3c, !PT ;  /* 0x0000000e0f0fa212 */ /* 0x000fca00078e3cff */
[----:B------:R0:W2:Y:S01]  /*1dc70*/  @!P2 LDG.E.U16 R16, [R14.64] ;  /* 0x0000000a0e10a981 */ /* 0x0000a2000c1e1500 */
[----:B------:R-:W-:-:S04]  /*1dc80*/  SGXT.U32 R17, R17, 0x1 ;  /* 0x000000011111781a */ /* 0x000fc80000000000 */
[----:B------:R-:W-:-:S04]  /*1dc90*/  LOP3.LUT R17, R17, 0x5a, RZ, 0xfc, !PT ;  /* 0x0000005a11117812 */ /* 0x000fc800078efcff */
[----:B------:R-:W-:Y:S02]  /*1dca0*/  ISETP.GE.AND P1, PT, R17, UR5, PT ;  /* 0x0000000511007c0c */ /* 0x000fe4000bf26270 */
[----:B------:R-:W3:Y:S04]  /*1dcb0*/  LDL.LU R17, [R1+0x24f8] ;  /* 0x0024f80001117983 */ /* 0x000ee80000300800 */
[----:B0-----:R-:W3:Y:S04]  /*1dcc0*/  LDL R14, [R1+0x4c4] ;  /* 0x0004c400010e7983 */ /* 0x001ee80000100800 */
        /* <DEDUP_REMOVED lines=10> */
[----:B0-----:R-:W-:-:S04]  /*1dd70*/  LOP3.LUT R16, R23, 0x5c, RZ, 0xfc, !PT ;  /* 0x0000005c17107812 */ /* 0x001fc800078efcff */
[----:B------:R-:W-:Y:S02]  /*1dd80*/  ISETP.GE.AND P2, PT, R16, UR5, PT ;  /* 0x0000000510007c0c */ /* 0x000fe4000bf46270 */
[----:B------:R-:W3:Y:S04]  /*1dd90*/  LDL.LU R16, [R1+0x24f4] ;  /* 0x0024f40001107983 */ /* 0x000ee80000300800 */
[----:B------:R-:W0:Y:S04]  /*1dda0*/  S2R R23, SR_TID.X ;  /* 0x0000000000177919 */ /* 0x000e280000002100 */
[----:B--2---:R1:W-:Y:S04]  /*1ddb0*/  STL [R1+0x3dc], R25 ;  /* 0x0003dc1901007387 */ /* 0x0043e80000100800 */
[----:B-1----:R-:W2:Y:S04]  /*1ddc0*/  LDL.LU R25, [R1+0x24f0] ;  /* 0x0024f00001197983 */ /* 0x002ea80000300800 */
[----:B------:R-:W2:Y:S01]  /*1ddd0*/  LDL R15, [R1+0x4bc] ;  /* 0x0004bc00010f7983 */ /* 0x000ea20000100800 */
[----:B0-----:R-:W-:-:S04]  /*1dde0*/  SHF.R.U32.HI R14, RZ, 0x6, R23 ;  /* 0x00000006ff0e7819 */ /* 0x001fc80000011617 */
[----:B------:R-:W-:-:S04]  /*1ddf0*/  SGXT.U32 R14, R14, 0x1 ;  /* 0x000000010e0e781a */ /* 0x000fc80000000000 */
[----:B------:R-:W-:Y:S02]  /*1de00*/  LOP3.LUT R14, R14, 0x5e, RZ, 0xfc, !PT ;  /* 0x0000005e0e0e7812 */ /* 0x000fe400078efcff */
[----:B------:R-:W-:Y:S02]  /*1de10*/  PRMT R17, RZ, 0x7610, R17 ;  /* 0x00007610ff117816 */ /* 0x000fe40000000011 */
[----:B------:R-:W-:Y:S01]  /*1de20*/  ISETP.GE.AND P3, PT, R14, UR5, PT ;  /* 0x000000050e007c0c */ /* 0x000fe2000bf66270 */
[----:B------:R-:W-:-:S05]  /*1de30*/  @!P0 IMAD.MOV.U32 R14, RZ, RZ, R3 ;  /* 0x000000ffff0e8224 */ /* 0x000fca00078e0003 */
[----:B--2---:R0:W2:Y:S04]  /*1de40*/  @!P0 LDG.E.U16 R17, [R14.64] ;  /* 0x0000000a0e118981 */ /* 0x0040a8000c1e1500 */
[----:B0-----:R-:W2:Y:S01]  /*1de50*/  LDL R15, [R1+0x4b4] ;  /* 0x0004b400010f7983 */ /* 0x001ea20000100800 */
[----:B------:R-:W-:Y:S01]  /*1de60*/  PRMT R25, RZ, 0x7610, R25 ;  /* 0x00007610ff197816 */ /* 0x000fe20000000019 */
[----:B----4-:R-:W-:-:S05]  /*1de70*/  @!P1 IMAD.MOV.U32 R14, RZ, RZ, R13 ;  /* 0x000000ffff0e9224 */ /* 0x010fca00078e000d */
[----:B--2---:R0:W2:Y:S04]  /*1de80*/  @!P1 LDG.E.U16 R25, [R14.64] ;  /* 0x0000000a0e199981 */ /* 0x0040a8000c1e1500 */
[----:B0-----:R-:W4:Y:S04]  /*1de90*/  LDL R14, [R1+0x4ac] ;  /* 0x0004ac00010e7983 */ /* 0x001f280000100800 */
[----:B------:R-:W4:Y:S01]  /*1dea0*/  LDL R15, [R1+0x4b0] ;  /* 0x0004b000010f7983 */ /* 0x000f220000100800 */
[----:B------:R-:W-:Y:S02]  /*1deb0*/  PRMT R0, RZ, 0x7610, R0 ;  /* 0x00007610ff007816 */ /* 0x000fe40000000000 */
[----:B------:R-:W-:-:S04]  /*1dec0*/  SHF.R.U32.HI R23, RZ, 0x6, R23 ;  /* 0x00000006ff177819 */ /* 0x000fc80000011617 */
[----:B------:R-:W-:-:S04]  /*1ded0*/  SGXT.U32 R23, R23, 0x1 ;  /* 0x000000011717781a */ /* 0x000fc80000000000 */
[----:B------:R-:W-:Y:S02]  /*1dee0*/  LOP3.LUT R3, R23, 0x60, RZ, 0xfc, !PT ;  /* 0x0000006017037812 */ /* 0x000fe400078efcff */
[----:B------:R-:W0:Y:S01]  /*1def0*/  S2R R23, SR_TID.X ;  /* 0x0000000000177919 */ /* 0x000e220000002100 */
[----:B----4-:R-:W-:-:S04]  /*1df00*/  @!P2 LOP3.LUT R15, R15, R14, RZ, 0x3c, !PT ;  /* 0x0000000e0f0fa212 */ /* 0x010fc800078e3cff */
[----:B------:R-:W-:-:S04]  /*1df10*/  @!P2 LOP3.LUT R14, R15, R14, RZ, 0x3c, !PT ;  /* 0x0000000e0f0ea212 */ /* 0x000fc800078e3cff */
[----:B------:R-:W-:-:S05]  /*1df20*/  @!P2 LOP3.LUT R15, R15, R14, RZ, 0x3c, !PT ;  /* 0x0000000e0f0fa212 */ /* 0x000fca00078e3cff */
[----:B------:R1:W4:Y:S01]  /*1df30*/  @!P2 LDG.E.U16 R0, [R14.64] ;  /* 0x0000000a0e00a981 */ /* 0x000322000c1e1500 */
[----:B0-----:R-:W-:-:S04]  /*1df40*/  SHF.R.U32.HI R23, RZ, 0x6, R23 ;  /* 0x00000006ff177819 */ /* 0x001fc80000011617 */
[----:B------:R-:W-:-:S04]  /*1df50*/  SGXT.U32 R23, R23, 0x1 ;  /* 0x000000011717781a */ /* 0x000fc80000000000 */
[----:B------:R-:W-:Y:S01]  /*1df60*/  LOP3.LUT R13, R23, 0x62, RZ, 0xfc, !PT ;  /* 0x00000062170d7812 */ /* 0x000fe200078efcff */
[----:B-1----:R-:W2:Y:S01]  /*1df70*/  LDL R14, [R1+0x4a4] ;  /* 0x0004a400010e7983 */ /* 0x002ea20000100800 */
[----:B------:R-:W-:Y:S02]  /*1df80*/  ISETP.GE.AND P0, PT, R3, UR5, PT ;  /* 0x0000000503007c0c */ /* 0x000fe4000bf06270 */
[----:B------:R-:W-:Y:S01]  /*1df90*/  ISETP.GE.AND P1, PT, R13, UR5, PT ;  /* 0x000000050d007c0c */ /* 0x000fe2000bf26270 */
[----:B------:R-:W2:Y:S04]  /*1dfa0*/  LDL R3, [R1+0x4a0] ;  /* 0x0004a00001037983 */ /* 0x000ea80000100800 */
[----:B------:R-:W2:Y:S04]  /*1dfb0*/  LDL R13, [R1+0x498] ;  /* 0x00049800010d7983 */ /* 0x000ea80000100800 */
[----:B------:R-:W0:Y:S04]  /*1dfc0*/  S2R R23, SR_TID.X ;  /* 0x0000000000177919 */ /* 0x000e280000002100 */
[----:B----4-:R1:W-:Y:S04]  /*1dfd0*/  STL [R1+0x1c], R0 ;  /* 0x00001c0001007387 */ /* 0x0103e80000100800 */
[----:B------:R-:W2:Y:S01]  /*1dfe0*/  LDL R15, [R1+0x4a8] ;  /* 0x0004a800010f7983 */ /* 0x000ea20000100800 */
[----:B0-----:R-:W-:-:S04]  /*1dff0*/  SHF.R.U32.HI R23, RZ, 0x6, R23 ;  /* 0x00000006ff177819 */ /* 0x001fc80000011617 */
[----:B------:R-:W-:Y:S02]  /*1e000*/  SGXT.U32 R23, R23, 0x1 ;  /* 0x000000011717781a */ /* 0x000fe40000000000 */
[----:B------:R-:W-:Y:S02]  /*1e010*/  PRMT R21, RZ, 0x7610, R21 ;  /* 0x00007610ff157816 */ /* 0x000fe40000000015 */
[----:B------:R-:W-:-:S04]  /*1e020*/  LOP3.LUT R23, R23, 0x64, RZ, 0xfc, !PT ;  /* 0x0000006417177812 */ /* 0x000fc800078efcff */
[----:B------:R-:W-:Y:S02]  /*1e030*/  ISETP.GE.AND P2, PT, R23, UR5, PT ;  /* 0x0000000517007c0c */ /* 0x000fe4000bf46270 */
[----:B------:R-:W4:Y:S04]  /*1e040*/  LDL.LU R23, [R1+0x24ec] ;  /* 0x0024ec0001177983 */ /* 0x000f280000300800 */
[----:B-1----:R-:W0:Y:S01]  /*1e050*/  S2R R0, SR_TID.X ;  /* 0x0000000000007919 */ /* 0x002e220000002100 */
[----:B--2---:R-:W-:-:S04]  /*1e060*/  @!P3 LOP3.LUT R15, R15, R14, RZ, 0x3c, !PT ;  /* 0x0000000e0f0fb212 */ /* 0x004fc800078e3cff */
[----:B------:R-:W-:-:S04]  /*1e070*/  @!P3 LOP3.LUT R14, R15, R14, RZ, 0x3c, !PT ;  /* 0x0000000e0f0eb212 */ /* 0x000fc800078e3cff */
[----:B------:R-:W-:-:S05]  /*1e080*/  @!P3 LOP3.LUT R15, R15, R14, RZ, 0x3c, !PT ;  /* 0x0000000e0f0fb212 */ /* 0x000fca00078e3cff */
[----:B------:R1:W2:Y:S04]  /*1e090*/  @!P3 LDG.E.U16 R21, [R14.64] ;  /* 0x0000000a0e15b981 */ /* 0x0002a8000c1e1500 */
[----:B-1----:R-:W3:Y:S01]  /*1e0a0*/  LDL R15, [R1+0x49c] ;  /* 0x00049c00010f7983 */ /* 0x002ee20000100800 */
[----:B0-----:R-:W-:-:S04]  /*1e0b0*/  SHF.R.U32.HI R0, RZ, 0x6, R0 ;  /* 0x00000006ff007819 */ /* 0x001fc80000011600 */
[----:B------:R-:W-:-:S04]  /*1e0c0*/  SGXT.U32 R0, R0, 0x1 ;  /* 0x000000010000781a */ /* 0x000fc80000000000 */
[----:B------:R-:W-:Y:S02]  /*1e0d0*/  LOP3.LUT R14, R0, 0x66, RZ, 0xfc, !PT ;  /* 0x00000066000e7812 */ /* 0x000fe400078efcff */
[----:B------:R-:W-:Y:S02]  /*1e0e0*/  PRMT R6, RZ, 0x7610, R6 ;  /* 0x00007610ff067816 */ /* 0x000fe40000000006 */
[----:B------:R-:W-:Y:S01]  /*1e0f0*/  ISETP.GE.AND P3, PT, R14, UR5, PT ;  /* 0x000000050e007c0c */ /* 0x000fe2000bf66270 */
[----:B------:R-:W-:Y:S01]  /*1e100*/  @!P0 IMAD.MOV.U32 R14, RZ, RZ, R3 ;  /* 0x000000ffff0e8224 */ /* 0x000fe200078e0003 */
[----:B--2---:R0:W-:Y:S01]  /*1e110*/  STL [R1+0x3d8], R21 ;  /* 0x0003d81501007387 */ /* 0x0041e20000100800 */
[----:B----4-:R-:W-:Y:S02]  /*1e120*/  PRMT R23, RZ, 0x7610, R23 ;  /* 0x00007610ff177816 */ /* 0x010fe40000000017 */
[----:B---3--:R-:W-:Y:S01]  /*1e130*/  PRMT R16, RZ, 0x7610, R16 ;  /* 0x00007610ff107816 */ /* 0x008fe20000000010 */
[----:B------:R-:W2:Y:S04]  /*1e140*/  LDL R0, [R1+0x488] ;  /* 0x0004880001007983 */ /* 0x000ea80000100800 */
[----:B------:R-:W3:Y:S04]  /*1e150*/  LDL R3, [R1+0x480] ;  /* 0x0004800001037983 */ /* 0x000ee80000100800 */
[----:B------:R1:W4:Y:S04]  /*1e160*/  @!P0 LDG.E.U16 R6, [R14.64] ;  /* 0x0000000a0e068981 */ /* 0x000328000c1e1500 */
[----:B-1----:R-:W2:Y:S04]  /*1e170*/  LDL R15, [R1+0x494] ;  /* 0x00049400010f7983 */ /* 0x002ea80000100800 */
[----:B0-----:R-:W0:Y:S02]  /*1e180*/  S2R R21, SR_TID.X ;  /* 0x0000000000157919 */ /* 0x001e240000002100 */
[----:B0-----:R-:W-:-:S04]  /*1e190*/  SHF.R.U32.HI R21, RZ, 0x6, R21 ;  /* 0x00000006ff157819 */ /* 0x001fc80000011615 */
[----:B------:R-:W-:-:S04]  /*1e1a0*/  SGXT.U32 R21, R21, 0x1 ;  /* 0x000000011515781a */ /* 0x000fc80000000000 */
[----:B------:R-:W-:-:S04]  /*1e1b0*/  LOP3.LUT R14, R21, 0x68, RZ, 0xfc, !PT ;  /* 0x00000068150e7812 */ /* 0x000fc800078efcff */
[----:B------:R-:W-:Y:S01]  /*1e1c0*/  ISETP.GE.AND P0, PT, R14, UR5, PT ;  /* 0x000000050e007c0c */ /* 0x000fe2000bf06270 */
[----:B------:R-:W-:Y:S01]  /*1e1d0*/  @!P1 IMAD.MOV.U32 R14, RZ, RZ, R13 ;  /* 0x000000ffff0e9224 */ /* 0x000fe200078e000d */
[----:B------:R-:W0:Y:S04]  /*1e1e0*/  S2R R21, SR_TID.X ;  /* 0x0000000000157919 */ /* 0x000e280000002100 */
[----:B------:R-:W3:Y:S04]  /*1e1f0*/  LDL R13, [R1+0x464] ;  /* 0x00046400010d7983 */ /* 0x000ee80000100800 */
[----:B--2---:R1:W2:Y:S04]  /*1e200*/  @!P1 LDG.E.U16 R23, [R14.64] ;  /* 0x0000000a0e179981 */ /* 0x0042a8000c1e1500 */
[----:B-1----:R-:W2:Y:S04]  /*1e210*/  LDL R14, [R1+0x48c] ;  /* 0x00048c00010e7983 */ /* 0x002ea80000100800 */
[----:B------:R-:W2:Y:S01]  /*1e220*/  LDL R15, [R1+0x490] ;  /* 0x00049000010f7983 */ /* 0x000ea20000100800 */
[----:B0-----:R-:W-:-:S02]  /*1e230*/  SHF.R.U32.HI R21, RZ, 0x6, R21 ;  /* 0x00000006ff157819 */ /* 0x001fc40000011615 */
[----:B--2---:R-:W-:-:S04]  /*1e240*/  @!P2 LOP3.LUT R15, R15, R14, RZ, 0x3c, !PT ;  /* 0x0000000e0f0fa212 */ /* 0x004fc800078e3cff */
[----:B------:R-:W-:-:S04]  /*1e250*/  @!P2 LOP3.LUT R14, R15, R14, RZ, 0x3c, !PT ;  /* 0x0000000e0f0ea212 */ /* 0x000fc800078e3cff */
[----:B------:R-:W-:-:S05]  /*1e260*/  @!P2 LOP3.LUT R15, R15, R14, RZ, 0x3c, !PT ;  /* 0x0000000e0f0fa212 */ /* 0x000fca00078e3cff */
[----:B------:R0:W2:Y:S04]  /*1e270*/  @!P2 LDG.E.U16 R16, [R14.64] ;  /* 0x0000000a0e10a981 */ /* 0x0000a8000c1e1500 */
[----:B0-----:R-:W0:Y:S01]  /*1e280*/  S2R R15, SR_TID.X ;  /* 0x00000000000f7919 */ /* 0x001e220000002100 */
[----:B------:R-:W-:-:S04]  /*1e290*/  SGXT.U32 R21, R21, 0x1 ;  /* 0x000000011515781a */ /* 0x000fc80000000000 */
[----:B------:R-:W-:-:S04]  /*1e2a0*/  LOP3.LUT R21, R21, 0x6a, RZ, 0xfc, !PT ;  /* 0x0000006a15157812 */ /* 0x000fc800078efcff */
[----:B------:R-:W-:Y:S02]  /*1e2b0*/  ISETP.GE.AND P1, PT, R21, UR5, PT ;  /* 0x0000000515007c0c */ /* 0x000fe4000bf26270 */
[----:B------:R-:W3:Y:S01]  /*1e2c0*/  LDL.LU R21, [R1+0x24e8] ;  /* 0x0024e80001157983 */ /* 0x000ee20000300800 */
[----:B0-----:R-:W-:-:S04]  /*1e2d0*/  SHF.R.U32.HI R15, RZ, 0x6, R15 ;  /* 0x00000006ff0f7819 */ /* 0x001fc8000001160f */
[----:B------:R-:W-:-:S04]  /*1e2e0*/  SGXT.U32 R15, R15, 0x1 ;  /* 0x000000010f0f781a */ /* 0x000fc80000000000 */
[----:B------:R-:W-:Y:S01]  /*1e2f0*/  LOP3.LUT R14, R15, 0x6c, RZ, 0xfc, !PT ;  /* 0x0000006c0f0e7812 */ /* 0x000fe200078efcff */
[----:B--2---:R0:W-:Y:S04]  /*1e300*/  STL [R1+0x18], R16 ;  /* 0x0000181001007387 */ /* 0x0041e80000100800 */
[----:B0-----:R-:W2:Y:S04]  /*1e310*/  LDL.LU R16, [R1+0x24e4] ;  /* 0x0024e40001107983 */ /* 0x001ea80000300800 */
[----:B------:R-:W2:Y:S01]  /*1e320*/  LDL R15, [R1+0x484] ;  /* 0x00048400010f7983 */ /* 0x000ea20000100800 */
[----:B------:R-:W-:-:S02]  /*1e330*/  PRMT R22, RZ, 0x7610, R22 ;  /* 0x00007610ff167816 */ /* 0x000fc40000000016 */
[----:B------:R-:W-:Y:S01]  /*1e340*/  ISETP.GE.AND P2, PT, R14, UR5, PT ;  /* 0x000000050e007c0c */ /* 0x000fe2000bf46270 */
[----:B------:R-:W-:-:S05]  /*1e350*/  @!P3 IMAD.MOV.U32 R14, RZ, RZ, R0 ;  /* 0x000000ffff0eb224 */ /* 0x000fca00078e0000 */
[----:B--2---:R0:W2:Y:S04]  /*1e360*/  @!P3 LDG.E.U16 R22, [R14.64] ;  /* 0x0000000a0e16b981 */ /* 0x0040a8000c1e1500 */
[----:B0-----:R-:W0:Y:S02]  /*1e370*/  S2R R15, SR_TID.X ;  /* 0x00000000000f7919 */ /* 0x001e240000002100 */
[----:B0-----:R-:W-:Y:S02]  /*1e380*/  SHF.R.U32.HI R14, RZ, 0x6, R15 ;  /* 0x00000006ff0e7819 */ /* 0x001fe4000001160f */
[----:B--2---:R0:W-:Y:S04]  /*1e390*/  STL [R1+0x3d4], R22 ;  /* 0x0003d41601007387 */ /* 0x0041e80000100800 */
[----:B0-----:R-:W2:Y:S04]  /*1e3a0*/  LDL.LU R22, [R1+0x24e0] ;  /* 0x0024e00001167983 */ /* 0x001ea80000300800 */
[----:B------:R-:W2:Y:S01]  /*1e3b0*/  LDL R15, [R1+0x468] ;  /* 0x00046800010f7983 */ /* 0x000ea20000100800 */
[----:B------:R-:W-:-:S04]  /*1e3c0*/  SGXT.U32 R14, R14, 0x1 ;  /* 0x000000010e0e781a */ /* 0x000fc80000000000 */
[----:B------:R-:W-:Y:S02]  /*1e3d0*/  LOP3.LUT R14, R14, 0x6e, RZ, 0xfc, !PT ;  /* 0x0000006e0e0e7812 */ /* 0x000fe400078efcff */
[----:B------:R-:W-:Y:S02]  /*1e3e0*/  PRMT R16, RZ, 0x7610, R16 ;  /* 0x00007610ff107816 */ /* 0x000fe40000000010 */
[----:B------:R-:W-:Y:S01]  /*1e3f0*/  ISETP.GE.AND P3, PT, R14, UR5, PT ;  /* 0x000000050e007c0c */ /* 0x000fe2000bf66270 */
[----:B---3--:R-:W-:Y:S01]  /*1e400*/  @!P0 IMAD.MOV.U32 R14, RZ, RZ, R3 ;  /* 0x000000ffff0e8224 */ /* 0x008fe200078e0003 */
[----:B------:R-:W-:Y:S01]  /*1e410*/  PRMT R19, RZ, 0x7610, R19 ;  /* 0x00007610ff137816 */ /* 0x000fe20000000013 */
[----:B------:R-:W0:Y:S04]  /*1e420*/  S2R R0, SR_TID.X ;  /* 0x0000000000007919 */ /* 0x000e280000002100 */
[----:B------:R-:W3:Y:S04]  /*1e430*/  LDL R3, [R1+0x444] ;  /* 0x0004440001037983 */ /* 0x000ee80000100800 */
[----:B--2---:R1:W2:Y:S04]  /*1e440*/  @!P0 LDG.E.U16 R16, [R14.64] ;  /* 0x0000000a0e108981 */ /* 0x0042a8000c1e1500 */
[----:B-1----:R-:W2:Y:S01]  /*1e450*/  LDL R15, [R1+0x460] ;  /* 0x00046000010f7983 */ /* 0x002ea20000100800 */
[----:B------:R-:W-:Y:S01]  /*1e460*/  PRMT R22, RZ, 0x7610, R22 ;  /* 0x00007610ff167816 */ /* 0x000fe20000000016 */
[----:B------:R-:W-:-:S05]  /*1e470*/  @!P1 IMAD.MOV.U32 R14, RZ, RZ, R13 ;  /* 0x000000ffff0e9224 */ /* 0x000fca00078e000d */
[----:B--2---:R1:W2:Y:S04]  /*1e480*/  @!P1 LDG.E.U16 R22, [R14.64] ;  /* 0x0000000a0e169981 */ /* 0x0042a8000c1e1500 */
[----:B-1----:R-:W2:Y:S04]  /*1e490*/  LDL R14, [R1+0x458] ;  /* 0x00045800010e7983 */ /* 0x002ea80000100800 */
[----:B------:R-:W2:Y:S01]  /*1e4a0*/  LDL R15, [R1+0x45c] ;  /* 0x00045c00010f7983 */ /* 0x000ea20000100800 */
[----:B0-----:R-:W-:-:S04]  /*1e4b0*/  SHF.R.U32.HI R0, RZ, 0x6, R0 ;  /* 0x00000006ff007819 */ /* 0x001fc80000011600 */
[----:B------:R-:W-:-:S04]  /*1e4c0*/  SGXT.U32 R0, R0, 0x1 ;  /* 0x000000010000781a */ /* 0x000fc80000000000 */
[----:B------:R-:W-:-:S04]  /*1e4d0*/  LOP3.LUT R0, R0, 0x70, RZ, 0xfc, !PT ;  /* 0x0000007000007812 */ /* 0x000fc800078efcff */
[----:B------:R-:W-:Y:S02]  /*1e4e0*/  ISETP.GE.AND P4, PT, R0, UR5, PT ;  /* 0x0000000500007c0c */ /* 0x000fe4000bf86270 */
[----:B------:R-:W0:Y:S01]  /*1e4f0*/  S2R R0, SR_TID.X ;  /* 0x0000000000007919 */ /* 0x000e220000002100 */
[----:B--2---:R-:W-:-:S04]  /*1e500*/  @!P2 LOP3.LUT R15, R15, R14, RZ, 0x3c, !PT ;  /* 0x0000000e0f0fa212 */ /* 0x004fc800078e3cff */
[----:B------:R-:W-:-:S04]  /*1e510*/  @!P2 LOP3.LUT R14, R15, R14, RZ, 0x3c, !PT ;  /* 0x0000000e0f0ea212 */ /* 0x000fc800078e3cff */
[----:B------:R-:W-:-:S05]  /*1e520*/  @!P2 LOP3.LUT R15, R15, R14, RZ, 0x3c, !PT ;  /* 0x0000000e0f0fa212 */ /* 0x000fca00078e3cff */
[----:B------:R-:W2:Y:S01]  /*1e530*/  @!P2 LDG.E.U16 R19, [R14.64] ;  /* 0x0000000a0e13a981 */ /* 0x000ea2000c1e1500 */
[----:B0-----:R-:W-:-:S04]  /*1e540*/  SHF.R.U32.HI R13, RZ, 0x6, R0 ;  /* 0x00000006ff0d7819 */ /* 0x001fc80000011600 */
[----:B------:R-:W-:-:S04]  /*1e550*/  SGXT.U32 R13, R13, 0x1 ;  /* 0x000000010d0d781a */ /* 0x000fc80000000000 */
[----:B------:R-:W-:-:S04]  /*1e560*/  LOP3.LUT R13, R13, 0x72, RZ, 0xfc, !PT ;  /* 0x000000720d0d7812 */ /* 0x000fc800078efcff */
[----:B------:R-:W-:Y:S02]  /*1e570*/  ISETP.GE.AND P5, PT, R13, UR5, PT ;  /* 0x000000050d007c0c */ /* 0x000fe4000bfa6270 */
        /* <DEDUP_REMOVED lines=9> */
[----:B------:R-:W2:Y:S01]  /*1e610*/  @!P3 LDG.E.U16 R21, [R14.64] ;  /* 0x0000000a0e15b981 */ /* 0x000ea2000c1e1500 */
[----:B------:R-:W-:-:S04]  /*1e620*/  SHF.R.U32.HI R0, RZ, 0x6, R0 ;  /* 0x00000006ff007819 */ /* 0x000fc80000011600 */
        /* <DEDUP_REMOVED lines=8> */
[----:B---3--:R-:W-:-:S02]  /*1e6b0*/  PRMT R0, RZ, 0x7610, R0 ;  /* 0x00007610ff007816 */ /* 0x008fc40000000000 */
[----:B------:R-:W-:-:S04]  /*1e6c0*/  SHF.R.U32.HI R19, RZ, 0x6, R19 ;  /* 0x00000006ff137819 */ /* 0x000fc80000011613 */
[----:B------:R-:W-:-:S04]  /*1e6d0*/  SGXT.U32 R19, R19, 0x1 ;  /* 0x000000011313781a */ /* 0x000fc80000000000 */
[----:B------:R-:W-:-:S04]  /*1e6e0*/  LOP3.LUT R19, R19, 0x76, RZ, 0xfc, !PT ;  /* 0x0000007613137812 */ /* 0x000fc800078efcff */
[----:B------:R-:W-:Y:S02]  /*1e6f0*/  ISETP.GE.AND P0, PT, R19, UR5, PT ;  /* 0x0000000513007c0c */ /* 0x000fe4000bf06270 */
[----:B------:R-:W3:Y:S01]  /*1e700*/  LDL.LU R19, [R1+0x24cc] ;  /* 0x0024cc0001137983 */ /* 0x000ee20000300800 */
[----:B--2---:R-:W-:-:S04]  /*1e710*/  @!P4 LOP3.LUT R15, R15, R14, RZ, 0x3c, !PT ;  /* 0x0000000e0f0fc212 */ /* 0x004fc800078e3cff */
[----:B------:R-:W-:-:S04]  /*1e720*/  @!P4 LOP3.LUT R14, R15, R14, RZ, 0x3c, !PT ;  /* 0x0000000e0f0ec212 */ /* 0x000fc800078e3cff */
[----:B------:R-:W-:-:S05]  /*1e730*/  @!P4 LOP3.LUT R15, R15, R14, RZ, 0x3c, !PT ;  /* 0x0000000e0f0fc212 */ /* 0x000fca00078e3cff */
[----:B------:R0:W2:Y:S04]  /*1e740*/  @!P4 LDG.E.U16 R0, [R14.64] ;  /* 0x0000000a0e00c981 */ /* 0x0000a8000c1e1500 */
[----:B0-----:R-:W0:Y:S02]  /*1e750*/  S2R R15, SR_TID.X ;  /* 0x00000000000f7919 */ /* 0x001e240000002100 */
[----:B0-----:R-:W-:-:S04]  /*1e760*/  SHF.R.U32.HI R15, RZ, 0x6, R15 ;  /* 0x00000006ff0f7819 */ /* 0x001fc8000001160f */
[----:B------:R-:W-:-:S04]  /*1e770*/  SGXT.U32 R15, R15, 0x1 ;  /* 0x000000010f0f781a */ /* 0x000fc80000000000 */
[----:B------:R-:W-:Y:S02]  /*1e780*/  LOP3.LUT R14, R15, 0x78, RZ, 0xfc, !PT ;  /* 0x000000780f0e7812 */ /* 0x000fe400078efcff */
[----:B------:R-:W2:Y:S01]  /*1e790*/  LDL R15, [R1+0x440] ;  /* 0x00044000010f7983 */ /* 0x000ea20000100800 */
[----:B------:R-:W-:Y:S02]  /*1e7a0*/  PRMT R21, RZ, 0x7610, R21 ;  /* 0x00007610ff157816 */ /* 0x000fe40000000015 */
[----:B------:R-:W-:Y:S01]  /*1e7b0*/  ISETP.GE.AND P1, PT, R14, UR5, PT ;  /* 0x000000050e007c0c */ /* 0x000fe2000bf26270 */
[----:B------:R-:W-:-:S05]  /*1e7c0*/  @!P5 IMAD.MOV.U32 R14, RZ, RZ, R3 ;  /* 0x000000ffff0ed224 */ /* 0x000fca00078e0003 */
[----:B--2---:R0:W2:Y:S04]  /*1e7d0*/  @!P5 LDG.E.U16 R21, [R14.64] ;  /* 0x0000000a0e15d981 */ /* 0x0040a8000c1e1500 */
[----:B0-----:R-:W2:Y:S04]  /*1e7e0*/  LDL R14, [R1+0x438] ;  /* 0x00043800010e7983 */ /* 0x001ea80000100800 */
[----:B------:R-:W2:Y:S01]  /*1e7f0*/  LDL R15, [R1+0x43c] ;  /* 0x00043c00010f7983 */ /* 0x000ea20000100800 */
[----:B------:R-:W-:Y:S02]  /*1e800*/  PRMT R2, RZ, 0x7610, R2 ;  /* 0x00007610ff027816 */ /* 0x000fe40000000002 */
[----:B--2---:R-:W-:-:S04]  /*1e810*/  @!P2 LOP3.LUT R15, R15, R14, RZ, 0x3c, !PT ;  /* 0x0000000e0f0fa212 */ /* 0x004fc800078e3cff */
[----:B------:R-:W-:-:S04]  /*1e820*/  @!P2 LOP3.LUT R14, R15, R14, RZ, 0x3c, !PT ;  /* 0x0000000e0f0ea212 */ /* 0x000fc800078e3cff */
[----:B------:R-:W-:-:S05]  /*1e830*/  @!P2 LOP3.LUT R15, R15, R14, RZ, 0x3c, !PT ;  /* 0x0000000e0f0fa212 */ /* 0x000fca00078e3cff */
[----:B------:R0:W2:Y:S01]  /*1e840*/  @!P2 LDG.E.U16 R2, [R14.64] ;  /* 0x0000000a0e02a981 */ /* 0x0000a2000c1e1500 */
[----:B------:R-:W-:-:S04]  /*1e850*/  LOP3.LUT R13, R13, 0x7a, RZ, 0xfc, !PT ;  /* 0x0000007a0d0d7812 */ /* 0x000fc800078efcff */
[----:B------:R-:W-:Y:S02]  /*1e860*/  ISETP.GE.AND P3, PT, R13, UR5, PT ;  /* 0x000000050d007c0c */ /* 0x000fe4000bf66270 */
[----:B------:R-:W4:Y:S04]  /*1e870*/  LDL.LU R13, [R1+0x24c8] ;  /* 0x0024c800010d7983 */ /* 0x000f280000300800 */
[----:B0-----:R-:W4:Y:S04]  /*1e880*/  LDL R14, [R1+0x430] ;  /* 0x00043000010e7983 */ /* 0x001f280000100800 */
[----:B--2---:R0:W-:Y:S04]  /*1e890*/  STL [R1+0x10], R2 ;  /* 0x0000100201007387 */ /* 0x0041e80000100800 */
[----:B------:R-:W4:Y:S01]  /*1e8a0*/  LDL R15, [R1+0x434] ;  /* 0x00043400010f7983 */ /* 0x000f220000100800 */
[----:B---3--:R-:W-:-:S03]  /*1e8b0*/  PRMT R19, RZ, 0x7610, R19 ;  /* 0x00007610ff137816 */ /* 0x008fc60000000013 */
[----:B------:R-:W1:Y:S01]  /*1e8c0*/  S2R R3, SR_TID.X ;  /* 0x0000000000037919 */ /* 0x000e620000002100 */
[----:B----4-:R-:W-:-:S04]  /*1e8d0*/  @!P0 LOP3.LUT R15, R15, R14, RZ, 0x3c, !PT ;  /* 0x0000000e0f0f8212 */ /* 0x010fc800078e3cff */
[----:B------:R-:W-:-:S04]  /*1e8e0*/  @!P0 LOP3.LUT R14, R15, R14, RZ, 0x3c, !PT ;  /* 0x0000000e0f0e8212 */ /* 0x000fc800078e3cff */
[----:B------:R-:W-:-:S05]  /*1e8f0*/  @!P0 LOP3.LUT R15, R15, R14, RZ, 0x3c, !PT ;  /* 0x0000000e0f0f8212 */ /* 0x000fca00078e3cff */
[----:B------:R-:W2:Y:S01]  /*1e900*/  @!P0 LDG.E.U16 R19, [R14.64] ;  /* 0x0000000a0e138981 */ /* 0x000ea2000c1e1500 */
[----:B-1----:R-:W-:-:S04]  /*1e910*/  SHF.R.U32.HI R3, RZ, 0x6, R3 ;  /* 0x00000006ff037819 */ /* 0x002fc80000011603 */
[----:B------:R-:W-:-:S04]  /*1e920*/  SGXT.U32 R3, R3, 0x1 ;  /* 0x000000010303781a */ /* 0x000fc80000000000 */
[C---:B0-----:R-:W-:Y:S02]  /*1e930*/  LOP3.LUT R2, R3.reuse, 0x7c, RZ, 0xfc, !PT ;  /* 0x0000007c03027812 */ /* 0x041fe400078efcff */
[----:B------:R-:W-:-:S04]  /*1e940*/  LOP3.LUT R3, R3, 0x7e, RZ, 0xfc, !PT ;  /* 0x0000007e03037812 */ /* 0x000fc800078efcff */
[----:B------:R-:W-:Y:S02]  /*1e950*/  ISETP.GE.AND P4, PT, R3, UR5, PT ;  /* 0x0000000503007c0c */ /* 0x000fe4000bf86270 */
[----:B------:R-:W3:Y:S04]  /*1e960*/  LDL.LU R3, [R1+0x24c4] ;  /* 0x0024c40001037983 */ /* 0x000ee80000300800 */
[----:B--2---:R0:W-:Y:S04]  /*1e970*/  STL [R1+0x3b8], R19 ;  /* 0x0003b81301007387 */ /* 0x0041e80000100800 */
[----:B0-----:R-:W2:Y:S04]  /*1e980*/  LDL.LU R19, [R1+0x24c0] ;  /* 0x0024c00001137983 */ /* 0x001ea80000300800 */
[----:B------:R-:W4:Y:S04]  /*1e990*/  LDL R14, [R1+0x428] ;  /* 0x00042800010e7983 */ /* 0x000f280000100800 */
[----:B------:R-:W4:Y:S01]  /*1e9a0*/  LDL R15, [R1+0x42c] ;  /* 0x00042c00010f7983 */ /* 0x000f220000100800 */
[----:B------:R-:W-:-:S03]  /*1e9b0*/  ISETP.GE.AND P2, PT, R2, UR5, PT ;  /* 0x0000000502007c0c */ /* 0x000fc6000bf46270 */
[----:B------:R-:W0:Y:S01]  /*1e9c0*/  S2R R2, SR_TID.X ;  /* 0x0000000000027919 */ /* 0x000e220000002100 */
[----:B------:R-:W-:Y:S02]  /*1e9d0*/  PRMT R13, RZ, 0x7610, R13 ;  /* 0x00007610ff0d7816 */ /* 0x000fe4000000000d */
[----:B0-----:R-:W-:-:S04]  /*1e9e0*/  LOP3.LUT R2, R2, 0x7f, RZ, 0xc0, !PT ;  /* 0x0000007f02027812 */ /* 0x001fc800078ec0ff */
[----:B------:R-:W-:Y:S02]  /*1e9f0*/  ISETP.GE.AND P0, PT, R2, UR5, PT ;  /* 0x0000000502007c0c */ /* 0x000fe4000bf06270 */
[----:B------:R-:W3:Y:S01]  /*1ea00*/  LDL.LU R2, [R1+0x24bc] ;  /* 0x0024bc0001027983 */ /* 0x000ee20000300800 */
[----:B----4-:R-:W-:-:S04]  /*1ea10*/  @!P1 LOP3.LUT R15, R15, R14, RZ, 0x3c, !PT ;  /* 0x0000000e0f0f9212 */ /* 0x010fc800078e3cff */
[----:B------:R-:W-:-:S04]  /*1ea20*/  @!P1 LOP3.LUT R14, R15, R14, RZ, 0x3c, !PT ;  /* 0x0000000e0f0e9212 */ /* 0x000fc800078e3cff */
[----:B------:R-:W-:-:S05]  /*1ea30*/  @!P1 LOP3.LUT R15, R15, R14, RZ, 0x3c, !PT ;  /* 0x0000000e0f0f9212 */ /* 0x000fca00078e3cff */
[----:B------:R0:W4:Y:S04]  /*1ea40*/  @!P1 LDG.E.U16 R13, [R14.64] ;  /* 0x0000000a0e0d9981 */ /* 0x000128000c1e1500 */
[----:B0-----:R-:W3:Y:S04]  /*1ea50*/  LDL R14, [R1+0x420] ;  /* 0x00042000010e7983 */ /* 0x001ee80000100800 */
[----:B------:R-:W3:Y:S01]  /*1ea60*/  LDL R15, [R1+0x424] ;  /* 0x00042400010f7983 */ /* 0x000ee20000100800 */
[----:B--2---:R-:W-:Y:S02]  /*1ea70*/  PRMT R19, RZ, 0x7610, R19 ;  /* 0x00007610ff137816 */ /* 0x004fe40000000013 */
[----:B---3--:R-:W-:-:S04]  /*1ea80*/  @!P3 LOP3.LUT R15, R15, R14, RZ, 0x3c, !PT ;  /* 0x0000000e0f0fb212 */ /* 0x008fc800078e3cff */
[----:B------:R-:W-:-:S04]  /*1ea90*/  @!P3 LOP3.LUT R14, R15, R14, RZ, 0x3c, !PT ;  /* 0x0000000e0f0eb212 */ /* 0x000fc800078e3cff */
[----:B------:R-:W-:-:S05]  /*1eaa0*/  @!P3 LOP3.LUT R15, R15, R14, RZ, 0x3c, !PT ;  /* 0x0000000e0f0fb212 */ /* 0x000fca00078e3cff */
[----:B------:R0:W2:Y:S04]  /*1eab0*/  @!P3 LDG.E.U16 R19, [R14.64] ;  /* 0x0000000a0e13b981 */ /* 0x0000a8000c1e1500 */
[----:B0-----:R-:W3:Y:S04]  /*1eac0*/  LDL R14, [R1+0x418] ;  /* 0x00041800010e7983 */ /* 0x001ee80000100800 */
[----:B------:R-:W3:Y:S01]  /*1ead0*/  LDL R15, [R1+0x41c] ;  /* 0x00041c00010f7983 */ /* 0x000ee20000100800 */
[----:B------:R-:W-:Y:S02]  /*1eae0*/  PRMT R3, RZ, 0x7610, R3 ;  /* 0x00007610ff037816 */ /* 0x000fe40000000003 */
[----:B---3--:R-:W-:-:S04]  /*1eaf0*/  @!P2 LOP3.LUT R15, R15, R14, RZ, 0x3c, !PT ;  /* 0x0000000e0f0fa212 */ /* 0x008fc800078e3cff */
[----:B------:R-:W-:-:S04]  /*1eb00*/  @!P2 LOP3.LUT R14, R15, R14, RZ, 0x3c, !PT ;  /* 0x0000000e0f0ea212 */ /* 0x000fc800078e3cff */
[----:B------:R-:W-:-:S05]  /*1eb10*/  @!P2 LOP3.LUT R15, R15, R14, RZ, 0x3c, !PT ;  /* 0x0000000e0f0fa212 */ /* 0x000fca00078e3cff */
[----:B------:R-:W3:Y:S04]  /*1eb20*/  @!P2 LDG.E.U16 R3, [R14.64] ;  /* 0x0000000a0e03a981 */ /* 0x000ee8000c1e1500 */
[----:B---3--:R0:W-:Y:S04]  /*1eb30*/  STL [R1+0x8], R3 ;  /* 0x0000080301007387 */ /* 0x0081e80000100800 */
[----:B0-----:R-:W3:Y:S04]  /*1eb40*/  LDL.LU R3, [R1+0x24b8] ;  /* 0x0024b80001037983 */ /* 0x001ee80000300800 */
[----:B------:R-:W2:Y:S04]  /*1eb50*/  LDL R14, [R1+0x410] ;  /* 0x00041000010e7983 */ /* 0x000ea80000100800 */
[----:B------:R-:W2:Y:S01]  /*1eb60*/  LDL R15, [R1+0x414] ;  /* 0x00041400010f7983 */ /* 0x000ea20000100800 */
[----:B------:R-:W-:-:S02]  /*1eb70*/  PRMT R2, RZ, 0x7610, R2 ;  /* 0x00007610ff027816 */ /* 0x000fc40000000002 */
[----:B--2---:R-:W-:-:S04]  /*1eb80*/  @!P4 LOP3.LUT R15, R15, R14, RZ, 0x3c, !PT ;  /* 0x0000000e0f0fc212 */ /* 0x004fc800078e3cff */
[----:B------:R-:W-:-:S04]  /*1eb90*/  @!P4 LOP3.LUT R14, R15, R14, RZ, 0x3c, !PT ;  /* 0x0000000e0f0ec212 */ /* 0x000fc800078e3cff */
[----:B------:R-:W-:-:S05]  /*1eba0*/  @!P4 LOP3.LUT R15, R15, R14, RZ, 0x3c, !PT ;  /* 0x0000000e0f0fc212 */ /* 0x000fca00078e3cff */
[----:B------:R-:W2:Y:S01]  /*1ebb0*/  @!P4 LDG.E.U16 R2, [R14.64] ;  /* 0x0000000a0e02c981 */ /* 0x000ea2000c1e1500 */
[----:B---3--:R-:W-:-:S03]  /*1ebc0*/  PRMT R3, RZ, 0x7610, R3 ;  /* 0x00007610ff037816 */ /* 0x008fc60000000003 */
[----:B------:R-:W-:Y:S06]  /*1ebd0*/  BAR.SYNC.DEFER_BLOCKING 0x0 ;  /* 0x0000000000007b1d */ /* 0x000fec0000010000 */
[----:B--2---:R0:W-:Y:S04]  /*1ebe0*/  STL [R1+0x3a0], R2 ;  /* 0x0003a00201007387 */ /* 0x0041e80000100800 */
[----:B0-----:R-:W2:Y:S04]  /*1ebf0*/  LDL.LU R2, [R1+0x24b4] ;  /* 0x0024b40001027983 */ /* 0x001ea80000300800 */
[----:B------:R-:W3:Y:S04]  /*1ec00*/  LDL R14, [R1+0xe04] ;  /* 0x000e0400010e7983 */ /* 0x000ee80000100800 */
[----:B------:R-:W3:Y:S02]  /*1ec10*/  LDL R15, [R1+0xe08] ;  /* 0x000e0800010f7983 */ /* 0x000ee40000100800 */
[----:B---3--:R-:W-:-:S04]  /*1ec20*/  @!P0 LOP3.LUT R15, R15, R14, RZ, 0x3c, !PT ;  /* 0x0000000e0f0f8212 */ /* 0x008fc800078e3cff */
[----:B------:R-:W-:-:S04]  /*1ec30*/  @!P0 LOP3.LUT R14, R15, R14, RZ, 0x3c, !PT ;  /* 0x0000000e0f0e8212 */ /* 0x000fc800078e3cff */
[----:B------:R-:W-:-:S05]  /*1ec40*/  @!P0 LOP3.LUT R15, R15, R14, RZ, 0x3c, !PT ;  /* 0x0000000e0f0f8212 */ /* 0x000fca00078e3cff */
[----:B------:R-:W3:Y:S04]  /*1ec50*/  @!P0 LDG.E.U16 R3, [R14.64] ;  /* 0x0000000a0e038981 */ /* 0x000ee8000c1e1500 */
[----:B---3--:R0:W-:Y:S04]  /*1ec60*/  STL [R1+0x3a4], R3 ;  /* 0x0003a40301007387 */ /* 0x0081e80000100800 */
[----:B0-----:R-:W3:Y:S04]  /*1ec70*/  LDL.LU R3, [R1+0x24b0] ;  /* 0x0024b00001037983 */ /* 0x001ee80000300800 */
[----:B------:R-:W3:Y:S04]  /*1ec80*/  LDL R14, [R1+0xde4] ;  /* 0x000de400010e7983 */ /* 0x000ee80000100800 */
[----:B------:R-:W3:Y:S01]  /*1ec90*/  LDL R15, [R1+0xde8] ;  /* 0x000de800010f7983 */ /* 0x000ee20000100800 */
[----:B--2---:R-:W-:-:S02]  /*1eca0*/  PRMT R2, RZ, 0x7610, R2 ;  /* 0x00007610ff027816 */ /* 0x004fc40000000002 */
[----:B---3--:R-:W-:-:S04]  /*1ecb0*/  @!P0 LOP3.LUT R15, R15, R14, RZ, 0x3c, !PT ;  /* 0x0000000e0f0f8212 */ /* 0x008fc800078e3cff */
[----:B------:R-:W-:-:S04]  /*1ecc0*/  @!P0 LOP3.LUT R14, R15, R14, RZ, 0x3c, !PT ;  /* 0x0000000e0f0e8212 */ /* 0x000fc800078e3cff */
[----:B------:R-:W-:-:S05]  /*1ecd0*/  @!P0 LOP3.LUT R15, R15, R14, RZ, 0x3c, !PT ;  /* 0x0000000e0f0f8212 */ /* 0x000fca00078e3cff */
[----:B------:R-:W2:Y:S04]  /*1ece0*/  @!P0 LDG.E.U16 R2, [R14.64] ;  /* 0x0000000a0e028981 */ /* 0x000ea8000c1e1500 */
[----:B--2---:R0:W-:Y:S04]  /*1ecf0*/  STL [R1+0x3ac], R2 ;  /* 0x0003ac0201007387 */ /* 0x0041e80000100800 */
[----:B0-----:R-:W2:Y:S04]  /*1ed00*/  LDL.LU R2, [R1+0x24ac] ;  /* 0x0024ac0001027983 */ /* 0x001ea80000300800 */
[----:B------:R-:W3:Y:S04]  /*1ed10*/  LDL R14, [R1+0xda4] ;  /* 0x000da400010e7983 */ /* 0x000ee80000100800 */
[----:B------:R-:W3:Y:S01]  /*1ed20*/  LDL R15, [R1+0xda8] ;  /* 0x000da800010f7983 */ /* 0x000ee20000100800 */
[----:B------:R-:W-:-:S02]  /*1ed30*/  PRMT R3, RZ, 0x7610, R3 ;  /* 0x00007610ff037816 */ /* 0x000fc40000000003 */
        /* <DEDUP_REMOVED lines=480> */
[----:B------:R0:W3:Y:S04]  /*20b40*/  @!P0 LDG.E.U16 R20, [R14.64] ;  /* 0x0000000a0e148981 */ /* 0x0000e8000c1e1500 */
[----:B0-----:R-:W3:Y:S04]  /*20b50*/  LDL R14, [R1+0x81c] ;  /* 0x00081c00010e7983 */ /* 0x001ee80000100800 */
[----:B------:R-:W3:Y:S01]  /*20b60*/  LDL R15, [R1+0x820] ;  /* 0x00082000010f7983 */ /* 0x000ee20000100800 */
[----:B--2---:R-:W-:Y:S02]  /*20b70*/  PRMT R2, RZ, 0x7610, R2 ;  /* 0x00007610ff027816 */ /* 0x004fe40000000002 */
[----:B---3--:R-:W-:-:S04]  /*20b80*/  @!P0 LOP3.LUT R15, R15, R14, RZ, 0x3c, !PT ;  /* 0x0000000e0f0f8212 */ /* 0x008fc800078e3cff */
[----:B------:R-:W-:-:S04]  /*20b90*/  @!P0 LOP3.LUT R14, R15, R14, RZ, 0x3c, !PT ;  /* 0x0000000e0f0e8212 */ /* 0x000fc800078e3cff */
[----:B------:R-:W-:-:S05]  /*20ba0*/  @!P0 LOP3.LUT R15, R15, R14, RZ, 0x3c, !PT ;  /* 0x0000000e0f0f8212 */ /* 0x000fca00078e3cff */
[----:B------:R-:W2:Y:S04]  /*20bb0*/  @!P0 LDG.E.U16 R2, [R14.64] ;  /* 0x0000000a0e028981 */ /* 0x000ea8000c1e1500 */
[----:B------:R0:W-:Y:S04]  /*20bc0*/  STL [R1+0xd0], R20 ;  /* 0x0000d01401007387 */ /* 0x0001e80000100800 */
[----:B0-----:R-:W3:Y:S04]  /*20bd0*/  LDL R20, [R1+0x6e0] ;  /* 0x0006e00001147983 */ /* 0x001ee80000100800 */
        /* <DEDUP_REMOVED lines=38> */
[----:B------:R-:W3:Y:S01]  /*20e40*/  LDL R15, [R1+0x6dc] ;  /* 0x0006dc00010f7983 */ /* 0x000ee20000100800 */
[----:B------:R-:W-:Y:S01]  /*20e50*/  @!P0 IMAD.MOV.U32 R14, RZ, RZ, R20 ;  /* 0x000000ffff0e8224 */ /* 0x000fe200078e0014 */
[----:B--2---:R-:W-:-:S06]  /*20e60*/  PRMT R2, RZ, 0x7610, R2 ;  /* 0x00007610ff027816 */ /* 0x004fcc0000000002 */
[----:B---3--:R0:W2:Y:S04]  /*20e70*/  @!P0 LDG.E.U16 R2, [R14.64] ;  /* 0x0000000a0e028981 */ /* 0x0080a8000c1e1500 */
[----:B0-----:R-:W3:Y:S04]  /*20e80*/  LDL R14, [R1+0x69c] ;  /* 0x00069c00010e7983 */ /* 0x001ee80000100800 */
[----:B--2---:R0:W-:Y:S04]  /*20e90*/  STL [R1+0xb8], R2 ;  /* 0x0000b80201007387 */ /* 0x0041e80000100800 */
[----:B------:R-:W3:Y:S01]  /*20ea0*/  LDL R15, [R1+0x6a0] ;  /* 0x0006a000010f7983 */ /* 0x000ee20000100800 */
[----:B------:R-:W-:-:S03]  /*20eb0*/  PRMT R24, RZ, 0x7610, R24 ;  /* 0x00007610ff187816 */ /* 0x000fc60000000018 */
[----:B------:R-:W1:Y:S04]  /*20ec0*/  S2R R20, SR_TID.X ;  /* 0x0000000000147919 */ /* 0x000e680000002100 */
[----:B0-----:R-:W0:Y:S01]  /*20ed0*/  S2R R2, SR_TID.X ;  /* 0x0000000000027919 */ /* 0x001e220000002100 */
[----:B---3--:R-:W-:-:S04]  /*20ee0*/  @!P0 LOP3.LUT R15, R15, R14, RZ, 0x3c, !PT ;  /* 0x0000000e0f0f8212 */ /* 0x008fc800078e3cff */
[----:B------:R-:W-:-:S04]  /*20ef0*/  @!P0 LOP3.LUT R14, R15, R14, RZ, 0x3c, !PT ;  /* 0x0000000e0f0e8212 */ /* 0x000fc800078e3cff */
[----:B------:R-:W-:-:S05]  /*20f00*/  @!P0 LOP3.LUT R15, R15, R14, RZ, 0x3c, !PT ;  /* 0x0000000e0f0f8212 */ /* 0x000fca00078e3cff */
[----:B------:R2:W3:Y:S01]  /*20f10*/  @!P0 LDG.E.U16 R24, [R14.64] ;  /* 0x0000000a0e188981 */ /* 0x0004e2000c1e1500 */
[----:B0-----:R-:W-:Y:S02]  /*20f20*/  LOP3.LUT R2, R2, 0x3f, RZ, 0xc0, !PT ;  /* 0x0000003f02027812 */ /* 0x001fe400078ec0ff */
[----:B-1----:R-:W-:-:S03]  /*20f30*/  LOP3.LUT P6, RZ, R20, 0x40, RZ, 0xc0, !PT ;  /* 0x0000004014ff7812 */ /* 0x002fc600078cc0ff */
[----:B------:R-:W-:Y:S01]  /*20f40*/  IMAD.SHL.U32 R2, R2, 0x2, RZ ;  /* 0x0000000202027824 */ /* 0x000fe200078e00ff */
[----:B--2---:R-:W2:Y:S04]  /*20f50*/  LDL R14, [R1+0x65c] ;  /* 0x00065c00010e7983 */ /* 0x004ea80000100800 */
[----:B------:R-:W2:Y:S04]  /*20f60*/  LDL R15, [R1+0x660] ;  /* 0x00066000010f7983 */ /* 0x000ea80000100800 */
[----:B---3--:R0:W-:Y:S02]  /*20f70*/  STL [R1+0xb4], R24 ;  /* 0x0000b41801007387 */ /* 0x0081e40000100800 */
[----:B0-----:R-:W-:-:S04]  /*20f80*/  SEL R24, RZ, 0x90, !P6 ;  /* 0x00000090ff187807 */ /* 0x001fc80007000000 */
[----:B------:R-:W-:Y:S02]  /*20f90*/  LOP3.LUT R24, R24, R2, RZ, 0x3c, !PT ;  /* 0x0000000218187212 */ /* 0x000fe400078e3cff */
[----:B------:R-:W3:Y:S01]  /*20fa0*/  LDL.LU R2, [R1+0x23c0] ;  /* 0x0023c00001027983 */ /* 0x000ee20000300800 */
[----:B--2---:R-:W-:-:S04]  /*20fb0*/  @!P0 LOP3.LUT R15, R15, R14, RZ, 0x3c, !PT ;  /* 0x0000000e0f0f8212 */ /* 0x004fc800078e3cff */
[----:B------:R-:W-:-:S04]  /*20fc0*/  @!P0 LOP3.LUT R14, R15, R14, RZ, 0x3c, !PT ;  /* 0x0000000e0f0e8212 */ /* 0x000fc800078e3cff */
[----:B------:R-:W-:Y:S02]  /*20fd0*/  @!P0 LOP3.LUT R15, R15, R14, RZ, 0x3c, !PT ;  /* 0x0000000e0f0f8212 */ /* 0x000fe400078e3cff */
[----:B---3--:R-:W-:-:S06]  /*20fe0*/  PRMT R2, RZ, 0x7610, R2 ;  /* 0x00007610ff027816 */ /* 0x008fcc0000000002 */
        /* <DEDUP_REMOVED lines=10> */
[----:B--2---:R0:W-:Y:S04]  /*21090*/  STS.U16 [R24+0x10000], R2 ;  /* 0x0100000218007388 */ /* 0x0041e80000000400 */
[----:B------:R-:W-:Y:S04]  /*210a0*/  STS.U16 [R24+0x10400], R3 ;  /* 0x0104000318007388 */ /* 0x000fe80000000400 */
[----:B0-----:R-:W2:Y:S04]  /*210b0*/  LDL R2, [R1+0xdd8] ;  /* 0x000dd80001027983 */ /* 0x001ea80000100800 */
[----:B---3--:R0:W-:Y:S04]  /*210c0*/  STL [R1+0xac], R28 ;  /* 0x0000ac1c01007387 */ /* 0x0081e80000100800 */
[----:B0-----:R-:W3:Y:S04]  /*210d0*/  LDL R28, [R1+0xd18] ;  /* 0x000d1800011c7983 */ /* 0x001ee80000100800 */
[----:B------:R-:W-:Y:S04]  /*210e0*/  STL [R1+0x2380], R14 ;  /* 0x0023800e01007387 */ /* 0x000fe80000100800 */
[----:B------:R-:W-:Y:S04]  /*210f0*/  STL [R1+0x2384], R14 ;  /* 0x0023840e01007387 */ /* 0x000fe80000100800 */
[----:B------:R-:W2:Y:S01]  /*21100*/  LDL R3, [R1+0xdd4] ;  /* 0x000dd40001037983 */ /* 0x000ea20000100800 */
[----:B------:R-:W-:-:S06]  /*21110*/  PRMT R4, RZ, 0x7610, R4 ;  /* 0x00007610ff047816 */ /* 0x000fcc0000000004 */
[----:B--2---:R-:W2:Y:S04]  /*21120*/  @!P0 LDG.E.U16 R4, [R2.64] ;  /* 0x0000000a02048981 */ /* 0x004ea8000c1e1500 */
        /* <DEDUP_REMOVED lines=8> */
[----:B------:R-:W2:Y:S04]  /*211b0*/  @!P0 LDG.E.U16 R5, [R2.64] ;  /* 0x0000000a02058981 */ /* 0x000ea8000c1e1500 */
        /* <DEDUP_REMOVED lines=9> */
[----:B------:R-:W-:-:S03]  /*21250*/  PRMT R11, RZ, 0x7610, R11 ;  /* 0x00007610ff0b7816 */ /* 0x000fc6000000000b */
[----:B--2---:R0:W-:Y:S04]  /*21260*/  STL [R1+0xa0], R12 ;  /* 0x0000a00c01007387 */ /* 0x0041e80000100800 */
[----:B0-----:R-:W2:Y:S04]  /*21270*/  LDL.LU R12, [R1+0x23b0] ;  /* 0x0023b000010c7983 */ /* 0x001ea80000300800 */
[----:B------:R-:W2:Y:S01]  /*21280*/  LDL R3, [R1+0xd14] ;  /* 0x000d140001037983 */ /* 0x000ea20000100800 */
[----:B---3--:R-:W-:-:S05]  /*21290*/  @!P0 IMAD.MOV.U32 R2, RZ, RZ, R28 ;  /* 0x000000ffff028224 */ /* 0x008fca00078e001c */
[----:B--2---:R-:W2:Y:S04]  /*212a0*/  @!P0 LDG.E.U16 R11, [R2.64] ;  /* 0x0000000a020b8981 */ /* 0x004ea8000c1e1500 */
[----:B------:R-:W-:Y:S04]  /*212b0*/  STL [R1+0x237c], R12 ;  /* 0x00237c0c01007387 */ /* 0x000fe80000100800 */
[----:B------:R-:W3:Y:S04]  /*212c0*/  LDL R28, [R1+0xc58] ;  /* 0x000c5800011c7983 */ /* 0x000ee80000100800 */
        /* <DEDUP_REMOVED lines=9> */
[----:B------:R-:W-:Y:S04]  /*21360*/  STL [R1+0x2360], R11 ;  /* 0x0023600b01007387 */ /* 0x000fe80000100800 */
[----:B------:R-:W-:Y:S04]  /*21370*/  STL [R1+0x2364], R11 ;  /* 0x0023640b01007387 */ /* 0x000fe80000100800 */
[----:B--2---:R0:W-:Y:S04]  /*21380*/  STL [R1+0x98], R10 ;  /* 0x0000980a01007387 */ /* 0x0041e80000100800 */
[----:B0-----:R-:W2:Y:S04]  /*21390*/  LDL.LU R10, [R1+0x23a8] ;  /* 0x0023a800010a7983 */ /* 0x001ea80000300800 */
[----:B------:R-:W-:Y:S04]  /*213a0*/  STS.U16 [R24+0x10800], R4 ;  /* 0x0108000418007388 */ /* 0x000fe80000000400 */
[----:B------:R-:W-:Y:S04]  /*213b0*/  STS.U16 [R24+0x10c00], R5 ;  /* 0x010c000518007388 */ /* 0x000fe80000000400 */
[----:B------:R-:W-:Y:S04]  /*213c0*/  STS.U16 [R24+0x11000], R12 ;  /* 0x0110000c18007388 */ /* 0x000fe80000000400 */
[----:B------:R-:W-:Y:S01]  /*213d0*/  STS.U16 [R24+0x11400], R11 ;  /* 0x0114000b18007388 */ /* 0x000fe20000000400 */
[----:B------:R-:W-:-:S03]  /*213e0*/  LOP3.LUT R20, R20, 0x3f, RZ, 0xc0, !PT ;  /* 0x0000003f14147812 */ /* 0x000fc600078ec0ff */
[----:B------:R-:W3:Y:S02]  /*213f0*/  LDL R2, [R1+0xc94] ;  /* 0x000c940001027983 */ /* 0x000ee40000100800 */
[----:B------:R-:W-:Y:S02]  /*21400*/  IMAD.SHL.U32 R20, R20, 0x2, RZ ;  /* 0x0000000214147824 */ /* 0x000fe400078e00ff */
[----:B------:R-:W3:Y:S04]  /*21410*/  LDL R3, [R1+0xc98] ;  /* 0x000c980001037983 */ /* 0x000ee80000100800 */
[----:B--2---:R0:W-:Y:S04]  /*21420*/  STS.U16 [R24+0x11800], R10 ;  /* 0x0118000a18007388 */ /* 0x0041e80000000400 */
[----:B0-----:R-:W0:Y:S04]  /*21430*/  S2R R10, SR_TID.X ;  /* 0x00000000000a7919 */ /* 0x001e280000002100 */
[----:B------:R-:W2:Y:S01]  /*21440*/  LDL.LU R24, [R1+0x23a4] ;  /* 0x0023a40001187983 */ /* 0x000ea20000300800 */
[----:B0-----:R-:W-:-:S04]  /*21450*/  LOP3.LUT P1, RZ, R10, 0x40, RZ, 0xc0, !PT ;  /* 0x000000400aff7812 */ /* 0x001fc8000782c0ff */
[----:B------:R-:W-:-:S04]  /*21460*/  SEL R10, RZ, 0x90, !P1 ;  /* 0x00000090ff0a7807 */ /* 0x000fc80004800000 */
[----:B------:R-:W-:Y:S02]  /*21470*/  LOP3.LUT R10, R10, R20, RZ, 0x3c, !PT ;  /* 0x000000140a0a7212 */ /* 0x000fe400078e3cff */
[----:B------:R-:W2:Y:S01]  /*21480*/  LDL.LU R20, [R1+0x23a0] ;  /* 0x0023a00001147983 */ /* 0x000ea20000300800 */
[----:B---3--:R-:W-:-:S04]  /*21490*/  @!P0 LOP3.LUT R3, R3, R2, RZ, 0x3c, !PT ;  /* 0x0000000203038212 */ /* 0x008fc800078e3cff */
[----:B------:R-:W-:-:S04]  /*214a0*/  @!P0 LOP3.LUT R2, R3, R2, RZ, 0x3c, !PT ;  /* 0x0000000203028212 */ /* 0x000fc800078e3cff */
[----:B------:R-:W-:Y:S02]  /*214b0*/  @!P0 LOP3.LUT R3, R3, R2, RZ, 0x3c, !PT ;  /* 0x0000000203038212 */ /* 0x000fe400078e3cff */
[----:B--2---:R-:W-:-:S06]  /*214c0*/  PRMT R20, RZ, 0x7610, R20 ;  /* 0x00007610ff147816 */ /* 0x004fcc0000000014 */
[----:B------:R-:W2:Y:S01]  /*214d0*/  @!P0 LDG.E.U16 R20, [R2.64] ;  /* 0x0000000a02148981 */ /* 0x000ea2000c1e1500 */
[----:B------:R-:W-:-:S03]  /*214e0*/  PRMT R14, RZ, 0x7610, R14 ;  /* 0x00007610ff0e7816 */ /* 0x000fc6000000000e */
[----:B--2---:R0:W-:Y:S04]  /*214f0*/  STL [R1+0x94], R20 ;  /* 0x0000941401007387 */ /* 0x0041e80000100800 */
[----:B0-----:R-:W2:Y:S04]  /*21500*/  LDL.LU R20, [R1+0x239c] ;  /* 0x00239c0001147983 */ /* 0x001ea80000300800 */
[----:B------:R-:W3:Y:S01]  /*21510*/  LDL R3, [R1+0xc54] ;  /* 0x000c540001037983 */ /* 0x000ee20000100800 */
[----:B------:R-:W-:-:S03]  /*21520*/  @!P0 IMAD.MOV.U32 R2, RZ, RZ, R28 ;  /* 0x000000ffff028224 */ /* 0x000fc600078e001c */
[----:B------:R-:W2:Y:S04]  /*21530*/  LDL R28, [R1+0xb94] ;  /* 0x000b9400011c7983 */ /* 0x000ea80000100800 */
[----:B---3--:R0:W3:Y:S04]  /*21540*/  @!P0 LDG.E.U16 R14, [R2.64] ;  /* 0x0000000a020e8981 */ /* 0x0080e8000c1e1500 */
[----:B0-----:R-:W3:Y:S04]  /*21550*/  LDL R2, [R1+0xc14] ;  /* 0x000c140001027983 */ /* 0x001ee80000100800 */
[----:B------:R-:W3:Y:S01]  /*21560*/  LDL R3, [R1+0xc18] ;  /* 0x000c180001037983 */ /* 0x000ee20000100800 */
[----:B--2---:R-:W-:-:S02]  /*21570*/  PRMT R20, RZ, 0x7610, R20 ;  /* 0x00007610ff147816 */ /* 0x004fc40000000014 */
        /* <DEDUP_REMOVED lines=14> */
[----:B------:R0:W2:Y:S04]  /*21660*/  @!P0 LDG.E.U16 R20, [R2.64] ;  /* 0x0000000a02148981 */ /* 0x0000a8000c1e1500 */
[----:B------:R-:W-:Y:S04]  /*21670*/  STS.U16 [R10+0x11c00], R9 ;  /* 0x011c00090a007388 */ /* 0x000fe80000000400 */
[----:B------:R-:W-:Y:S01]  /*21680*/  STS.U16 [R10+0x12000], R8 ;  /* 0x012000080a007388 */ /* 0x000fe20000000400 */
[----:B0-----:R-:W-:-:S03]  /*21690*/  @!P0 IMAD.MOV.U32 R2, RZ, RZ, R14 ;  /* 0x000000ffff028224 */ /* 0x001fc600078e000e */
[----:B------:R0:W-:Y:S01]  /*216a0*/  STS.U16 [R10+0x12400], R7 ;  /* 0x012400070a007388 */ /* 0x0001e20000000400 */
[----:B------:R-:W-:-:S03]  /*216b0*/  @!P0 IMAD.MOV.U32 R3, RZ, RZ, R28 ;  /* 0x000000ffff038224 */ /* 0x000fc600078e001c */
[----:B------:R-:W-:Y:S01]  /*216c0*/  STS.U16 [R10+0x12800], R18 ;  /* 0x012800120a007388 */ /* 0x000fe20000000400 */
[----:B0-----:R-:W-:-:S06]  /*216d0*/  PRMT R7, RZ, 0x7610, R7 ;  /* 0x00007610ff077816 */ /* 0x001fcc0000000007 */
[----:B------:R0:W3:Y:S04]  /*216e0*/  @!P0 LDG.E.U16 R7, [R2.64] ;  /* 0x0000000a02078981 */ /* 0x0000e8000c1e1500 */
[----:B--2---:R1:W-:Y:S04]  /*216f0*/  STL [R1+0x88], R20 ;  /* 0x0000881401007387 */ /* 0x0043e80000100800 */
[----:B-1----:R-:W2:Y:S04]  /*21700*/  LDL.LU R20, [R1+0x2394] ;  /* 0x0023940001147983 */ /* 0x002ea80000300800 */
[----:B------:R-:W-:Y:S04]  /*21710*/  STL [R1+0x234c], R18 ;  /* 0x00234c1201007387 */ /* 0x000fe80000100800 */
[----:B------:R-:W-:Y:S04]  /*21720*/  STL [R1+0x2350], R18 ;  /* 0x0023501201007387 */ /* 0x000fe80000100800 */
[----:B------:R-:W-:Y:S04]  /*21730*/  STL [R1+0x2354], R18 ;  /* 0x0023541201007387 */ /* 0x000fe80000100800 */
[----:B------:R-:W-:Y:S04]  /*21740*/  STL [R1+0x2358], R18 ;  /* 0x0023581201007387 */ /* 0x000fe80000100800 */
[----:B------:R1:W-:Y:S04]  /*21750*/  STL [R1+0x235c], R18 ;  /* 0x00235c1201007387 */ /* 0x0003e80000100800 */
[----:B0-----:R-:W2:Y:S01]  /*21760*/  LDL R3, [R1+0xb54] ;  /* 0x000b540001037983 */ /* 0x001ea20000100800 */
[----:B------:R-:W-:-:S03]  /*21770*/  PRMT R15, RZ, 0x7610, R15 ;  /* 0x00007610ff0f7816 */ /* 0x000fc6000000000f */
[----:B------:R-:W2:Y:S04]  /*21780*/  LDL R28, [R1+0xad8] ;  /* 0x000ad800011c7983 */ /* 0x000ea80000100800 */
[----:B-1----:R-:W2:Y:S04]  /*21790*/  LDL R18, [R1+0xb58] ;  /* 0x000b580001127983 */ /* 0x002ea80000100800 */
[----:B------:R-:W4:Y:S04]  /*217a0*/  LDL R14, [R1+0xa94] ;  /* 0x000a9400010e7983 */ /* 0x000f280000100800 */
[----:B---3--:R0:W-:Y:S04]  /*217b0*/  STL [R1+0x84], R7 ;  /* 0x0000840701007387 */ /* 0x0081e80000100800 */
[----:B------:R-:W-:Y:S04]  /*217c0*/  STS.U16 [R10+0x12c00], R17 ;  /* 0x012c00110a007388 */ /* 0x000fe80000000400 */
[----:B0-----:R-:W3:Y:S04]  /*217d0*/  LDL R7, [R1+0xa98] ;  /* 0x000a980001077983 */ /* 0x001ee80000100800 */
[----:B------:R-:W-:Y:S04]  /*217e0*/  STL [R1+0x2368], R17 ;  /* 0x0023681101007387 */ /* 0x000fe80000100800 */
[----:B------:R0:W-:Y:S04]  /*217f0*/  STL [R1+0x236c], R17 ;  /* 0x00236c1101007387 */ /* 0x0001e80000100800 */
[----:B0-----:R-:W3:Y:S01]  /*21800*/  LDL R17, [R1+0xad4] ;  /* 0x000ad40001117983 */ /* 0x001ee20000100800 */
[----:B--2---:R-:W-:-:S03]  /*21810*/  @!P0 IMAD.MOV.U32 R2, RZ, RZ, R18 ;  /* 0x000000ffff028224 */ /* 0x004fc600078e0012 */
[----:B------:R-:W2:Y:S04]  /*21820*/  LDL.LU R18, [R1+0x28] ;  /* 0x0000280001127983 */ /* 0x000ea80000300800 */
[----:B------:R0:W2:Y:S04]  /*21830*/  @!P0 LDG.E.U16 R15, [R2.64] ;  /* 0x0000000a020f8981 */ /* 0x0000a8000c1e1500 */
[----:B0-----:R-:W2:Y:S04]  /*21840*/  LDL R2, [R1+0xb14] ;  /* 0x000b140001027983 */ /* 0x001ea80000100800 */
[----:B------:R-:W2:Y:S01]  /*21850*/  LDL R3, [R1+0xb18] ;  /* 0x000b180001037983 */ /* 0x000ea20000100800 */
[----:B------:R-:W-:-:S02]  /*21860*/  PRMT R20, RZ, 0x7610, R20 ;  /* 0x00007610ff147816 */ /* 0x000fc40000000014 */
[----:B------:R-:W-:Y:S02]  /*21870*/  PRMT R4, RZ, 0x7610, R4 ;  /* 0x00007610ff047816 */ /* 0x000fe40000000004 */
[----:B------:R-:W-:Y:S01]  /*21880*/  PRMT R9, RZ, 0x7610, R9 ;  /* 0x00007610ff097816 */ /* 0x000fe20000000009 */
[----:B------:R-:W-:Y:S01]  /*21890*/  STS.U16 [R10+0x13000], R6 ;  /* 0x013000060a007388 */ /* 0x000fe20000000400 */
[----:B--2---:R-:W-:-:S04]  /*218a0*/  @!P0 LOP3.LUT R3, R3, R2, RZ, 0x3c, !PT ;  /* 0x0000000203038212 */ /* 0x004fc800078e3cff */
[----:B------:R-:W-:-:S04]  /*218b0*/  @!P0 LOP3.LUT R2, R3, R2, RZ, 0x3c, !PT ;  /* 0x0000000203028212 */ /* 0x000fc800078e3cff */
[----:B------:R-:W-:-:S05]  /*218c0*/  @!P0 LOP3.LUT R3, R3, R2, RZ, 0x3c, !PT ;  /* 0x0000000203038212 */ /* 0x000fca00078e3cff */
[----:B------:R0:W2:Y:S02]  /*218d0*/  @!P0 LDG.E.U16 R20, [R2.64] ;  /* 0x0000000a02148981 */ /* 0x0000a4000c1e1500 */
[----:B0-----:R-:W-:Y:S02]  /*218e0*/  @!P0 IMAD.MOV.U32 R2, RZ, RZ, R28 ;  /* 0x000000ffff028224 */ /* 0x001fe400078e001c */
[----:B---3--:R-:W-:-:S05]  /*218f0*/  @!P0 IMAD.MOV.U32 R3, RZ, RZ, R17 ;  /* 0x000000ffff038224 */ /* 0x008fca00078e0011 */
[----:B------:R0:W3:Y:S02]  /*21900*/  @!P0 LDG.E.U16 R4, [R2.64] ;  /* 0x0000000a02048981 */ /* 0x0000e4000c1e1500 */
[----:B0-----:R-:W-:Y:S02]  /*21910*/  @!P0 IMAD.MOV.U32 R2, RZ, RZ, R7 ;  /* 0x000000ffff028224 */ /* 0x001fe400078e0007 */
[----:B----4-:R-:W-:-:S05]  /*21920*/  @!P0 IMAD.MOV.U32 R3, RZ, RZ, R14 ;  /* 0x000000ffff038224 */ /* 0x010fca00078e000e */
[----:B------:R0:W4:Y:S04]  /*21930*/  @!P0 LDG.E.U16 R9, [R2.64] ;  /* 0x0000000a02098981 */ /* 0x000128000c1e1500 */
[----:B------:R-:W-:Y:S04]  /*21940*/  STS.U16 [R10+0x13400], R16 ;  /* 0x013400100a007388 */ /* 0x000fe80000000400 */
[----:B------:R-:W-:Y:S04]  /*21950*/  STS.U16 [R10+0x13800], R0 ;  /* 0x013800000a007388 */ /* 0x000fe80000000400 */
[----:B------:R-:W1:Y:S04]  /*21960*/  S2R R28, SR_TID.X ;  /* 0x00000000001c7919 */ /* 0x000e680000002100 */
[----:B------:R0:W-:Y:S04]  /*21970*/  STS.U16 [R10+0x13c00], R13 ;  /* 0x013c000d0a007388 */ /* 0x0001e80000000400 */
[----:B0-----:R-:W0:Y:S04]  /*21980*/  S2R R10, SR_TID.X ;  /* 0x00000000000a7919 */ /* 0x001e280000002100 */
[----:B------:R1:W-:Y:S02]  /*21990*/  STL [R1+0x80], R15 ;  /* 0x0000800f01007387 */ /* 0x0003e40000100800 */
[----:B-1----:R-:W-:-:S02]  /*219a0*/  LOP3.LUT R28, R28, 0x3f, RZ, 0xc0, !PT ;  /* 0x0000003f1c1c7812 */ /* 0x002fc400078ec0ff */
[----:B------:R-:W4:Y:S03]  /*219b0*/  LDL.LU R15, [R1+0x20] ;  /* 0x00002000010f7983 */ /* 0x000f260000300800 */
[----:B------:R-:W-:Y:S01]  /*219c0*/  IMAD.SHL.U32 R28, R28, 0x2, RZ ;  /* 0x000000021c1c7824 */ /* 0x000fe200078e00ff */
[----:B0-----:R-:W-:-:S04]  /*219d0*/  LOP3.LUT P1, RZ, R10, 0x40, RZ, 0xc0, !PT ;  /* 0x000000400aff7812 */ /* 0x001fc8000782c0ff */
[----:B------:R-:W-:-:S04]  /*219e0*/  SEL R17, RZ, 0x90, !P1 ;  /* 0x00000090ff117807 */ /* 0x000fc80004800000 */
[----:B------:R-:W-:Y:S01]  /*219f0*/  LOP3.LUT R17, R17, R28, RZ, 0x3c, !PT ;  /* 0x0000001c11117212 */ /* 0x000fe200078e3cff */
[----:B--2---:R0:W-:Y:S04]  /*21a00*/  STL [R1+0x7c], R20 ;  /* 0x00007c1401007387 */ /* 0x0041e80000100800 */
[----:B0-----:R-:W2:Y:S04]  /*21a10*/  LDL.LU R20, [R1+0x2390] ;  /* 0x0023900001147983 */ /* 0x001ea80000300800 */
[----:B---3--:R0:W-:Y:S04]  /*21a20*/  STL [R1+0x78], R4 ;  /* 0x0000780401007387 */ /* 0x0081e80000100800 */
[----:B0-----:R-:W3:Y:S04]  /*21a30*/  LDL.LU R4, [R1+0xc] ;  /* 0x00000c0001047983 */ /* 0x001ee80000300800 */
[----:B------:R-:W2:Y:S04]  /*21a40*/  LDL R2, [R1+0xa54] ;  /* 0x000a540001027983 */ /* 0x000ea80000100800 */
[----:B------:R-:W2:Y:S04]  /*21a50*/  LDL R3, [R1+0xa58] ;  /* 0x000a580001037983 */ /* 0x000ea80000100800 */
[----:B------:R-:W3:Y:S04]  /*21a60*/  LDL R14, [R1+0xa14] ;  /* 0x000a1400010e7983 */ /* 0x000ee80000100800 */
[----:B------:R-:W3:Y:S04]  /*21a70*/  LDL R7, [R1+0xa18] ;  /* 0x000a180001077983 */ /* 0x000ee80000100800 */
[----:B----4-:R0:W-:Y:S04]  /*21a80*/  STL [R1+0x74], R9 ;  /* 0x0000740901007387 */ /* 0x0101e80000100800 */
[----:B0-----:R-:W4:Y:S04]  /*21a90*/  LDL.LU R9, [R1+0x4] ;  /* 0x0000040001097983 */ /* 0x001f280000300800 */
[----:B------:R-:W-:Y:S04]  /*21aa0*/  STL [R1+0x2370], R13 ;  /* 0x0023700d01007387 */ /* 0x000fe80000100800 */
[----:B------:R-:W-:Y:S04]  /*21ab0*/  STL [R1+0x2374], R13 ;  /* 0x0023740d01007387 */ /* 0x000fe80000100800 */
[----:B------:R-:W-:Y:S04]  /*21ac0*/  STL [R1+0x2378], R13 ;  /* 0x0023780d01007387 */ /* 0x000fe80000100800 */
[----:B------:R-:W3:Y:S01]  /*21ad0*/  LDL.LU R28, [R1+0x238c] ;  /* 0x00238c00011c7983 */ /* 0x000ee20000300800 */
[----:B--2---:R-:W-:-:S04]  /*21ae0*/  @!P0 LOP3.LUT R3, R3, R2, RZ, 0x3c, !PT ;  /* 0x0000000203038212 */ /* 0x004fc800078e3cff */
[----:B------:R-:W-:-:S04]  /*21af0*/  @!P0 LOP3.LUT R2, R3, R2, RZ, 0x3c, !PT ;  /* 0x0000000203028212 */ /* 0x000fc800078e3cff */
[----:B------:R-:W-:Y:S02]  /*21b00*/  @!P0 LOP3.LUT R3, R3, R2, RZ, 0x3c, !PT ;  /* 0x0000000203038212 */ /* 0x000fe400078e3cff */
[----:B---3--:R-:W-:-:S06]  /*21b10*/  PRMT R28, RZ, 0x7610, R28 ;  /* 0x00007610ff1c7816 */ /* 0x008fcc000000001c */
[----:B------:R0:W2:Y:S01]  /*21b20*/  @!P0 LDG.E.U16 R28, [R2.64] ;  /* 0x0000000a021c8981 */ /* 0x0000a2000c1e1500 */
[----:B------:R-:W-:Y:S01]  /*21b30*/  PRMT R6, RZ, 0x7610, R6 ;  /* 0x00007610ff067816 */ /* 0x000fe20000000006 */
[----:B0-----:R-:W-:Y:S02]  /*21b40*/  @!P0 IMAD.MOV.U32 R2, RZ, RZ, R7 ;  /* 0x000000ffff028224 */ /* 0x001fe400078e0007 */
[----:B------:R-:W-:-:S05]  /*21b50*/  @!P0 IMAD.MOV.U32 R3, RZ, RZ, R14 ;  /* 0x000000ffff038224 */ /* 0x000fca00078e000e */
[----:B------:R0:W3:Y:S04]  /*21b60*/  @!P0 LDG.E.U16 R6, [R2.64] ;  /* 0x0000000a02068981 */ /* 0x0000e8000c1e1500 */
[----:B--2---:R1:W-:Y:S04]  /*21b70*/  STL [R1+0x70], R28 ;  /* 0x0000701c01007387 */ /* 0x0043e80000100800 */
[----:B-1----:R-:W2:Y:S04]  /*21b80*/  LDL.LU R28, [R1+0x2388] ;  /* 0x00238800011c7983 */ /* 0x002ea80000300800 */
[----:B0-----:R-:W2:Y:S04]  /*21b90*/  LDL R2, [R1+0x9d4] ;  /* 0x0009d40001027983 */ /* 0x001ea80000100800 */
[----:B------:R-:W2:Y:S01]  /*21ba0*/  LDL R3, [R1+0x9d8] ;  /* 0x0009d80001037983 */ /* 0x000ea20000100800 */
[----:B------:R-:W-:-:S02]  /*21bb0*/  LOP3.LUT R17, R17, 0x20, RZ, 0x3c, !PT ;  /* 0x0000002011117812 */ /* 0x000fc400078e3cff */
[----:B------:R-:W-:Y:S01]  /*21bc0*/  PRMT R5, RZ, 0x7610, R5 ;  /* 0x00007610ff057816 */ /* 0x000fe20000000005 */
[----:B------:R-:W4:Y:S04]  /*21bd0*/  LDL R14, [R1+0x958] ;  /* 0x00095800010e7983 */ /* 0x000f280000100800 */
[----:B------:R0:W-:Y:S04]  /*21be0*/  STS.U16 [R17+0x10100], R18 ;  /* 0x0101001211007388 */ /* 0x0001e80000000400 */
[----:B------:R-:W4:Y:S04]  /*21bf0*/  LDL R7, [R1+0x914] ;  /* 0x0009140001077983 */ /* 0x000f280000100800 */
[----:B------:R-:W-:Y:S04]  /*21c00*/  STS.U16 [R17+0x10500], R15 ;  /* 0x0105000f11007388 */ /* 0x000fe80000000400 */
[----:B0-----:R-:W4:Y:S04]  /*21c10*/  LDL R18, [R1+0x954] ;  /* 0x0009540001127983 */ /* 0x001f280000100800 */
[----:B---3--:R0:W-:Y:S04]  /*21c20*/  STL [R1+0x6c], R6 ;  /* 0x00006c0601007387 */ /* 0x0081e80000100800 */
[----:B0-----:R-:W3:Y:S04]  /*21c30*/  LDL R6, [R1+0x918] ;  /* 0x0009180001067983 */ /* 0x001ee80000100800 */
[----:B------:R-:W3:Y:S01]  /*21c40*/  LDL.LU R15, [R1] ;  /* 0x00000000010f7983 */ /* 0x000ee20000300800 */
[----:B--2---:R-:W-:-:S04]  /*21c50*/  @!P0 LOP3.LUT R3, R3, R2, RZ, 0x3c, !PT ;  /* 0x0000000203038212 */ /* 0x004fc800078e3cff */
[----:B------:R-:W-:-:S04]  /*21c60*/  @!P0 LOP3.LUT R2, R3, R2, RZ, 0x3c, !PT ;  /* 0x0000000203028212 */ /* 0x000fc800078e3cff */
[----:B------:R-:W-:-:S05]  /*21c70*/  @!P0 LOP3.LUT R3, R3, R2, RZ, 0x3c, !PT ;  /* 0x0000000203038212 */ /* 0x000fca00078e3cff */
[----:B------:R0:W2:Y:S04]  /*21c80*/  @!P0 LDG.E.U16 R5, [R2.64] ;  /* 0x0000000a02058981 */ /* 0x0000a8000c1e1500 */
[----:B0-----:R-:W2:Y:S04]  /*21c90*/  LDL R2, [R1+0x994] ;  /* 0x0009940001027983 */ /* 0x001ea80000100800 */
[----:B------:R-:W2:Y:S01]  /*21ca0*/  LDL R3, [R1+0x998] ;  /* 0x0009980001037983 */ /* 0x000ea20000100800 */
[----:B------:R-:W-:-:S03]  /*21cb0*/  PRMT R8, RZ, 0x7610, R8 ;  /* 0x00007610ff087816 */ /* 0x000fc60000000008 */
[----:B------:R0:W-:Y:S01]  /*21cc0*/  STS.U16 [R17+0x10900], R4 ;  /* 0x0109000411007388 */ /* 0x0001e20000000400 */
[----:B--2---:R-:W-:-:S04]  /*21cd0*/  @!P0 LOP3.LUT R3, R3, R2, RZ, 0x3c, !PT ;  /* 0x0000000203038212 */ /* 0x004fc800078e3cff */
[----:B------:R-:W-:-:S04]  /*21ce0*/  @!P0 LOP3.LUT R2, R3, R2, RZ, 0x3c, !PT ;  /* 0x0000000203028212 */ /* 0x000fc800078e3cff */
[----:B------:R-:W-:-:S05]  /*21cf0*/  @!P0 LOP3.LUT R3, R3, R2, RZ, 0x3c, !PT ;  /* 0x0000000203038212 */ /* 0x000fca00078e3cff */
[----:B------:R1:W2:Y:S04]  /*21d00*/  @!P0 LDG.E.U16 R8, [R2.64] ;  /* 0x0000000a02088981 */ /* 0x0002a8000c1e1500 */
[----:B------:R1:W-:Y:S04]  /*21d10*/  STL [R1+0x68], R5 ;  /* 0x0000680501007387 */ /* 0x0003e80000100800 */
[----:B0-----:R-:W2:Y:S04]  /*21d20*/  LDL R4, [R1+0x8d8] ;  /* 0x0008d80001047983 */ /* 0x001ea80000100800 */
[----:B-1----:R-:W2:Y:S01]  /*21d30*/  LDL R5, [R1+0x8d4] ;  /* 0x0008d40001057983 */ /* 0x002ea20000100800 */
[----:B------:R-:W-:-:S03]  /*21d40*/  PRMT R13, RZ, 0x7610, R13 ;  /* 0x00007610ff0d7816 */ /* 0x000fc6000000000d */
[----:B----4-:R0:W-:Y:S01]  /*21d50*/  STS.U16 [R17+0x10d00], R9 ;  /* 0x010d000911007388 */ /* 0x0101e20000000400 */
[----:B------:R-:W-:Y:S02]  /*21d60*/  @!P0 IMAD.MOV.U32 R2, RZ, RZ, R14 ;  /* 0x000000ffff028224 */ /* 0x000fe400078e000e */
[----:B------:R-:W-:Y:S01]  /*21d70*/  @!P0 IMAD.MOV.U32 R3, RZ, RZ, R18 ;  /* 0x000000ffff038224 */ /* 0x000fe200078e0012 */
[----:B------:R-:W-:-:S04]  /*21d80*/  PRMT R12, RZ, 0x7610, R12 ;  /* 0x00007610ff0c7816 */ /* 0x000fc8000000000c */
[----:B------:R3:W4:Y:S04]  /*21d90*/  @!P0 LDG.E.U16 R13, [R2.64] ;  /* 0x0000000a020d8981 */ /* 0x000728000c1e1500 */
[----:B0-----:R-:W4:Y:S01]  /*21da0*/  LDL R9, [R1+0x894] ;  /* 0x0008940001097983 */ /* 0x001f220000100800 */
[----:B---3--:R-:W-:Y:S02]  /*21db0*/  @!P0 IMAD.MOV.U32 R2, RZ, RZ, R6 ;  /* 0x000000ffff028224 */ /* 0x008fe400078e0006 */
[----:B------:R-:W-:-:S05]  /*21dc0*/  @!P0 IMAD.MOV.U32 R3, RZ, RZ, R7 ;  /* 0x000000ffff038224 */ /* 0x000fca00078e0007 */
[----:B------:R0:W3:Y:S04]  /*21dd0*/  @!P0 LDG.E.U16 R12, [R2.64] ;  /* 0x0000000a020c8981 */ /* 0x0000e8000c1e1500 */
[----:B--2---:R1:W-:Y:S04]  /*21de0*/  STL [R1+0x64], R8 ;  /* 0x0000640801007387 */ /* 0x0043e80000100800 */
[----:B------:R-:W2:Y:S04]  /*21df0*/  LDL R7, [R1+0x854] ;  /* 0x0008540001077983 */ /* 0x000ea80000100800 */
[----:B------:R-:W2:Y:S04]  /*21e00*/  LDL R6, [R1+0x858] ;  /* 0x0008580001067983 */ /* 0x000ea80000100800 */
[----:B-1----:R-:W2:Y:S01]  /*21e10*/  LDL R8, [R1+0x898] ;  /* 0x0008980001087983 */ /* 0x002ea20000100800 */
[----:B0-----:R-:W-:-:S02]  /*21e20*/  @!P0 IMAD.MOV.U32 R2, RZ, RZ, R4 ;  /* 0x000000ffff028224 */ /* 0x001fc400078e0004 */
[----:B------:R-:W-:Y:S01]  /*21e30*/  @!P0 IMAD.MOV.U32 R3, RZ, RZ, R5 ;  /* 0x000000ffff038224 */ /* 0x000fe200078e0005 */
[----:B------:R-:W3:Y:S04]  /*21e40*/  LDL R4, [R1+0x818] ;  /* 0x0008180001047983 */ /* 0x000ee80000100800 */
[----:B------:R-:W3:Y:S01]  /*21e50*/  LDL R5, [R1+0x814] ;  /* 0x0008140001057983 */ /* 0x000ee20000100800 */
[----:B------:R-:W-:-:S03]  /*21e60*/  PRMT R11, RZ, 0x7610, R11 ;  /* 0x00007610ff0b7816 */ /* 0x000fc6000000000b */
[----:B------:R0:W-:Y:S04]  /*21e70*/  STS.U16 [R17+0x11100], R28 ;  /* 0x0111001c11007388 */ /* 0x0001e80000000400 */
[----:B------:R4:W3:Y:S01]  /*21e80*/  @!P0 LDG.E.U16 R11, [R2.64] ;  /* 0x0000000a020b8981 */ /* 0x0008e2000c1e1500 */
[----:B0-----:R-:W-:Y:S01]  /*21e90*/  PRMT R28, RZ, 0x7610, R28 ;  /* 0x00007610ff1c7816 */ /* 0x001fe2000000001c */
[----:B----4-:R-:W-:Y:S02]  /*21ea0*/  @!P0 IMAD.MOV.U32 R3, RZ, RZ, R9 ;  /* 0x000000ffff038224 */ /* 0x010fe400078e0009 */
[----:B------:R-:W-:Y:S04]  /*21eb0*/  STS.U16 [R17+0x11500], R20 ;  /* 0x0115001411007388 */ /* 0x000fe80000000400 */
[----:B------:R0:W-:Y:S04]  /*21ec0*/  STS.U16 [R17+0x11900], R24 ;  /* 0x0119001811007388 */ /* 0x0001e80000000400 */
[----:B------:R-:W4:Y:S01]  /*21ed0*/  LDL R9, [R1+0x7d4] ;  /* 0x0007d40001097983 */ /* 0x000f220000100800 */
[----:B0-----:R-:W-:-:S02]  /*21ee0*/  PRMT R24, RZ, 0x7610, R24 ;  /* 0x00007610ff187816 */ /* 0x001fc40000000018 */
[----:B------:R-:W-:Y:S01]  /*21ef0*/  PRMT R20, RZ, 0x7610, R20 ;  /* 0x00007610ff147816 */ /* 0x000fe20000000014 */
[----:B--2---:R-:W-:Y:S02]  /*21f00*/  @!P0 IMAD.MOV.U32 R2, RZ, RZ, R8 ;  /* 0x000000ffff028224 */ /* 0x004fe400078e0008 */
[----:B------:R-:W2:Y:S04]  /*21f10*/  LDL R8, [R1+0x7d8] ;  /* 0x0007d80001087983 */ /* 0x000ea80000100800 */
[----:B------:R0:W2:Y:S02]  /*21f20*/  @!P0 LDG.E.U16 R28, [R2.64] ;  /* 0x0000000a021c8981 */ /* 0x0000a4000c1e1500 */
[----:B0-----:R-:W-:Y:S02]  /*21f30*/  @!P0 IMAD.MOV.U32 R2, RZ, RZ, R6 ;  /* 0x000000ffff028224 */ /* 0x001fe400078e0006 */
[----:B------:R-:W-:-:S05]  /*21f40*/  @!P0 IMAD.MOV.U32 R3, RZ, RZ, R7 ;  /* 0x000000ffff038224 */ /* 0x000fca00078e0007 */
[----:B------:R3:W2:Y:S02]  /*21f50*/  @!P0 LDG.E.U16 R24, [R2.64] ;  /* 0x0000000a02188981 */ /* 0x0006a4000c1e1500 */
[----:B---3--:R-:W-:Y:S02]  /*21f60*/  @!P0 IMAD.MOV.U32 R2, RZ, RZ, R4 ;  /* 0x000000ffff028224 */ /* 0x008fe400078e0004 */
[----:B------:R-:W-:-:S05]  /*21f70*/  @!P0 IMAD.MOV.U32 R3, RZ, RZ, R5 ;  /* 0x000000ffff038224 */ /* 0x000fca00078e0005 */
[----:B------:R4:W3:Y:S02]  /*21f80*/  @!P0 LDG.E.U16 R20, [R2.64] ;  /* 0x0000000a02148981 */ /* 0x0008e4000c1e1500 */
[----:B----4-:R-:W-:Y:S02]  /*21f90*/  @!P0 IMAD.MOV.U32 R3, RZ, RZ, R9 ;  /* 0x000000ffff038224 */ /* 0x010fe400078e0009 */
[----:B--2---:R-:W-:Y:S04]  /*21fa0*/  STL [R1+0x2308], R28 ;  /* 0x0023081c01007387 */ /* 0x004fe80000100800 */
[----:B------:R-:W2:Y:S04]  /*21fb0*/  LDL R7, [R1+0x794] ;  /* 0x0007940001077983 */ /* 0x000ea80000100800 */
[----:B------:R-:W4:Y:S01]  /*21fc0*/  LDL R6, [R1+0x798] ;  /* 0x0007980001067983 */ /* 0x000f220000100800 */
[----:B------:R-:W-:-:S03]  /*21fd0*/  @!P0 IMAD.MOV.U32 R2, RZ, RZ, R8 ;  /* 0x000000ffff028224 */ /* 0x000fc600078e0008 */
[----:B------:R-:W-:Y:S04]  /*21fe0*/  STL [R1+0x230c], R24 ;  /* 0x00230c1801007387 */ /* 0x000fe80000100800 */
[----:B------:R-:W4:Y:S04]  /*21ff0*/  LDL R5, [R1+0x754] ;  /* 0x0007540001057983 */ /* 0x000f280000100800 */
[----:B------:R-:W4:Y:S04]  /*22000*/  LDL R4, [R1+0x758] ;  /* 0x0007580001047983 */ /* 0x000f280000100800 */
[----:B------:R-:W-:Y:S04]  /*22010*/  STL [R1+0x60], R13 ;  /* 0x0000600d01007387 */ /* 0x000fe80000100800 */
[----:B---3--:R-:W-:Y:S04]  /*22020*/  STL [R1+0x2310], R20 ;  /* 0x0023101401007387 */ /* 0x008fe80000100800 */
[----:B------:R-:W3:Y:S04]  /*22030*/  LDL R9, [R1+0x714] ;  /* 0x0007140001097983 */ /* 0x000ee80000100800 */
[----:B------:R-:W-:Y:S04]  /*22040*/  STL [R1+0xc], R12 ;  /* 0x00000c0c01007387 */ /* 0x000fe80000100800 */
[----:B------:R-:W3:Y:S01]  /*22050*/  LDL R8, [R1+0x718] ;  /* 0x0007180001087983 */ /* 0x000ee20000100800 */
[----:B------:R-:W-:-:S02]  /*22060*/  PRMT R16, RZ, 0x7610, R16 ;  /* 0x00007610ff107816 */ /* 0x000fc40000000010 */
[----:B------:R-:W-:-:S04]  /*22070*/  PRMT R0, RZ, 0x7610, R0 ;  /* 0x00007610ff007816 */ /* 0x000fc80000000000 */
[----:B------:R2:W3:Y:S02]  /*22080*/  @!P0 LDG.E.U16 R16, [R2.64] ;  /* 0x0000000a02108981 */ /* 0x0004e4000c1e1500 */
[----:B--2---:R-:W-:Y:S02]  /*22090*/  @!P0 IMAD.MOV.U32 R3, RZ, RZ, R7 ;  /* 0x000000ffff038224 */ /* 0x004fe400078e0007 */
[----:B----4-:R-:W-:-:S05]  /*220a0*/  @!P0 IMAD.MOV.U32 R2, RZ, RZ, R6 ;  /* 0x000000ffff028224 */ /* 0x010fca00078e0006 */
[----:B------:R0:W2:Y:S02]  /*220b0*/  @!P0 LDG.E.U16 R0, [R2.64] ;  /* 0x0000000a02008981 */ /* 0x0000a4000c1e1500 */
[----:B0-----:R-:W-:Y:S02]  /*220c0*/  PRMT R2, RZ, 0x7610, R2 ;  /* 0x00007610ff027816 */ /* 0x001fe40000000002 */
[----:B------:R-:W-:-:S04]  /*220d0*/  PRMT R3, RZ, 0x7610, R3 ;  /* 0x00007610ff037816 */ /* 0x000fc80000000003 */
[----:B------:R3:W4:Y:S02]  /*220e0*/  @!P0 LDG.E.U16 R2, [R4.64] ;  /* 0x0000000a04028981 */ /* 0x000724000c1e1500 */
[----:B---3--:R-:W-:Y:S02]  /*220f0*/  @!P0 IMAD.MOV.U32 R5, RZ, RZ, R9 ;  /* 0x000000ffff058224 */ /* 0x008fe400078e0009 */
[----:B------:R-:W-:-:S05]  /*22100*/  @!P0 IMAD.MOV.U32 R4, RZ, RZ, R8 ;  /* 0x000000ffff048224 */ /* 0x000fca00078e0008 */
[----:B------:R-:W3:Y:S04]  /*22110*/  @!P0 LDG.E.U16 R3, [R4.64] ;  /* 0x0000000a04038981 */ /* 0x000ee8000c1e1500 */
[----:B------:R-:W-:Y:S04]  /*22120*/  STL [R1+0x2314], R16 ;  /* 0x0023141001007387 */ /* 0x000fe80000100800 */
[----:B------:R-:W-:Y:S04]  /*22130*/  STL [R1+0x4], R11 ;  /* 0x0000040b01007387 */ /* 0x000fe80000100800 */
[----:B------:R-:W3:Y:S04]  /*22140*/  LDL R7, [R1+0x6d4] ;  /* 0x0006d40001077983 */ /* 0x000ee80000100800 */
[----:B------:R-:W3:Y:S04]  /*22150*/  LDL R6, [R1+0x6d8] ;  /* 0x0006d80001067983 */ /* 0x000ee80000100800 */
[----:B------:R0:W-:Y:S04]  /*22160*/  STS.U16 [R17+0x11d00], R15 ;  /* 0x011d000f11007388 */ /* 0x0001e80000000400 */
[----:B--2---:R-:W-:Y:S04]  /*22170*/  STL [R1+0x2318], R0 ;  /* 0x0023180001007387 */ /* 0x004fe80000100800 */
[----:B0-----:R-:W2:Y:S04]  /*22180*/  LDL R15, [R1+0x694] ;  /* 0x00069400010f7983 */ /* 0x001ea80000100800 */
[----:B------:R-:W2:Y:S04]  /*22190*/  LDL R13, [R1+0x698] ;  /* 0x00069800010d7983 */ /* 0x000ea80000100800 */
[----:B----4-:R0:W-:Y:S04]  /*221a0*/  STL [R1+0x231c], R2 ;  /* 0x00231c0201007387 */ /* 0x0101e80000100800 */
[----:B------:R-:W4:Y:S04]  /*221b0*/  LDL.LU R14, [R1+0x50] ;  /* 0x00005000010e7983 */ /* 0x000f280000300800 */
[----:B------:R-:W4:Y:S04]  /*221c0*/  LDL.LU R11, [R1+0x4c] ;  /* 0x00004c00010b7983 */ /* 0x000f280000300800 */
[----:B---3--:R-:W-:Y:S04]  /*221d0*/  STL [R1+0x2320], R3 ;  /* 0x0023200301007387 */ /* 0x008fe80000100800 */
[----:B------:R-:W3:Y:S04]  /*221e0*/  LDL R9, [R1+0x654] ;  /* 0x0006540001097983 */ /* 0x000ee80000100800 */
[----:B------:R-:W3:Y:S01]  /*221f0*/  LDL R8, [R1+0x658] ;  /* 0x0006580001087983 */ /* 0x000ee20000100800 */
[----:B------:R-:W-:-:S02]  /*22200*/  PRMT R4, RZ, 0x7610, R4 ;  /* 0x00007610ff047816 */ /* 0x000fc40000000004 */
[----:B------:R-:W-:Y:S02]  /*22210*/  PRMT R5, RZ, 0x7610, R5 ;  /* 0x00007610ff057816 */ /* 0x000fe40000000005 */
[----:B------:R-:W-:Y:S01]  /*22220*/  LOP3.LUT R10, R10, 0x3f, RZ, 0xc0, !PT ;  /* 0x0000003f0a0a7812 */ /* 0x000fe200078ec0ff */
[----:B------:R-:W-:Y:S04]  /*22230*/  STS.U16 [R17+0x12100], R29 ;  /* 0x0121001d11007388 */ /* 0x000fe80000000400 */
[----:B------:R2:W4:Y:S04]  /*22240*/  @!P0 LDG.E.U16 R4, [R6.64] ;  /* 0x0000000a06048981 */ /* 0x000528000c1e1500 */
[----:B------:R-:W4:Y:S01]  /*22250*/  LDL.LU R12, [R1+0x48] ;  /* 0x00004800010c7983 */ /* 0x000f220000300800 */
[----:B--2---:R-:W-:-:S02]  /*22260*/  @!P0 IMAD.MOV.U32 R7, RZ, RZ, R15 ;  /* 0x000000ffff078224 */ /* 0x004fc400078e000f */
[----:B------:R-:W-:-:S05]  /*22270*/  @!P0 IMAD.MOV.U32 R6, RZ, RZ, R13 ;  /* 0x000000ffff068224 */ /* 0x000fca00078e000d */
[----:B------:R1:W2:Y:S02]  /*22280*/  @!P0 LDG.E.U16 R5, [R6.64] ;  /* 0x0000000a06058981 */ /* 0x0002a4000c1e1500 */
[----:B-1----:R-:W-:-:S06]  /*22290*/  PRMT R6, RZ, 0x7610, R6 ;  /* 0x00007610ff067816 */ /* 0x002fcc0000000006 */
[----:B---3--:R1:W3:Y:S04]  /*222a0*/  @!P0 LDG.E.U16 R6, [R8.64] ;  /* 0x0000000a08068981 */ /* 0x0082e8000c1e1500 */
[----:B------:R-:W0:Y:S01]  /*222b0*/  S2R R15, SR_TID.X ;  /* 0x00000000000f7919 */ /* 0x000e220000002100 */
[----:B------:R-:W-:-:S03]  /*222c0*/  IMAD.SHL.U32 R10, R10, 0x2, RZ ;  /* 0x000000020a0a7824 */ /* 0x000fc600078e00ff */
[----:B------:R-:W-:Y:S04]  /*222d0*/  STS.U16 [R17+0x12500], R27 ;  /* 0x0125001b11007388 */ /* 0x000fe80000000400 */
[----:B------:R-:W-:Y:S04]  /*222e0*/  STS.U16 [R17+0x12900], R26 ;  /* 0x0129001a11007388 */ /* 0x000fe80000000400 */
[----:B------:R-:W-:Y:S04]  /*222f0*/  STS.U16 [R17+0x12d00], R25 ;  /* 0x012d001911007388 */ /* 0x000fe80000000400 */
[----:B------:R-:W-:Y:S01]  /*22300*/  STS.U16 [R17+0x13100], R23 ;  /* 0x0131001711007388 */ /* 0x000fe20000000400 */
[----:B0-----:R-:W-:-:S03]  /*22310*/  LOP3.LUT P1, RZ, R15, 0x40, RZ, 0xc0, !PT ;  /* 0x000000400fff7812 */ /* 0x001fc6000782c0ff */
[----:B----4-:R-:W-:Y:S01]  /*22320*/  STL [R1+0x2324], R4 ;  /* 0x0023240401007387 */ /* 0x010fe20000100800 */
[----:B------:R-:W-:-:S03]  /*22330*/  SEL R2, RZ, 0x90, !P1 ;  /* 0x00000090ff027807 */ /* 0x000fc60004800000 */
[----:B------:R-:W-:Y:S04]  /*22340*/  STS.U16 [R17+0x13500], R22 ;  /* 0x0135001611007388 */ /* 0x000fe80000000400 */
[----:B------:R-:W4:Y:S01]  /*22350*/  LDL.LU R13, [R1+0x44] ;  /* 0x00004400010d7983 */ /* 0x000f220000300800 */
[----:B------:R-:W-:-:S03]  /*22360*/  LOP3.LUT R2, R2, R10, RZ, 0x3c, !PT ;  /* 0x0000000a02027212 */ /* 0x000fc600078e3cff */
[----:B------:R-:W-:Y:S04]  /*22370*/  STS.U16 [R17+0x13900], R21 ;  /* 0x0139001511007388 */ /* 0x000fe80000000400 */
[----:B------:R0:W-:Y:S01]  /*22380*/  STS.U16 [R17+0x13d00], R19 ;  /* 0x013d001311007388 */ /* 0x0001e20000000400 */
[----:B------:R-:W-:-:S05]  /*22390*/  LOP3.LUT R2, R2, 0x40, RZ, 0x3c, !PT ;  /* 0x0000004002027812 */ /* 0x000fca00078e3cff */
[----:B------:R0:W-:Y:S04]  /*223a0*/  STS.U16 [R2+0x10200], R14 ;  /* 0x0102000e02007388 */ /* 0x0001e80000000400 */
[----:B--2---:R-:W-:Y:S04]  /*223b0*/  STL [R1+0x2328], R5 ;  /* 0x0023280501007387 */ /* 0x004fe80000100800 */
[----:B------:R-:W2:Y:S04]  /*223c0*/  LDL.LU R18, [R1+0x40] ;  /* 0x0000400001127983 */ /* 0x000ea80000300800 */
[----:B0-----:R-:W2:Y:S04]  /*223d0*/  LDL.LU R17, [R1+0x3c] ;  /* 0x00003c0001117983 */ /* 0x001ea80000300800 */
[----:B------:R-:W2:Y:S04]  /*223e0*/  LDL.LU R10, [R1+0x38] ;  /* 0x00003800010a7983 */ /* 0x000ea80000300800 */
[----:B-1----:R-:W2:Y:S04]  /*223f0*/  LDL R8, [R1+0x620] ;  /* 0x0006200001087983 */ /* 0x002ea80000100800 */
[----:B------:R-:W2:Y:S04]  /*22400*/  LDL R9, [R1+0xdfc] ;  /* 0x000dfc0001097983 */ /* 0x000ea80000100800 */
[----:B---3--:R-:W-:Y:S04]  /*22410*/  STL [R1+0x232c], R6 ;  /* 0x00232c0601007387 */ /* 0x008fe80000100800 */
        /* <DEDUP_REMOVED lines=15> */
[----:B------:R1:W-:Y:S04]  /*22510*/  STS.U16 [R2+0x10600], R11 ;  /* 0x0106000b02007388 */ /* 0x0003e80000000400 */
[----:B-1----:R-:W3:Y:S04]  /*22520*/  LDL.LU R11, [R1+0x34] ;  /* 0x00003400010b7983 */ /* 0x002ee80000300800 */
[----:B0-----:R-:W3:Y:S04]  /*22530*/  LDL R8, [R1+0xd8c] ;  /* 0x000d8c0001087983 */ /* 0x001ee80000100800 */
[----:B------:R-:W3:Y:S04]  /*22540*/  LDL R9, [R1+0xd90] ;  /* 0x000d900001097983 */ /* 0x000ee80000100800 */
[----:B------:R-:W-:Y:S04]  /*22550*/  STS.U16 [R2+0x10a00], R12 ;  /* 0x010a000c02007388 */ /* 0x000fe80000000400 */
[----:B--2---:R0:W-:Y:S04]  /*22560*/  STL [R1+0x58], R14 ;  /* 0x0000580e01007387 */ /* 0x0041e80000100800 */
[----:B0-----:R-:W2:Y:S04]  /*22570*/  LDL.LU R14, [R1+0x30] ;  /* 0x00003000010e7983 */ /* 0x001ea80000300800 */
[----:B------:R-:W2:Y:S01]  /*22580*/  LDL.LU R12, [R1+0x237c] ;  /* 0x00237c00010c7983 */ /* 0x000ea20000300800 */
[----:B---3--:R-:W-:-:S04]  /*22590*/  @!P0 LOP3.LUT R9, R9, R8, RZ, 0x3c, !PT ;  /* 0x0000000809098212 */ /* 0x008fc800078e3cff */
[----:B------:R-:W-:-:S04]  /*225a0*/  @!P0 LOP3.LUT R8, R9, R8, RZ, 0x3c, !PT ;  /* 0x0000000809088212 */ /* 0x000fc800078e3cff */
[----:B------:R-:W-:Y:S02]  /*225b0*/  @!P0 LOP3.LUT R9, R9, R8, RZ, 0x3c, !PT ;  /* 0x0000000809098212 */ /* 0x000fe400078e3cff */
[----:B--2---:R-:W-:-:S06]  /*225c0*/  PRMT R12, RZ, 0x7610, R12 ;  /* 0x00007610ff0c7816 */ /* 0x004fcc000000000c */
[----:B------:R0:W2:Y:S04]  /*225d0*/  @!P0 LDG.E.U16 R12, [R8.64] ;  /* 0x0000000a080c8981 */ /* 0x0000a8000c1e1500 */
[----:B----4-:R-:W-:Y:S04]  /*225e0*/  STS.U16 [R2+0x10e00], R13 ;  /* 0x010e000d02007388 */ /* 0x010fe80000000400 */
[----:B0-----:R-:W3:Y:S04]  /*225f0*/  LDL R8, [R1+0xd4c] ;  /* 0x000d4c0001087983 */ /* 0x001ee80000100800 */
[----:B------:R-:W3:Y:S04]  /*22600*/  LDL R9, [R1+0xd50] ;  /* 0x000d500001097983 */ /* 0x000ee80000100800 */
[----:B--2---:R0:W-:Y:S04]  /*22610*/  STL [R1+0x54], R12 ;  /* 0x0000540c01007387 */ /* 0x0041e80000100800 */
[----:B0-----:R-:W2:Y:S04]  /*22620*/  LDL.LU R12, [R1+0x2c] ;  /* 0x00002c00010c7983 */ /* 0x001ea80000300800 */
[----:B------:R-:W4:Y:S01]  /*22630*/  LDL.LU R13, [R1+0x2378] ;  /* 0x00237800010d7983 */ /* 0x000f220000300800 */
[----:B---3--:R-:W-:-:S04]  /*22640*/  @!P0 LOP3.LUT R9, R9, R8, RZ, 0x3c, !PT ;  /* 0x0000000809098212 */ /* 0x008fc800078e3cff */
[----:B------:R-:W-:-:S04]  /*22650*/  @!P0 LOP3.LUT R8, R9, R8, RZ, 0x3c, !PT ;  /* 0x0000000809088212 */ /* 0x000fc800078e3cff */
[----:B------:R-:W-:Y:S02]  /*22660*/  @!P0 LOP3.LUT R9, R9, R8, RZ, 0x3c, !PT ;  /* 0x0000000809098212 */ /* 0x000fe400078e3cff */
[----:B----4-:R-:W-:-:S06]  /*22670*/  PRMT R13, RZ, 0x7610, R13 ;  /* 0x00007610ff0d7816 */ /* 0x010fcc000000000d */
[----:B------:R-:W3:Y:S04]  /*22680*/  @!P0 LDG.E.U16 R13, [R8.64] ;  /* 0x0000000a080d8981 */ /* 0x000ee8000c1e1500 */
[----:B---3--:R0:W-:Y:S04]  /*22690*/  STL [R1+0x50], R13 ;  /* 0x0000500d01007387 */ /* 0x0081e80000100800 */
[----:B0-----:R-:W3:Y:S04]  /*226a0*/  LDL.LU R13, [R1+0x2374] ;  /* 0x00237400010d7983 */ /* 0x001ee80000300800 */
[----:B------:R-:W4:Y:S04]  /*226b0*/  LDL R8, [R1+0xd0c] ;  /* 0x000d0c0001087983 */ /* 0x000f280000100800 */
[----:B------:R-:W4:Y:S01]  /*226c0*/  LDL R9, [R1+0xd10] ;  /* 0x000d100001097983 */ /* 0x000f220000100800 */
[----:B---3--:R-:W-:-:S02]  /*226d0*/  PRMT R13, RZ, 0x7610, R13 ;  /* 0x00007610ff0d7816 */ /* 0x008fc4000000000d */
[----:B----4-:R-:W-:-:S04]  /*226e0*/  @!P0 LOP3.LUT R9, R9, R8, RZ, 0x3c, !PT ;  /* 0x0000000809098212 */ /* 0x010fc800078e3cff */
[----:B------:R-:W-:-:S04]  /*226f0*/  @!P0 LOP3.LUT R8, R9, R8, RZ, 0x3c, !PT ;  /* 0x0000000809088212 */ /* 0x000fc800078e3cff */
[----:B------:R-:W-:-:S05]  /*22700*/  @!P0 LOP3.LUT R9, R9, R8, RZ, 0x3c, !PT ;  /* 0x0000000809098212 */ /* 0x000fca00078e3cff */
[----:B------:R-:W3:Y:S04]  /*22710*/  @!P0 LDG.E.U16 R13, [R8.64] ;  /* 0x0000000a080d8981 */ /* 0x000ee8000c1e1500 */
[----:B------:R0:W-:Y:S04]  /*22720*/  STS.U16 [R2+0x11200], R18 ;  /* 0x0112001202007388 */ /* 0x0001e80000000400 */
[----:B0-----:R-:W4:Y:S04]  /*22730*/  LDL.LU R18, [R1+0x24] ;  /* 0x0000240001127983 */ /* 0x001f280000300800 */
[----:B---3--:R0:W-:Y:S04]  /*22740*/  STL [R1+0x4c], R13 ;  /* 0x00004c0d01007387 */ /* 0x0081e80000100800 */
[----:B0-----:R-:W3:Y:S04]  /*22750*/  LDL.LU R13, [R1+0x2370] ;  /* 0x00237000010d7983 */ /* 0x001ee80000300800 */
[----:B------:R-:W2:Y:S04]  /*22760*/  LDL R8, [R1+0xccc] ;  /* 0x000ccc0001087983 */ /* 0x000ea80000100800 */
[----:B------:R-:W2:Y:S04]  /*22770*/  LDL R9, [R1+0xcd0] ;  /* 0x000cd00001097983 */ /* 0x000ea80000100800 */
[----:B------:R0:W-:Y:S04]  /*22780*/  STS.U16 [R2+0x11600], R17 ;  /* 0x0116001102007388 */ /* 0x0001e80000000400 */
[----:B0-----:R-:W4:Y:S01]  /*22790*/  LDL.LU R17, [R1+0x236c] ;  /* 0x00236c0001117983 */ /* 0x001f220000300800 */
[----:B---3--:R-:W-:-:S02]  /*227a0*/  PRMT R13, RZ, 0x7610, R13 ;  /* 0x00007610ff0d7816 */ /* 0x008fc4000000000d */
[----:B--2---:R-:W-:-:S04]  /*227b0*/  @!P0 LOP3.LUT R9, R9, R8, RZ, 0x3c, !PT ;  /* 0x0000000809098212 */ /* 0x004fc800078e3cff */
[----:B------:R-:W-:-:S04]  /*227c0*/  @!P0 LOP3.LUT R8, R9, R8, RZ, 0x3c, !PT ;  /* 0x0000000809088212 */ /* 0x000fc800078e3cff */
[----:B------:R-:W-:-:S05]  /*227d0*/  @!P0 LOP3.LUT R9, R9, R8, RZ, 0x3c, !PT ;  /* 0x0000000809098212 */ /* 0x000fca00078e3cff */
[----:B------:R0:W2:Y:S04]  /*227e0*/  @!P0 LDG.E.U16 R13, [R8.64] ;  /* 0x0000000a080d8981 */ /* 0x0000a8000c1e1500 */
[----:B0-----:R-:W3:Y:S04]  /*227f0*/  LDL R8, [R1+0xc8c] ;  /* 0x000c8c0001087983 */ /* 0x001ee80000100800 */
[----:B------:R-:W3:Y:S01]  /*22800*/  LDL R9, [R1+0xc90] ;  /* 0x000c900001097983 */ /* 0x000ee20000100800 */
[----:B----4-:R-:W-:Y:S02]  /*22810*/  PRMT R17, RZ, 0x7610, R17 ;  /* 0x00007610ff117816 */ /* 0x010fe40000000011 */
[----:B---3--:R-:W-:-:S04]  /*22820*/  @!P0 LOP3.LUT R9, R9, R8, RZ, 0x3c, !PT ;  /* 0x0000000809098212 */ /* 0x008fc800078e3cff */
[----:B------:R-:W-:-:S04]  /*22830*/  @!P0 LOP3.LUT R8, R9, R8, RZ, 0x3c, !PT ;  /* 0x0000000809088212 */ /* 0x000fc800078e3cff */
[----:B------:R-:W-:-:S05]  /*22840*/  @!P0 LOP3.LUT R9, R9, R8, RZ, 0x3c, !PT ;  /* 0x0000000809098212 */ /* 0x000fca00078e3cff */
[----:B------:R-:W3:Y:S04]  /*22850*/  @!P0 LDG.E.U16 R17, [R8.64] ;  /* 0x0000000a08118981 */ /* 0x000ee8000c1e1500 */
[----:B--2---:R0:W-:Y:S04]  /*22860*/  STL [R1+0x48], R13 ;  /* 0x0000480d01007387 */ /* 0x0041e80000100800 */
[----:B------:R1:W-:Y:S04]  /*22870*/  STS.U16 [R2+0x11a00], R10 ;  /* 0x011a000a02007388 */ /* 0x0003e80000000400 */
[----:B0-----:R-:W2:Y:S04]  /*22880*/  LDL R13, [R1+0xbd0] ;  /* 0x000bd000010d7983 */ /* 0x001ea80000100800 */
[----:B-1----:R-:W4:Y:S04]  /*22890*/  LDL.LU R10, [R1+0x18] ;  /* 0x00001800010a7983 */ /* 0x002f280000300800 */
[----:B---3--:R0:W-:Y:S04]  /*228a0*/  STL [R1+0x44], R17 ;  /* 0x0000441101007387 */ /* 0x0081e80000100800 */
[----:B0-----:R-:W3:Y:S04]  /*228b0*/  LDL.LU R17, [R1+0x2368] ;  /* 0x0023680001117983 */ /* 0x001ee80000300800 */
[----:B------:R-:W2:Y:S04]  /*228c0*/  LDL R8, [R1+0xc4c] ;  /* 0x000c4c0001087983 */ /* 0x000ea80000100800 */
[----:B------:R-:W2:Y:S01]  /*228d0*/  LDL R9, [R1+0xc50] ;  /* 0x000c500001097983 */ /* 0x000ea20000100800 */
[----:B------:R-:W-:-:S03]  /*228e0*/  PRMT R24, RZ, 0x7610, R24 ;  /* 0x00007610ff187816 */ /* 0x000fc60000000018 */
[----:B------:R0:W-:Y:S04]  /*228f0*/  STS.U16 [R2+0x11e00], R11 ;  /* 0x011e000b02007388 */ /* 0x0001e80000000400 */
[----:B0-----:R-:W3:Y:S01]  /*22900*/  LDL.LU R11, [R1+0x2364] ;  /* 0x00236400010b7983 */ /* 0x001ee20000300800 */
[----:B--2---:R-:W-:-:S04]  /*22910*/  @!P0 LOP3.LUT R9, R9, R8, RZ, 0x3c, !PT ;  /* 0x0000000809098212 */ /* 0x004fc800078e3cff */
[----:B------:R-:W-:-:S04]  /*22920*/  @!P0 LOP3.LUT R8, R9, R8, RZ, 0x3c, !PT ;  /* 0x0000000809088212 */ /* 0x000fc800078e3cff */
[----:B------:R-:W-:-:S05]  /*22930*/  @!P0 LOP3.LUT R9, R9, R8, RZ, 0x3c, !PT ;  /* 0x0000000809098212 */ /* 0x000fca00078e3cff */
[----:B------:R0:W2:Y:S04]  /*22940*/  @!P0 LDG.E.U16 R24, [R8.64] ;  /* 0x0000000a08188981 */ /* 0x0000a8000c1e1500 */
[----:B0-----:R-:W2:Y:S04]  /*22950*/  LDL R8, [R1+0xc0c] ;  /* 0x000c0c0001087983 */ /* 0x001ea80000100800 */
[----:B------:R-:W2:Y:S01]  /*22960*/  LDL R9, [R1+0xc10] ;  /* 0x000c100001097983 */ /* 0x000ea20000100800 */
[----:B---3--:R-:W-:Y:S02]  /*22970*/  PRMT R11, RZ, 0x7610, R11 ;  /* 0x00007610ff0b7816 */ /* 0x008fe4000000000b */
[----:B--2---:R-:W-:-:S04]  /*22980*/  @!P0 LOP3.LUT R9, R9, R8, RZ, 0x3c, !PT ;  /* 0x0000000809098212 */ /* 0x004fc800078e3cff */
[----:B------:R-:W-:-:S04]  /*22990*/  @!P0 LOP3.LUT R8, R9, R8, RZ, 0x3c, !PT ;  /* 0x0000000809088212 */ /* 0x000fc800078e3cff */
[----:B------:R-:W-:-:S05]  /*229a0*/  @!P0 LOP3.LUT R9, R9, R8, RZ, 0x3c, !PT ;  /* 0x0000000809098212 */ /* 0x000fca00078e3cff */
[----:B------:R-:W2:Y:S04]  /*229b0*/  @!P0 LDG.E.U16 R11, [R8.64] ;  /* 0x0000000a080b8981 */ /* 0x000ea8000c1e1500 */
[----:B------:R0:W-:Y:S04]  /*229c0*/  STS.U16 [R2+0x12200], R14 ;  /* 0x0122000e02007388 */ /* 0x0001e80000000400 */
[----:B0-----:R-:W3:Y:S04]  /*229d0*/  LDL R14, [R1+0xb50] ;  /* 0x000b5000010e7983 */ /* 0x001ee80000100800 */
[----:B------:R0:W-:Y:S04]  /*229e0*/  STL [R1+0x40], R24 ;  /* 0x0000401801007387 */ /* 0x0001e80000100800 */
[----:B0-----:R-:W3:Y:S04]  /*229f0*/  LDL.LU R24, [R1+0x10] ;  /* 0x0000100001187983 */ /* 0x001ee80000300800 */
[----:B--2---:R0:W-:Y:S04]  /*22a00*/  STL [R1+0x3c], R11 ;  /* 0x00003c0b01007387 */ /* 0x0041e80000100800 */
[----:B0-----:R-:W2:Y:S04]  /*22a10*/  LDL.LU R11, [R1+0x2360] ;  /* 0x00236000010b7983 */ /* 0x001ea80000300800 */
[----:B------:R-:W3:Y:S01]  /*22a20*/  LDL R9, [R1+0xbcc] ;  /* 0x000bcc0001097983 */ /* 0x000ee20000100800 */
[----:B------:R-:W-:Y:S01]  /*22a30*/  @!P0 IMAD.MOV.U32 R8, RZ, RZ, R13 ;  /* 0x000000ffff088224 */ /* 0x000fe200078e000d */
[----:B--2---:R-:W-:-:S06]  /*22a40*/  PRMT R11, RZ, 0x7610, R11 ;  /* 0x00007610ff0b7816 */ /* 0x004fcc000000000b */
[----:B---3--:R0:W2:Y:S04]  /*22a50*/  @!P0 LDG.E.U16 R11, [R8.64] ;  /* 0x0000000a080b8981 */ /* 0x0080a8000c1e1500 */
[----:B------:R1:W-:Y:S04]  /*22a60*/  STS.U16 [R2+0x12600], R12 ;  /* 0x0126000c02007388 */ /* 0x0003e80000000400 */
[----:B-1----:R-:W3:Y:S04]  /*22a70*/  LDL.LU R12, [R1+0x8] ;  /* 0x00000800010c7983 */ /* 0x002ee80000300800 */
[----:B0-----:R-:W3:Y:S04]  /*22a80*/  LDL R8, [R1+0xb8c] ;  /* 0x000b8c0001087983 */ /* 0x001ee80000100800 */
[----:B------:R-:W3:Y:S04]  /*22a90*/  LDL R9, [R1+0xb90] ;  /* 0x000b900001097983 */ /* 0x000ee80000100800 */
[----:B------:R-:W4:Y:S04]  /*22aa0*/  LDL R13, [R1+0xacc] ;  /* 0x000acc00010d7983 */ /* 0x000f280000100800 */
[----:B------:R-:W-:Y:S04]  /*22ab0*/  STS.U16 [R2+0x12a00], R18 ;  /* 0x012a001202007388 */ /* 0x000fe80000000400 */
[----:B--2---:R0:W-:Y:S04]  /*22ac0*/  STL [R1+0x38], R11 ;  /* 0x0000380b01007387 */ /* 0x0041e80000100800 */
[----:B0-----:R-:W2:Y:S04]  /*22ad0*/  LDL R11, [R1+0xad0] ;  /* 0x000ad000010b7983 */ /* 0x001ea80000100800 */
[----:B------:R-:W2:Y:S01]  /*22ae0*/  LDL.LU R18, [R1+0x235c] ;  /* 0x00235c0001127983 */ /* 0x000ea20000300800 */
[----:B---3--:R-:W-:-:S04]  /*22af0*/  @!P0 LOP3.LUT R9, R9, R8, RZ, 0x3c, !PT ;  /* 0x0000000809098212 */ /* 0x008fc800078e3cff */
[----:B------:R-:W-:-:S04]  /*22b00*/  @!P0 LOP3.LUT R8, R9, R8, RZ, 0x3c, !PT ;  /* 0x0000000809088212 */ /* 0x000fc800078e3cff */
[----:B------:R-:W-:Y:S02]  /*22b10*/  @!P0 LOP3.LUT R9, R9, R8, RZ, 0x3c, !PT ;  /* 0x0000000809098212 */ /* 0x000fe400078e3cff */
[----:B--2---:R-:W-:-:S06]  /*22b20*/  PRMT R18, RZ, 0x7610, R18 ;  /* 0x00007610ff127816 */ /* 0x004fcc0000000012 */
[----:B------:R-:W2:Y:S04]  /*22b30*/  @!P0 LDG.E.U16 R18, [R8.64] ;  /* 0x0000000a08128981 */ /* 0x000ea8000c1e1500 */
[----:B--2---:R0:W-:Y:S04]  /*22b40*/  STL [R1+0x34], R18 ;  /* 0x0000341201007387 */ /* 0x0041e80000100800 */
[----:B0-----:R-:W2:Y:S04]  /*22b50*/  LDL.LU R18, [R1+0x2358] ;  /* 0x0023580001127983 */ /* 0x001ea80000300800 */
[----:B------:R-:W3:Y:S04]  /*22b60*/  LDL.LU R8, [R1+0x1c] ;  /* 0x00001c0001087983 */ /* 0x000ee80000300800 */
[----:B------:R-:W4:Y:S01]  /*22b70*/  LDL R9, [R1+0xb4c] ;  /* 0x000b4c0001097983 */ /* 0x000f220000100800 */
[----:B--2---:R-:W-:-:S03]  /*22b80*/  PRMT R18, RZ, 0x7610, R18 ;  /* 0x00007610ff127816 */ /* 0x004fc60000000012 */
[----:B---3--:R0:W-:Y:S02]  /*22b90*/  STS.U16 [R2+0x12e00], R8 ;  /* 0x012e000802007388 */ /* 0x0081e40000000400 */
[----:B0-----:R-:W-:Y:S02]  /*22ba0*/  @!P0 IMAD.MOV.U32 R8, RZ, RZ, R14 ;  /* 0x000000ffff088224 */ /* 0x001fe400078e000e */
[----:B------:R-:W2:Y:S04]  /*22bb0*/  LDL R14, [R1+0xa90] ;  /* 0x000a9000010e7983 */ /* 0x000ea80000100800 */
[----:B----4-:R-:W3:Y:S04]  /*22bc0*/  @!P0 LDG.E.U16 R18, [R8.64] ;  /* 0x0000000a08128981 */ /* 0x010ee8000c1e1500 */
        /* <DEDUP_REMOVED lines=13> */
[----:B------:R-:W2:Y:S01]  /*22ca0*/  LDL.LU R9, [R1+0x14] ;  /* 0x0000140001097983 */ /* 0x000ea20000300800 */
[----:B------:R-:W-:Y:S01]  /*22cb0*/  PRMT R5, RZ, 0x7610, R5 ;  /* 0x00007610ff057816 */ /* 0x000fe20000000005 */
[----:B------:R-:W-:Y:S01]  /*22cc0*/  @!P0 IMAD.MOV.U32 R8, RZ, RZ, R11 ;  /* 0x000000ffff088224 */ /* 0x000fe200078e000b */
[----:B------:R-:W-:Y:S01]  /*22cd0*/  PRMT R4, RZ, 0x7610, R4 ;  /* 0x00007610ff047816 */ /* 0x000fe20000000004 */
[----:B------:R-:W3:Y:S04]  /*22ce0*/  LDL R11, [R1+0xa4c] ;  /* 0x000a4c00010b7983 */ /* 0x000ee80000100800 */
[----:B--2---:R0:W-:Y:S02]  /*22cf0*/  STS.U16 [R2+0x13600], R9 ;  /* 0x0136000902007388 */ /* 0x0041e40000000400 */
[----:B0-----:R-:W-:-:S05]  /*22d00*/  @!P0 IMAD.MOV.U32 R9, RZ, RZ, R13 ;  /* 0x000000ffff098224 */ /* 0x001fca00078e000d */
[----:B------:R0:W2:Y:S04]  /*22d10*/  @!P0 LDG.E.U16 R5, [R8.64] ;  /* 0x0000000a08058981 */ /* 0x0000a8000c1e1500 */
[----:B0-----:R-:W3:Y:S01]  /*22d20*/  LDL R9, [R1+0xa8c] ;  /* 0x000a8c0001097983 */ /* 0x001ee20000100800 */
[----:B------:R-:W-:-:S03]  /*22d30*/  @!P0 IMAD.MOV.U32 R8, RZ, RZ, R14 ;  /* 0x000000ffff088224 */ /* 0x000fc600078e000e */
[----:B------:R0:W-:Y:S04]  /*22d40*/  STS.U16 [R2+0x13a00], R24 ;  /* 0x013a001802007388 */ /* 0x0001e80000000400 */
[----:B0-----:R-:W0:Y:S04]  /*22d50*/  S2R R24, SR_TID.X ;  /* 0x0000000000187919 */ /* 0x001e280000002100 */
[----:B--2---:R1:W-:Y:S04]  /*22d60*/  STL [R1+0x28], R5 ;  /* 0x0000280501007387 */ /* 0x0043e80000100800 */
[----:B---3--:R2:W3:Y:S04]  /*22d70*/  @!P0 LDG.E.U16 R4, [R8.64] ;  /* 0x0000000a08048981 */ /* 0x0084e8000c1e1500 */
[----:B-1----:R-:W4:Y:S01]  /*22d80*/  LDL R5, [R1+0xa50] ;  /* 0x000a500001057983 */ /* 0x002f220000100800 */
[----:B------:R-:W-:-:S02]  /*22d90*/  LOP3.LUT R15, R15, 0x3f, RZ, 0xc0, !PT ;  /* 0x0000003f0f0f7812 */ /* 0x000fc400078ec0ff */
[----:B0-----:R-:W-:Y:S01]  /*22da0*/  LOP3.LUT P1, RZ, R24, 0x40, RZ, 0xc0, !PT ;  /* 0x0000004018ff7812 */ /* 0x001fe2000782c0ff */
[----:B------:R-:W4:Y:S01]  /*22db0*/  LDL.LU R13, [R1+0x3fc] ;  /* 0x0003fc00010d7983 */ /* 0x000f220000300800 */
[----:B------:R-:W-:Y:S01]  /*22dc0*/  PRMT R28, RZ, 0x7610, R28 ;  /* 0x00007610ff1c7816 */ /* 0x000fe2000000001c */
[----:B------:R-:W-:Y:S02]  /*22dd0*/  IMAD.SHL.U32 R15, R15, 0x2, RZ ;  /* 0x000000020f0f7824 */ /* 0x000fe400078e00ff */
[----:B------:R-:W4:Y:S01]  /*22de0*/  LDL.LU R14, [R1+0x3f8] ;  /* 0x0003f800010e7983 */ /* 0x000f220000300800 */
[----:B--2---:R-:W-:-:S03]  /*22df0*/  @!P0 IMAD.MOV.U32 R9, RZ, RZ, R11 ;  /* 0x000000ffff098224 */ /* 0x004fc600078e000b */
[----:B------:R0:W-:Y:S04]  /*22e00*/  STS.U16 [R2+0x13e00], R12 ;  /* 0x013e000c02007388 */ /* 0x0001e80000000400 */
[----:B0-----:R-:W2:Y:S04]  /*22e10*/  LDL R12, [R1+0x9cc] ;  /* 0x0009cc00010c7983 */ /* 0x001ea80000100800 */
[----:B------:R-:W2:Y:S04]  /*22e20*/  LDL R2, [R1+0x9d0] ;  /* 0x0009d00001027983 */ /* 0x000ea80000100800 */
[----:B---3--:R0:W-:Y:S01]  /*22e30*/  STL [R1+0x24], R4 ;  /* 0x0000240401007387 */ /* 0x0081e20000100800 */
[----:B----4-:R-:W-:-:S05]  /*22e40*/  @!P0 IMAD.MOV.U32 R8, RZ, RZ, R5 ;  /* 0x000000ffff088224 */ /* 0x010fca00078e0005 */
[----:B------:R1:W3:Y:S01]  /*22e50*/  @!P0 LDG.E.U16 R28, [R8.64] ;  /* 0x0000000a081c8981 */ /* 0x0002e2000c1e1500 */
[----:B0-----:R-:W-:-:S04]  /*22e60*/  SEL R4, RZ, 0x90, !P1 ;  /* 0x00000090ff047807 */ /* 0x001fc80004800000 */
[----:B------:R-:W-:Y:S02]  /*22e70*/  LOP3.LUT R4, R4, R15, RZ, 0x3c, !PT ;  /* 0x0000000f04047212 */ /* 0x000fe400078e3cff */
[----:B------:R-:W4:Y:S04]  /*22e80*/  LDL.LU R15, [R1+0x3f4] ;  /* 0x0003f400010f7983 */ /* 0x000f280000300800 */
[----:B-1----:R-:W2:Y:S04]  /*22e90*/  LDL R8, [R1+0xa0c] ;  /* 0x000a0c0001087983 */ /* 0x002ea80000100800 */
[----:B------:R-:W2:Y:S01]  /*22ea0*/  LDL R9, [R1+0xa10] ;  /* 0x000a100001097983 */ /* 0x000ea20000100800 */
[----:B------:R-:W-:-:S02]  /*22eb0*/  PRMT R18, RZ, 0x7610, R18 ;  /* 0x00007610ff127816 */ /* 0x000fc40000000012 */
[----:B------:R-:W-:Y:S01]  /*22ec0*/  LOP3.LUT R4, R4, 0x60, RZ, 0x3c, !PT ;  /* 0x0000006004047812 */ /* 0x000fe200078e3cff */
[----:B------:R-:W3:Y:S04]  /*22ed0*/  LDL R11, [R1+0x98c] ;  /* 0x00098c00010b7983 */ /* 0x000ee80000100800 */
[----:B------:R-:W3:Y:S01]  /*22ee0*/  LDL R5, [R1+0x990] ;  /* 0x0009900001057983 */ /* 0x000ee20000100800 */
[----:B--2---:R-:W-:-:S04]  /*22ef0*/  @!P0 LOP3.LUT R9, R9, R8, RZ, 0x3c, !PT ;  /* 0x0000000809098212 */ /* 0x004fc800078e3cff */
[----:B------:R-:W-:-:S04]  /*22f00*/  @!P0 LOP3.LUT R8, R9, R8, RZ, 0x3c, !PT ;  /* 0x0000000809088212 */ /* 0x000fc800078e3cff */
[----:B------:R-:W-:-:S05]  /*22f10*/  @!P0 LOP3.LUT R9, R9, R8, RZ, 0x3c, !PT ;  /* 0x0000000809098212 */ /* 0x000fca00078e3cff */
[----:B------:R-:W2:Y:S04]  /*22f20*/  @!P0 LDG.E.U16 R18, [R8.64] ;  /* 0x0000000a08128981 */ /* 0x000ea8000c1e1500 */
[----:B---3--:R0:W-:Y:S04]  /*22f30*/  STL [R1+0x20], R28 ;  /* 0x0000201c01007387 */ /* 0x0081e80000100800 */
[----:B------:R1:W-:Y:S04]  /*22f40*/  STS.U16 [R4+0x10300], R10 ;  /* 0x0103000a04007388 */ /* 0x0003e80000000400 */
[----:B0-----:R-:W3:Y:S04]  /*22f50*/  LDL.LU R28, [R1+0x3f0] ;  /* 0x0003f000011c7983 */ /* 0x001ee80000300800 */
[----:B-1----:R-:W3:Y:S04]  /*22f60*/  LDL.LU R10, [R1+0x3ec] ;  /* 0x0003ec00010a7983 */ /* 0x002ee80000300800 */
[----:B--2---:R0:W-:Y:S04]  /*22f70*/  STL [R1+0x1c], R18 ;  /* 0x00001c1201007387 */ /* 0x0041e80000100800 */
[----:B0-----:R-:W2:Y:S04]  /*22f80*/  LDL.LU R18, [R1+0x234c] ;  /* 0x00234c0001127983 */ /* 0x001ea80000300800 */
[----:B------:R-:W2:Y:S01]  /*22f90*/  LDL.LU R9, [R1+0x400] ;  /* 0x0004000001097983 */ /* 0x000ea20000300800 */
[----:B------:R-:W-:Y:S01]  /*22fa0*/  PRMT R0, RZ, 0x7610, R0 ;  /* 0x00007610ff007816 */ /* 0x000fe20000000000 */
[----:B------:R-:W-:-:S02]  /*22fb0*/  @!P0 IMAD.MOV.U32 R8, RZ, RZ, R2 ;  /* 0x000000ffff088224 */ /* 0x000fc400078e0002 */
[----:B--2---:R0:W-:Y:S02]  /*22fc0*/  STS.U16 [R4+0x10700], R9 ;  /* 0x0107000904007388 */ /* 0x0041e40000000400 */
[----:B0-----:R-:W-:Y:S01]  /*22fd0*/  @!P0 IMAD.MOV.U32 R9, RZ, RZ, R12 ;  /* 0x000000ffff098224 */ /* 0x001fe200078e000c */
[----:B------:R-:W-:Y:S01]  /*22fe0*/  PRMT R3, RZ, 0x7610, R3 ;  /* 0x00007610ff037816 */ /* 0x000fe20000000003 */
[----:B------:R-:W2:Y:S04]  /*22ff0*/  LDL.LU R12, [R1+0x3e8] ;  /* 0x0003e800010c7983 */ /* 0x000ea80000300800 */
[----:B------:R0:W2:Y:S04]  /*23000*/  @!P0 LDG.E.U16 R0, [R8.64] ;  /* 0x0000000a08008981 */ /* 0x0000a8000c1e1500 */
[----:B------:R-:W3:Y:S01]  /*23010*/  LDL R2, [R1+0x90c] ;  /* 0x00090c0001027983 */ /* 0x000ee20000100800 */
[----:B0-----:R-:W-:-:S02]  /*23020*/  @!P0 IMAD.MOV.U32 R8, RZ, RZ, R5 ;  /* 0x000000ffff088224 */ /* 0x001fc400078e0005 */
[----:B------:R-:W-:-:S05]  /*23030*/  @!P0 IMAD.MOV.U32 R9, RZ, RZ, R11 ;  /* 0x000000ffff098224 */ /* 0x000fca00078e000b */
[----:B------:R0:W3:Y:S04]  /*23040*/  @!P0 LDG.E.U16 R3, [R8.64] ;  /* 0x0000000a08038981 */ /* 0x0000e8000c1e1500 */
[----:B--2---:R1:W-:Y:S04]  /*23050*/  STL [R1+0x18], R0 ;  /* 0x0000180001007387 */ /* 0x0043e80000100800 */
[----:B0-----:R-:W2:Y:S04]  /*23060*/  LDL R8, [R1+0x94c] ;  /* 0x00094c0001087983 */ /* 0x001ea80000100800 */
[----:B------:R-:W2:Y:S04]  /*23070*/  LDL R9, [R1+0x950] ;  /* 0x0009500001097983 */ /* 0x000ea80000100800 */
[----:B-1----:R-:W2:Y:S04]  /*23080*/  LDL R0, [R1+0x910] ;  /* 0x0009100001007983 */ /* 0x002ea80000100800 */
[----:B------:R0:W-:Y:S04]  /*23090*/  STS.U16 [R4+0x10b00], R13 ;  /* 0x010b000d04007388 */ /* 0x0001e80000000400 */
[----:B------:R-:W2:Y:S01]  /*230a0*/  LDL R11, [R1+0x8d0] ;  /* 0x0008d000010b7983 */ /* 0x000ea20000100800 */
[----:B------:R-:W-:-:S03]  /*230b0*/  PRMT R20, RZ, 0x7610, R20 ;  /* 0x00007610ff147816 */ /* 0x000fc60000000014 */
[----:B------:R-:W2:Y:S04]  /*230c0*/  LDL R5, [R1+0x88c] ;  /* 0x00088c0001057983 */ /* 0x000ea80000100800 */
[----:B0-----:R-:W2:Y:S04]  /*230d0*/  LDL R13, [R1+0x8cc] ;  /* 0x0008cc00010d7983 */ /* 0x001ea80000100800 */
[----:B---3--:R0:W-:Y:S04]  /*230e0*/  STL [R1+0x14], R3 ;  /* 0x0000140301007387 */ /* 0x0081e80000100800 */
[----:B------:R1:W-:Y:S04]  /*230f0*/  STS.U16 [R4+0x10f00], R14 ;  /* 0x010f000e04007388 */ /* 0x0003e80000000400 */
[----:B0-----:R-:W3:Y:S04]  /*23100*/  LDL R3, [R1+0x890] ;  /* 0x0008900001037983 */ /* 0x001ee80000100800 */
[----:B-1----:R-:W3:Y:S04]  /*23110*/  LDL.LU R14, [R1+0x3e4] ;  /* 0x0003e400010e7983 */ /* 0x002ee80000300800 */
[----:B----4-:R0:W-:Y:S04]  /*23120*/  STS.U16 [R4+0x11300], R15 ;  /* 0x0113000f04007388 */ /* 0x0101e80000000400 */
[----:B0-----:R-:W4:Y:S01]  /*23130*/  LDL.LU R15, [R1+0x3e0] ;  /* 0x0003e000010f7983 */ /* 0x001f220000300800 */
[----:B--2---:R-:W-:-:S04]  /*23140*/  @!P0 LOP3.LUT R9, R9, R8, RZ, 0x3c, !PT ;  /* 0x0000000809098212 */ /* 0x004fc800078e3cff */
[----:B------:R-:W-:-:S04]  /*23150*/  @!P0 LOP3.LUT R8, R9, R8, RZ, 0x3c, !PT ;  /* 0x0000000809088212 */ /* 0x000fc800078e3cff */
[----:B------:R-:W-:-:S05]  /*23160*/  @!P0 LOP3.LUT R9, R9, R8, RZ, 0x3c, !PT ;  /* 0x0000000809098212 */ /* 0x000fca00078e3cff */
[----:B------:R0:W2:Y:S02]  /*23170*/  @!P0 LDG.E.U16 R20, [R8.64] ;  /* 0x0000000a08148981 */ /* 0x0000a4000c1e1500 */
[----:B0-----:R-:W-:Y:S02]  /*23180*/  @!P0 IMAD.MOV.U32 R8, RZ, RZ, R0 ;  /* 0x000000ffff088224 */ /* 0x001fe400078e0000 */
[----:B------:R-:W-:Y:S01]  /*23190*/  @!P0 IMAD.MOV.U32 R9, RZ, RZ, R2 ;  /* 0x000000ffff098224 */ /* 0x000fe200078e0002 */
[----:B------:R-:W2:Y:S04]  /*231a0*/  LDL R0, [R1+0x850] ;  /* 0x0008500001007983 */ /* 0x000ea80000100800 */
[----:B------:R-:W4:Y:S01]  /*231b0*/  LDL R2, [R1+0x84c] ;  /* 0x00084c0001027983 */ /* 0x000f220000100800 */
[----:B------:R-:W-:-:S02]  /*231c0*/  PRMT R16, RZ, 0x7610, R16 ;  /* 0x00007610ff107816 */ /* 0x000fc40000000010 */
[----:B------:R-:W-:-:S04]  /*231d0*/  PRMT R6, RZ, 0x7610, R6 ;  /* 0x00007610ff067816 */ /* 0x000fc80000000006 */
[----:B------:R0:W4:Y:S01]  /*231e0*/  @!P0 LDG.E.U16 R16, [R8.64] ;  /* 0x0000000a08108981 */ /* 0x000122000c1e1500 */
[----:B------:R-:W-:Y:S01]  /*231f0*/  PRMT R26, RZ, 0x7610, R26 ;  /* 0x00007610ff1a7816 */ /* 0x000fe2000000001a */
[----:B0-----:R-:W-:Y:S02]  /*23200*/  @!P0 IMAD.MOV.U32 R8, RZ, RZ, R11 ;  /* 0x000000ffff088224 */ /* 0x001fe400078e000b */
[----:B------:R-:W-:Y:S01]  /*23210*/  @!P0 IMAD.MOV.U32 R9, RZ, RZ, R13 ;  /* 0x000000ffff098224 */ /* 0x000fe200078e000d */
[----:B------:R-:W-:Y:S01]  /*23220*/  PRMT R22, RZ, 0x7610, R22 ;  /* 0x00007610ff167816 */ /* 0x000fe20000000016 */
[----:B------:R-:W-:Y:S04]  /*23230*/  STS.U16 [R4+0x11700], R28 ;  /* 0x0117001c04007388 */ /* 0x000fe80000000400 */
[----:B------:R3:W4:Y:S04]  /*23240*/  @!P0 LDG.E.U16 R6, [R8.64] ;  /* 0x0000000a08068981 */ /* 0x000728000c1e1500 */
[----:B------:R-:W4:Y:S01]  /*23250*/  LDL.LU R11, [R1+0x3dc] ;  /* 0x0003dc00010b7983 */ /* 0x000f220000300800 */
[----:B---3--:R-:W-:-:S02]  /*23260*/  @!P0 IMAD.MOV.U32 R8, RZ, RZ, R3 ;  /* 0x000000ffff088224 */ /* 0x008fc400078e0003 */
[----:B------:R-:W-:Y:S01]  /*23270*/  @!P0 IMAD.MOV.U32 R9, RZ, RZ, R5 ;  /* 0x000000ffff098224 */ /* 0x000fe200078e0005 */
[----:B------:R0:W-:Y:S04]  /*23280*/  STS.U16 [R4+0x11b00], R10 ;  /* 0x011b000a04007388 */ /* 0x0001e80000000400 */
[----:B------:R2:W3:Y:S04]  /*23290*/  @!P0 LDG.E.U16 R26, [R8.64] ;  /* 0x0000000a081a8981 */ /* 0x0004e8000c1e1500 */
[----:B------:R-:W3:Y:S04]  /*232a0*/  LDL R5, [R1+0x810] ;  /* 0x0008100001057983 */ /* 0x000ee80000100800 */
[----:B0-----:R-:W3:Y:S04]  /*232b0*/  LDL R10, [R1+0x80c] ;  /* 0x00080c00010a7983 */ /* 0x001ee80000100800 */
[----:B------:R-:W3:Y:S01]  /*232c0*/  LDL.LU R28, [R1+0x3d8] ;  /* 0x0003d800011c7983 */ /* 0x000ee20000300800 */
[----:B--2---:R-:W-:-:S02]  /*232d0*/  @!P0 IMAD.MOV.U32 R8, RZ, RZ, R0 ;  /* 0x000000ffff088224 */ /* 0x004fc400078e0000 */
[----:B----4-:R-:W-:-:S05]  /*232e0*/  @!P0 IMAD.MOV.U32 R9, RZ, RZ, R2 ;  /* 0x000000ffff098224 */ /* 0x010fca00078e0002 */
[----:B------:R0:W2:Y:S01]  /*232f0*/  @!P0 LDG.E.U16 R22, [R8.64] ;  /* 0x0000000a08168981 */ /* 0x0000a2000c1e1500 */
[----:B------:R-:W-:-:S03]  /*23300*/  PRMT R18, RZ, 0x7610, R18 ;  /* 0x00007610ff127816 */ /* 0x000fc60000000012 */
[----:B------:R-:W-:Y:S04]  /*23310*/  STS.U16 [R4+0x11f00], R12 ;  /* 0x011f000c04007388 */ /* 0x000fe80000000400 */
[----:B---3--:R-:W-:Y:S04]  /*23320*/  STL [R1+0x22b4], R26 ;  /* 0x0022b41a01007387 */ /* 0x008fe80000100800 */
[----:B------:R1:W-:Y:S04]  /*23330*/  STL [R1], R6 ;  /* 0x0000000601007387 */ /* 0x0003e80000100800 */
[----:B------:R-:W3:Y:S01]  /*23340*/  LDL R3, [R1+0x7d0] ;  /* 0x0007d00001037983 */ /* 0x000ee20000100800 */
[----:B0-----:R-:W-:-:S03]  /*23350*/  @!P0 IMAD.MOV.U32 R8, RZ, RZ, R5 ;  /* 0x000000ffff088224 */ /* 0x001fc600078e0005 */
[----:B------:R-:W4:Y:S04]  /*23360*/  LDL R0, [R1+0x790] ;  /* 0x0007900001007983 */ /* 0x000f280000100800 */
[----:B-1----:R-:W4:Y:S01]  /*23370*/  LDL R6, [R1+0x7cc] ;  /* 0x0007cc0001067983 */ /* 0x002f220000100800 */
[----:B------:R-:W-:-:S03]  /*23380*/  @!P0 IMAD.MOV.U32 R9, RZ, RZ, R10 ;  /* 0x000000ffff098224 */ /* 0x000fc600078e000a */
[----:B------:R-:W4:Y:S04]  /*23390*/  LDL.LU R12, [R1+0x3d4] ;  /* 0x0003d400010c7983 */ /* 0x000f280000300800 */
[----:B------:R3:W4:Y:S04]  /*233a0*/  @!P0 LDG.E.U16 R18, [R8.64] ;  /* 0x0000000a08128981 */ /* 0x000728000c1e1500 */
[----:B--2---:R-:W-:Y:S04]  /*233b0*/  STL [R1+0x22b8], R22 ;  /* 0x0022b81601007387 */ /* 0x004fe80000100800 */
[----:B------:R-:W-:Y:S04]  /*233c0*/  STL [R1+0x10], R20 ;  /* 0x0000101401007387 */ /* 0x000fe80000100800 */
[----:B------:R-:W2:Y:S01]  /*233d0*/  LDL R2, [R1+0x78c] ;  /* 0x00078c0001027983 */ /* 0x000ea20000100800 */
[----:B------:R-:W-:-:S03]  /*233e0*/  PRMT R7, RZ, 0x7610, R7 ;  /* 0x00007610ff077816 */ /* 0x000fc60000000007 */
[----:B------:R0:W-:Y:S04]  /*233f0*/  STS.U16 [R4+0x12300], R14 ;  /* 0x0123000e04007388 */ /* 0x0001e80000000400 */
[----:B------:R1:W-:Y:S04]  /*23400*/  STS.U16 [R4+0x12700], R15 ;  /* 0x0127000f04007388 */ /* 0x0003e80000000400 */
[----:B------:R2:W-:Y:S04]  /*23410*/  STS.U16 [R4+0x12b00], R11 ;  /* 0x012b000b04007388 */ /* 0x0005e80000000400 */
[----:B0-----:R-:W2:Y:S01]  /*23420*/  LDL.LU R14, [R1+0x3d0] ;  /* 0x0003d000010e7983 */ /* 0x001ea20000300800 */
[----:B---3--:R-:W-:-:S02]  /*23430*/  @!P0 IMAD.MOV.U32 R8, RZ, RZ, R3 ;  /* 0x000000ffff088224 */ /* 0x008fc400078e0003 */
[----:B----4-:R-:W-:Y:S02]  /*23440*/  @!P0 IMAD.MOV.U32 R9, RZ, RZ, R6 ;  /* 0x000000ffff098224 */ /* 0x010fe400078e0006 */
[----:B------:R-:W-:-:S03]  /*23450*/  @!P0 IMAD.MOV.U32 R10, RZ, RZ, R0 ;  /* 0x000000ffff0a8224 */ /* 0x000fc600078e0000 */
[----:B------:R0:W3:Y:S04]  /*23460*/  @!P0 LDG.E.U16 R7, [R8.64] ;  /* 0x0000000a08078981 */ /* 0x0000e8000c1e1500 */
[----:B------:R-:W-:Y:S01]  /*23470*/  STL [R1+0x22bc], R18 ;  /* 0x0022bc1201007387 */ /* 0x000fe20000100800 */
[----:B0-----:R-:W-:-:S03]  /*23480*/  PRMT R8, RZ, 0x7610, R8 ;  /* 0x00007610ff087816 */ /* 0x001fc60000000008 */
[----:B------:R-:W-:Y:S04]  /*23490*/  STL [R1+0x8], R16 ;  /* 0x0000081001007387 */ /* 0x000fe80000100800 */
[----:B------:R-:W4:Y:S04]  /*234a0*/  LDL R5, [R1+0x750] ;  /* 0x0007500001057983 */ /* 0x000f280000100800 */
[----:B------:R-:W4:Y:S04]  /*234b0*/  LDL R13, [R1+0x74c] ;  /* 0x00074c00010d7983 */ /* 0x000f280000100800 */
[----:B-1----:R-:W4:Y:S04]  /*234c0*/  LDL.LU R15, [R1+0x3b8] ;  /* 0x0003b800010f7983 */ /* 0x002f280000300800 */
[----:B------:R-:W4:Y:S04]  /*234d0*/  LDL R6, [R1+0x70c] ;  /* 0x00070c0001067983 */ /* 0x000f280000100800 */
[----:B------:R-:W4:Y:S01]  /*234e0*/  LDL R3, [R1+0x710] ;  /* 0x0007100001037983 */ /* 0x000f220000100800 */
[----:B--2---:R-:W-:-:S05]  /*234f0*/  @!P0 IMAD.MOV.U32 R11, RZ, RZ, R2 ;  /* 0x000000ffff0b8224 */ /* 0x004fca00078e0002 */
[----:B------:R4:W2:Y:S04]  /*23500*/  @!P0 LDG.E.U16 R8, [R10.64] ;  /* 0x0000000a0a088981 */ /* 0x0008a8000c1e1500 */
[----:B---3--:R0:W-:Y:S04]  /*23510*/  STL [R1+0x22c0], R7 ;  /* 0x0022c00701007387 */ /* 0x0081e80000100800 */
[----:B------:R-:W3:Y:S04]  /*23520*/  LDL R2, [R1+0x6cc] ;  /* 0x0006cc0001027983 */ /* 0x000ee80000100800 */
[----:B------:R-:W3:Y:S04]  /*23530*/  LDL R0, [R1+0x6d0] ;  /* 0x0006d00001007983 */ /* 0x000ee80000100800 */
[----:B------:R-:W3:Y:S01]  /*23540*/  LDL.LU R20, [R1+0x3a0] ;  /* 0x0003a00001147983 */ /* 0x000ee20000300800 */
[----:B----4-:R-:W-:-:S03]  /*23550*/  @!P0 IMAD.MOV.U32 R10, RZ, RZ, R5 ;  /* 0x000000ffff0a8224 */ /* 0x010fc600078e0005 */
[----:B--2---:R-:W-:Y:S04]  /*23560*/  STL [R1+0x22c4], R8 ;  /* 0x0022c40801007387 */ /* 0x004fe80000100800 */
[----:B0-----:R-:W2:Y:S04]  /*23570*/  LDL R7, [R1+0x68c] ;  /* 0x00068c0001077983 */ /* 0x001ea80000100800 */
[----:B------:R-:W4:Y:S01]  /*23580*/  LDL R5, [R1+0x690] ;  /* 0x0006900001057983 */ /* 0x000f220000100800 */
[----:B------:R-:W-:Y:S01]  /*23590*/  PRMT R9, RZ, 0x7610, R9 ;  /* 0x00007610ff097816 */ /* 0x000fe20000000009 */
[----:B------:R-:W-:-:S02]  /*235a0*/  @!P0 IMAD.MOV.U32 R11, RZ, RZ, R13 ;  /* 0x000000ffff0b8224 */ /* 0x000fc400078e000d */
[----:B------:R-:W-:Y:S01]  /*235b0*/  STS.U16 [R4+0x12f00], R28 ;  /* 0x012f001c04007388 */ /* 0x000fe20000000400 */
[----:B------:R-:W-:-:S03]  /*235c0*/  @!P0 IMAD.MOV.U32 R13, RZ, RZ, R6 ;  /* 0x000000ffff0d8224 */ /* 0x000fc600078e0006 */
[----:B------:R0:W4:Y:S04]  /*235d0*/  @!P0 LDG.E.U16 R9, [R10.64] ;  /* 0x0000000a0a098981 */ /* 0x000128000c1e1500 */
[----:B------:R1:W-:Y:S01]  /*235e0*/  STS.U16 [R4+0x13300], R12 ;  /* 0x0133000c04007388 */ /* 0x0003e20000000400 */
[----:B0-----:R-:W-:Y:S01]  /*235f0*/  PRMT R10, RZ, 0x7610, R10 ;  /* 0x00007610ff0a7816 */ /* 0x001fe2000000000a */
[----:B-1----:R-:W-:Y:S01]  /*23600*/  @!P0 IMAD.MOV.U32 R12, RZ, RZ, R3 ;  /* 0x000000ffff0c8224 */ /* 0x002fe200078e0003 */
[----:B------:R-:W-:-:S04]  /*23610*/  PRMT R11, RZ, 0x7610, R11 ;  /* 0x00007610ff0b7816 */ /* 0x000fc8000000000b */
[----:B------:R3:W4:Y:S04]  /*23620*/  @!P0 LDG.E.U16 R10, [R12.64] ;  /* 0x0000000a0c0a8981 */ /* 0x000728000c1e1500 */
[----:B------:R-:W-:Y:S04]  /*23630*/  STS.U16 [R4+0x13700], R14 ;  /* 0x0137000e04007388 */ /* 0x000fe80000000400 */
[----:B------:R2:W-:Y:S01]  /*23640*/  STS.U16 [R4+0x13b00], R15 ;  /* 0x013b000f04007388 */ /* 0x0005e20000000400 */
[----:B---3--:R-:W-:Y:S02]  /*23650*/  @!P0 IMAD.MOV.U32 R13, RZ, RZ, R2 ;  /* 0x000000ffff0d8224 */ /* 0x008fe400078e0002 */
[----:B------:R-:W-:-:S05]  /*23660*/  @!P0 IMAD.MOV.U32 R12, RZ, RZ, R0 ;  /* 0x000000ffff0c8224 */ /* 0x000fca00078e0000 */
[----:B------:R0:W3:Y:S02]  /*23670*/  @!P0 LDG.E.U16 R11, [R12.64] ;  /* 0x0000000a0c0b8981 */ /* 0x0000e4000c1e1500 */
[----:B0-----:R-:W-:Y:S01]  /*23680*/  PRMT R12, RZ, 0x7610, R12 ;  /* 0x00007610ff0c7816 */ /* 0x001fe2000000000c */
[----:B--2---:R-:W-:Y:S02]  /*23690*/  @!P0 IMAD.MOV.U32 R15, RZ, RZ, R7 ;  /* 0x000000ffff0f8224 */ /* 0x004fe400078e0007 */
[----:B----4-:R-:W-:-:S05]  /*236a0*/  @!P0 IMAD.MOV.U32 R14, RZ, RZ, R5 ;  /* 0x000000ffff0e8224 */ /* 0x010fca00078e0005 */
[----:B------:R-:W2:Y:S04]  /*236b0*/  @!P0 LDG.E.U16 R12, [R14.64] ;  /* 0x0000000a0e0c8981 */ /* 0x000ea8000c1e1500 */
[----:B------:R-:W-:Y:S04]  /*236c0*/  STL [R1+0x22c8], R9 ;  /* 0x0022c80901007387 */ /* 0x000fe80000100800 */
[----:B------:R-:W4:Y:S04]  /*236d0*/  LDL.LU R28, [R1+0x3a4] ;  /* 0x0003a400011c7983 */ /* 0x000f280000300800 */
[----:B------:R-:W-:Y:S04]  /*236e0*/  STL [R1+0x22cc], R10 ;  /* 0x0022cc0a01007387 */ /* 0x000fe80000100800 */
[----:B------:R-:W4:Y:S04]  /*236f0*/  LDL R2, [R1+0x64c] ;  /* 0x00064c0001027983 */ /* 0x000f280000100800 */
[----:B------:R-:W4:Y:S04]  /*23700*/  LDL R0, [R1+0x650] ;  /* 0x0006500001007983 */ /* 0x000f280000100800 */
[----:B------:R-:W4:Y:S04]  /*23710*/  LDL.LU R6, [R1+0x3ac] ;  /* 0x0003ac0001067983 */ /* 0x000f280000300800 */
[----:B------:R0:W-:Y:S04]  /*23720*/  STS.U16 [R4+0x13f00], R20 ;  /* 0x013f001404007388 */ /* 0x0001e80000000400 */
[----:B---3--:R-:W-:Y:S04]  /*23730*/  STL [R1+0x22d0], R11 ;  /* 0x0022d00b01007387 */ /* 0x008fe80000100800 */
[----:B------:R-:W3:Y:S04]  /*23740*/  LDL.LU R3, [R1+0x3b4] ;  /* 0x0003b40001037983 */ /* 0x000ee80000300800 */
[----:B------:R-:W3:Y:S04]  /*23750*/  LDL R8, [R1+0x61c] ;  /* 0x00061c0001087983 */ /* 0x000ee80000100800 */
[----:B------:R-:W3:Y:S04]  /*23760*/  LDL R7, [R1+0xdf8] ;  /* 0x000df80001077983 */ /* 0x000ee80000100800 */
[----:B--2---:R-:W-:Y:S04]  /*23770*/  STL [R1+0x22d4], R12 ;  /* 0x0022d40c01007387 */ /* 0x004fe80000100800 */
[----:B------:R-:W2:Y:S04]  /*23780*/  LDL.LU R26, [R1+0x3c4] ;  /* 0x0003c400011a7983 */ /* 0x000ea80000300800 */
[----:B------:R-:W2:Y:S04]  /*23790*/  LDL R5, [R1+0xdc4] ;  /* 0x000dc40001057983 */ /* 0x000ea80000100800 */
[----:B0-----:R-:W2:Y:S01]  /*237a0*/  LDL R4, [R1+0xdc8] ;  /* 0x000dc80001047983 */ /* 0x001ea20000100800 */
[----:B------:R-:W-:-:S02]  /*237b0*/  PRMT R13, RZ, 0x7610, R13 ;  /* 0x00007610ff0d7816 */ /* 0x000fc4000000000d */
[----:B------:R-:W-:Y:S01]  /*237c0*/  PRMT R17, RZ, 0x7610, R17 ;  /* 0x00007610ff117816 */ /* 0x000fe20000000011 */
[----:B----4-:R-:W-:Y:S01]  /*237d0*/  @!P0 IMAD.MOV.U32 R15, RZ, RZ, R2 ;  /* 0x000000ffff0f8224 */ /* 0x010fe200078e0002 */
[----:B------:R-:W-:Y:S01]  /*237e0*/  PRMT R19, RZ, 0x7610, R19 ;  /* 0x00007610ff137816 */ /* 0x000fe20000000013 */
[----:B------:R-:W4:Y:S01]  /*237f0*/  LDL R2, [R1+0xd84] ;  /* 0x000d840001027983 */ /* 0x000f220000100800 */
[----:B------:R-:W-:-:S03]  /*23800*/  @!P0 IMAD.MOV.U32 R14, RZ, RZ, R0 ;  /* 0x000000ffff0e8224 */ /* 0x000fc600078e0000 */
[----:B------:R-:W4:Y:S04]  /*23810*/  LDL R0, [R1+0xd88] ;  /* 0x000d880001007983 */ /* 0x000f280000100800 */
[----:B------:R3:W4:Y:S01]  /*23820*/  @!P0 LDG.E.U16 R13, [R14.64] ;  /* 0x0000000a0e0d8981 */ /* 0x000722000c1e1500 */
[----:B------:R-:W-:-:S03]  /*23830*/  LOP3.LUT R24, R24, 0x7f, RZ, 0xc0, !PT ;  /* 0x0000007f18187812 */ /* 0x000fc600078ec0ff */
[----:B------:R-:W4:Y:S01]  /*23840*/  LDL.LU R16, [R1+0x3b0] ;  /* 0x0003b00001107983 */ /* 0x000f220000300800 */
[----:B---3--:R-:W-:-:S03]  /*23850*/  @!P0 IMAD.MOV.U32 R15, RZ, RZ, R8 ;  /* 0x000000ffff0f8224 */ /* 0x008fc600078e0008 */
[----:B------:R-:W3:Y:S01]  /*23860*/  LDL.LU R20, [R1+0x3c0] ;  /* 0x0003c00001147983 */ /* 0x000ee20000300800 */
[----:B------:R-:W-:-:S05]  /*23870*/  @!P0 IMAD.MOV.U32 R14, RZ, RZ, R7 ;  /* 0x000000ffff0e8224 */ /* 0x000fca00078e0007 */
[----:B------:R2:W3:Y:S02]  /*23880*/  @!P0 LDG.E.U16 R17, [R14.64] ;  /* 0x0000000a0e118981 */ /* 0x0004e4000c1e1500 */
[----:B--2---:R-:W-:Y:S02]  /*23890*/  @!P0 IMAD.MOV.U32 R15, RZ, RZ, R5 ;  /* 0x000000ffff0f8224 */ /* 0x004fe400078e0005 */
[----:B------:R-:W-:-:S05]  /*238a0*/  @!P0 IMAD.MOV.U32 R14, RZ, RZ, R4 ;  /* 0x000000ffff0e8224 */ /* 0x000fca00078e0004 */
[----:B------:R0:W2:Y:S01]  /*238b0*/  @!P0 LDG.E.U16 R19, [R14.64] ;  /* 0x0000000a0e138981 */ /* 0x0000a2000c1e1500 */
[----:B------:R-:W-:-:S05]  /*238c0*/  IMAD.SHL.U32 R18, R24, 0x2, RZ ;  /* 0x0000000218127824 */ /* 0x000fca00078e00ff */
[----:B------:R1:W-:Y:S04]  /*238d0*/  STS.U16 [R18], R28 ;  /* 0x0000001c12007388 */ /* 0x0003e80000000400 */
[----:B------:R0:W-:Y:S04]  /*238e0*/  STS.U16 [R18+0x800], R6 ;  /* 0x0008000612007388 */ /* 0x0001e80000000400 */
[----:B----4-:R-:W-:Y:S04]  /*238f0*/  STL [R1+0x22d8], R13 ;  /* 0x0022d80d01007387 */ /* 0x010fe80000100800 */
[----:B-1----:R-:W4:Y:S04]  /*23900*/  LDL.LU R28, [R1+0x3c8] ;  /* 0x0003c800011c7983 */ /* 0x002f280000300800 */
[----:B------:R-:W4:Y:S04]  /*23910*/  LDL R8, [R1+0xd44] ;  /* 0x000d440001087983 */ /* 0x000f280000100800 */
[----:B------:R-:W4:Y:S04]  /*23920*/  LDL R7, [R1+0xd48] ;  /* 0x000d480001077983 */ /* 0x000f280000100800 */
[----:B------:R1:W-:Y:S04]  /*23930*/  STS.U16 [R18+0x1000], R3 ;  /* 0x0010000312007388 */ /* 0x0003e80000000400 */
[----:B---3--:R-:W-:Y:S04]  /*23940*/  STL [R1+0x22b0], R17 ;  /* 0x0022b01101007387 */ /* 0x008fe80000100800 */
[----:B0-----:R-:W3:Y:S04]  /*23950*/  LDL R6, [R1+0xd04] ;  /* 0x000d040001067983 */ /* 0x001ee80000100800 */
[----:B------:R-:W3:Y:S01]  /*23960*/  LDL R5, [R1+0xd08] ;  /* 0x000d080001057983 */ /* 0x000ee20000100800 */
[----:B------:R-:W-:-:S02]  /*23970*/  @!P0 IMAD.MOV.U32 R14, RZ, RZ, R0 ;  /* 0x000000ffff0e8224 */ /* 0x000fc400078e0000 */
[----:B------:R-:W-:Y:S01]  /*23980*/  @!P0 IMAD.MOV.U32 R15, RZ, RZ, R2 ;  /* 0x000000ffff0f8224 */ /* 0x000fe200078e0002 */
[----:B--2---:R0:W-:Y:S04]  /*23990*/  STL [R1+0x22dc], R19 ;  /* 0x0022dc1301007387 */ /* 0x0041e80000100800 */
[----:B------:R-:W2:Y:S04]  /*239a0*/  LDL R4, [R1+0xcc4] ;  /* 0x000cc40001047983 */ /* 0x000ea80000100800 */
[----:B-1----:R-:W2:Y:S04]  /*239b0*/  LDL R3, [R1+0xcc8] ;  /* 0x000cc80001037983 */ /* 0x002ea80000100800 */
[----:B------:R-:W2:Y:S04]  /*239c0*/  LDL R2, [R1+0xc84] ;  /* 0x000c840001027983 */ /* 0x000ea80000100800 */
[----:B------:R-:W2:Y:S01]  /*239d0*/  LDL R0, [R1+0xc88] ;  /* 0x000c880001007983 */ /* 0x000ea20000100800 */
[----:B------:R-:W-:-:S02]  /*239e0*/  PRMT R21, RZ, 0x7610, R21 ;  /* 0x00007610ff157816 */ /* 0x000fc40000000015 */
[----:B------:R-:W-:-:S04]  /*239f0*/  PRMT R23, RZ, 0x7610, R23 ;  /* 0x00007610ff177816 */ /* 0x000fc80000000017 */
[----:B------:R4:W2:Y:S01]  /*23a00*/  @!P0 LDG.E.U16 R21, [R14.64] ;  /* 0x0000000a0e158981 */ /* 0x0008a2000c1e1500 */
[----:B------:R-:W-:Y:S01]  /*23a10*/  PRMT R25, RZ, 0x7610, R25 ;  /* 0x00007610ff197816 */ /* 0x000fe20000000019 */
[----:B----4-:R-:W-:Y:S02]  /*23a20*/  @!P0 IMAD.MOV.U32 R14, RZ, RZ, R7 ;  /* 0x000000ffff0e8224 */ /* 0x010fe400078e0007 */
[----:B------:R-:W-:-:S05]  /*23a30*/  @!P0 IMAD.MOV.U32 R15, RZ, RZ, R8 ;  /* 0x000000ffff0f8224 */ /* 0x000fca00078e0008 */
[----:B------:R3:W4:Y:S01]  /*23a40*/  @!P0 LDG.E.U16 R23, [R14.64] ;  /* 0x0000000a0e178981 */ /* 0x000722000c1e1500 */
[----:B------:R-:W-:Y:S01]  /*23a50*/  PRMT R27, RZ, 0x7610, R27 ;  /* 0x00007610ff1b7816 */ /* 0x000fe2000000001b */
[----:B---3--:R-:W-:Y:S02]  /*23a60*/  @!P0 IMAD.MOV.U32 R15, RZ, RZ, R6 ;  /* 0x000000ffff0f8224 */ /* 0x008fe400078e0006 */
[----:B------:R-:W-:-:S05]  /*23a70*/  @!P0 IMAD.MOV.U32 R14, RZ, RZ, R5 ;  /* 0x000000ffff0e8224 */ /* 0x000fca00078e0005 */
[----:B------:R2:W3:Y:S01]  /*23a80*/  @!P0 LDG.E.U16 R25, [R14.64] ;  /* 0x0000000a0e198981 */ /* 0x0004e2000c1e1500 */
[----:B------:R-:W-:Y:S01]  /*23a90*/  PRMT R29, RZ, 0x7610, R29 ;  /* 0x00007610ff1d7816 */ /* 0x000fe2000000001d */
[----:B--2---:R-:W-:Y:S02]  /*23aa0*/  @!P0 IMAD.MOV.U32 R15, RZ, RZ, R4 ;  /* 0x000000ffff0f8224 */ /* 0x004fe400078e0004 */
[----:B------:R-:W-:-:S05]  /*23ab0*/  @!P0 IMAD.MOV.U32 R14, RZ, RZ, R3 ;  /* 0x000000ffff0e8224 */ /* 0x000fca00078e0003 */
[----:B------:R1:W2:Y:S02]  /*23ac0*/  @!P0 LDG.E.U16 R27, [R14.64] ;  /* 0x0000000a0e1b8981 */ /* 0x0002a4000c1e1500 */
[----:B-1----:R-:W-:Y:S02]  /*23ad0*/  @!P0 IMAD.MOV.U32 R14, RZ, RZ, R0 ;  /* 0x000000ffff0e8224 */ /* 0x002fe400078e0000 */
[----:B------:R-:W-:-:S05]  /*23ae0*/  @!P0 IMAD.MOV.U32 R15, RZ, RZ, R2 ;  /* 0x000000ffff0f8224 */ /* 0x000fca00078e0002 */
[----:B------:R-:W2:Y:S04]  /*23af0*/  @!P0 LDG.E.U16 R29, [R14.64] ;  /* 0x0000000a0e1d8981 */ /* 0x000ea8000c1e1500 */
[----:B------:R-:W-:Y:S04]  /*23b00*/  STL [R1+0x22e0], R21 ;  /* 0x0022e01501007387 */ /* 0x000fe80000100800 */
[----:B----4-:R-:W-:Y:S04]  /*23b10*/  STL [R1+0x22e4], R23 ;  /* 0x0022e41701007387 */ /* 0x010fe80000100800 */
[----:B------:R1:W-:Y:S04]  /*23b20*/  STS.U16 [R18+0x1800], R26 ;  /* 0x0018001a12007388 */ /* 0x0003e80000000400 */
[----:B---3--:R-:W-:Y:S04]  /*23b30*/  STL [R1+0x22e8], R25 ;  /* 0x0022e81901007387 */ /* 0x008fe80000100800 */
[----:B------:R3:W-:Y:S04]  /*23b40*/  STS.U16 [R18+0x2000], R16 ;  /* 0x0020001012007388 */ /* 0x0007e80000000400 */
[----:B------:R4:W-:Y:S04]  /*23b50*/  STS.U16 [R18+0x2800], R20 ;  /* 0x0028001412007388 */ /* 0x0009e80000000400 */
[----:B------:R0:W-:Y:S04]  /*23b60*/  STS.U16 [R18+0x3000], R28 ;  /* 0x0030001c12007388 */ /* 0x0001e80000000400 */
[----:B--2---:R-:W-:Y:S04]  /*23b70*/  STL [R1+0x22ec], R27 ;  /* 0x0022ec1b01007387 */ /* 0x004fe80000100800 */
[----:B------:R-:W-:Y:S04]  /*23b80*/  STL [R1+0x2330], R18 ;  /* 0x0023301201007387 */ /* 0x000fe80000100800 */
[----:B0-----:R-:W2:Y:S04]  /*23b90*/  LDL.LU R19, [R1+0x3cc] ;  /* 0x0003cc0001137983 */ /* 0x001ea80000300800 */
[----:B------:R-:W2:Y:S04]  /*23ba0*/  LDL.LU R17, [R1+0x3bc] ;  /* 0x0003bc0001117983 */ /* 0x000ea80000300800 */
        /* <DEDUP_REMOVED lines=8> */
[----:B-1----:R-:W2:Y:S04]  /*23c30*/  LDL.LU R26, [R1+0x168] ;  /* 0x00016800011a7983 */ /* 0x002ea80000300800 */
[----:B------:R-:W2:Y:S04]  /*23c40*/  LDL.LU R6, [R1+0x164] ;  /* 0x0001640001067983 */ /* 0x000ea80000300800 */
[----:B------:R-:W2:Y:S04]  /*23c50*/  LDL.LU R5, [R1+0x160] ;  /* 0x0001600001057983 */ /* 0x000ea80000300800 */
[----:B------:R-:W2:Y:S04]  /*23c60*/  LDL.LU R4, [R1+0x15c] ;  /* 0x00015c0001047983 */ /* 0x000ea80000300800 */
[----:B------:R-:W2:Y:S04]  /*23c70*/  LDL.LU R3, [R1+0x158] ;  /* 0x0001580001037983 */ /* 0x000ea80000300800 */
[----:B------:R-:W2:Y:S04]  /*23c80*/  LDL.LU R2, [R1+0x154] ;  /* 0x0001540001027983 */ /* 0x000ea80000300800 */
[----:B------:R-:W2:Y:S04]  /*23c90*/  LDL.LU R0, [R1+0x150] ;  /* 0x0001500001007983 */ /* 0x000ea80000300800 */
[----:B---3--:R-:W3:Y:S04]  /*23ca0*/  LDL.LU R16, [R1+0x14c] ;  /* 0x00014c0001107983 */ /* 0x008ee80000300800 */
[----:B----4-:R-:W4:Y:S04]  /*23cb0*/  LDL.LU R20, [R1+0x148] ;  /* 0x0001480001147983 */ /* 0x010f280000300800 */
[----:B------:R-:W3:Y:S04]  /*23cc0*/  LDL.LU R28, [R1+0x144] ;  /* 0x00014400011c7983 */ /* 0x000ee80000300800 */
        /* <DEDUP_REMOVED lines=60> */
[----:B0-----:R-:W-:-:S03]  /*24090*/  IMAD.SHL.U32 R14, R24, 0x2, RZ ;  /* 0x00000002180e7824 */ /* 0x001fc600078e00ff */
        /* <DEDUP_REMOVED lines=9> */
[----:B--2---:R-:W-:Y:S04]  /*24130*/  STS.U16 [R14+0x3800], R19 ;  /* 0x003800130e007388 */ /* 0x004fe80000000400 */
[----:B------:R-:W-:Y:S04]  /*24140*/  STL [R1+0x2248], R15 ;  /* 0x0022480f01007387 */ /* 0x000fe80000100800 */
[----:B------:R-:W-:Y:S04]  /*24150*/  STS.U16 [R14+0x4000], R17 ;  /* 0x004000110e007388 */ /* 0x000fe80000000400 */
        /* <DEDUP_REMOVED lines=23> */
[----:B------:R0:W-:Y:S04]  /*242d0*/  STS.U16 [R14+0xa000], R4 ;  /* 0x00a000040e007388 */ /* 0x0001e80000000400 */
[----:B0-----:R-:W2:Y:S04]  /*242e0*/  LDL.LU R4, [R1+0x13c] ;  /* 0x00013c0001047983 */ /* 0x001ea80000300800 */
[----:B------:R-:W-:Y:S04]  /*242f0*/  STS.U16 [R14+0xa800], R3 ;  /* 0x00a800030e007388 */ /* 0x000fe80000000400 */
[----:B--2---:R0:W-:Y:S04]  /*24300*/  STL [R1+0x2348], R4 ;  /* 0x0023480401007387 */ /* 0x0041e80000100800 */
        /* <DEDUP_REMOVED lines=20> */
[----:B------:R0:W-:Y:S04]  /*24450*/  STS.U16 [R14+0xb000], R2 ;  /* 0x00b000020e007388 */ /* 0x0001e80000000400 */
[----:B------:R-:W2:Y:S01]  /*24460*/  LDL.LU R3, [R1+0xec] ;  /* 0x0000ec0001037983 */ /* 0x000ea20000300800 */
[----:B------:R-:W-:-:S03]  /*24470*/  IMAD.SHL.U32 R7, R24, 0x2, RZ ;  /* 0x0000000218077824 */ /* 0x000fc600078e00ff */
[----:B------:R1:W-:Y:S04]  /*24480*/  STS.U16 [R14+0xb800], R0 ;  /* 0x00b800000e007388 */ /* 0x0003e80000000400 */
[----:B0-----:R-:W2:Y:S04]  /*24490*/  LDL.LU R2, [R1+0xe8] ;  /* 0x0000e80001027983 */ /* 0x001ea80000300800 */
[----:B---3--:R0:W-:Y:S04]  /*244a0*/  STS.U16 [R14+0xc000], R16 ;  /* 0x00c000100e007388 */ /* 0x0081e80000000400 */
[----:B-1----:R-:W3:Y:S04]  /*244b0*/  LDL.LU R0, [R1+0xe4] ;  /* 0x0000e40001007983 */ /* 0x002ee80000300800 */
[----:B----4-:R1:W-:Y:S04]  /*244c0*/  STS.U16 [R14+0xc800], R20 ;  /* 0x00c800140e007388 */ /* 0x0103e80000000400 */
[----:B0-----:R-:W4:Y:S04]  /*244d0*/  LDL.LU R16, [R1+0xe0] ;  /* 0x0000e00001107983 */ /* 0x001f280000300800 */
[----:B------:R0:W-:Y:S04]  /*244e0*/  STS.U16 [R14+0xd000], R28 ;  /* 0x00d0001c0e007388 */ /* 0x0001e80000000400 */
[----:B-1----:R-:W3:Y:S04]  /*244f0*/  LDL.LU R20, [R1+0xdc] ;  /* 0x0000dc0001147983 */ /* 0x002ee80000300800 */
[----:B------:R-:W3:Y:S04]  /*24500*/  LDL.LU R24, [R1+0xd8] ;  /* 0x0000d80001187983 */ /* 0x000ee80000300800 */
[----:B0-----:R-:W3:Y:S04]  /*24510*/  LDL.LU R28, [R1+0xd4] ;  /* 0x0000d400011c7983 */ /* 0x001ee80000300800 */
[----:B--2---:R0:W-:Y:S04]  /*24520*/  STS.U16 [R14+0xd800], R4 ;  /* 0x00d800040e007388 */ /* 0x0041e80000000400 */
[----:B0-----:R-:W2:Y:S04]  /*24530*/  LDL.LU R4, [R1+0x2348] ;  /* 0x0023480001047983 */ /* 0x001ea80000300800 */
[----:B------:R-:W-:Y:S04]  /*24540*/  STL [R1+0x2334], R7 ;  /* 0x0023340701007387 */ /* 0x000fe80000100800 */
[----:B------:R-:W-:Y:S04]  /*24550*/  STL [R1+0x2338], R14 ;  /* 0x0023380e01007387 */ /* 0x000fe80000100800 */
[----:B--2---:R-:W-:Y:S04]  /*24560*/  STS.U16 [R14+0xe000], R4 ;  /* 0x00e000040e007388 */ /* 0x004fe80000000400 */
[----:B------:R-:W-:Y:S04]  /*24570*/  STS.U16 [R14+0xe800], R15 ;  /* 0x00e8000f0e007388 */ /* 0x000fe80000000400 */
[----:B------:R-:W-:Y:S04]  /*24580*/  STS.U16 [R14+0xf000], R29 ;  /* 0x00f0001d0e007388 */ /* 0x000fe80000000400 */
[----:B------:R0:W-:Y:S04]  /*24590*/  STS.U16 [R14+0xf800], R18 ;  /* 0x00f800120e007388 */ /* 0x0001e80000000400 */
[----:B0-----:R-:W2:Y:S04]  /*245a0*/  LDL.LU R14, [R1+0xc4] ;  /* 0x0000c400010e7983 */ /* 0x001ea80000300800 */
[----:B--2---:R0:W-:Y:S04]  /*245b0*/  STL [R1+0x233c], R14 ;  /* 0x00233c0e01007387 */ /* 0x0041e80000100800 */
[----:B0-----:R-:W2:Y:S04]  /*245c0*/  LDL.LU R14, [R1+0xc8] ;  /* 0x0000c800010e7983 */ /* 0x001ea80000300800 */
[----:B--2---:R0:W-:Y:S04]  /*245d0*/  STL [R1+0x2340], R14 ;  /* 0x0023400e01007387 */ /* 0x0041e80000100800 */
[----:B0-----:R-:W2:Y:S01]  /*245e0*/  LDL.LU R14, [R1+0xcc] ;  /* 0x0000cc00010e7983 */ /* 0x001ea20000300800 */
[----:B------:R-:W-:-:S05]  /*245f0*/  LOP3.LUT R4, R7, 0x10, RZ, 0x3c, !PT ;  /* 0x0000001007047812 */ /* 0x000fca00078e3cff */
[----:B------:R-:W-:Y:S04]  /*24600*/  STS.U16 [R4+0x100], R27 ;  /* 0x0001001b04007388 */ /* 0x000fe80000000400 */
[----:B------:R-:W-:Y:S04]  /*24610*/  STS.U16 [R4+0x900], R25 ;  /* 0x0009001904007388 */ /* 0x000fe80000000400 */
[----:B------:R-:W-:Y:S04]  /*24620*/  STS.U16 [R4+0x1100], R23 ;  /* 0x0011001704007388 */ /* 0x000fe80000000400 */
[----:B------:R-:W-:Y:S04]  /*24630*/  STS.U16 [R4+0x1900], R21 ;  /* 0x0019001504007388 */ /* 0x000fe80000000400 */
[----:B------:R-:W-:Y:S04]  /*24640*/  STS.U16 [R4+0x2100], R19 ;  /* 0x0021001304007388 */ /* 0x000fe80000000400 */
[----:B------:R-:W-:Y:S04]  /*24650*/  STS.U16 [R4+0x2900], R17 ;  /* 0x0029001104007388 */ /* 0x000fe80000000400 */
[----:B------:R-:W-:Y:S04]  /*24660*/  STS.U16 [R4+0x3100], R13 ;  /* 0x0031000d04007388 */ /* 0x000fe80000000400 */
[----:B--2---:R0:W-:Y:S04]  /*24670*/  STL [R1+0x2344], R14 ;  /* 0x0023440e01007387 */ /* 0x0041e80000100800 */
[----:B0-----:R-:W2:Y:S04]  /*24680*/  LDL.LU R14, [R1+0xd0] ;  /* 0x0000d000010e7983 */ /* 0x001ea80000300800 */
[----:B------:R-:W-:Y:S04]  /*24690*/  STS.U16 [R4+0x3900], R12 ;  /* 0x0039000c04007388 */ /* 0x000fe80000000400 */
[----:B------:R-:W-:Y:S04]  /*246a0*/  STS.U16 [R4+0x4100], R11 ;  /* 0x0041000b04007388 */ /* 0x000fe80000000400 */
[----:B------:R-:W-:Y:S04]  /*246b0*/  STS.U16 [R4+0x4900], R10 ;  /* 0x0049000a04007388 */ /* 0x000fe80000000400 */
[----:B------:R-:W-:Y:S04]  /*246c0*/  STS.U16 [R4+0x5100], R9 ;  /* 0x0051000904007388 */ /* 0x000fe80000000400 */
[----:B------:R-:W-:Y:S04]  /*246d0*/  STS.U16 [R4+0x5900], R8 ;  /* 0x0059000804007388 */ /* 0x000fe80000000400 */
[----:B------:R-:W-:Y:S04]  /*246e0*/  STS.U16 [R4+0x6100], R22 ;  /* 0x0061001604007388 */ /* 0x000fe80000000400 */
[----:B------:R-:W-:Y:S04]  /*246f0*/  STS.U16 [R4+0x6900], R26 ;  /* 0x0069001a04007388 */ /* 0x000fe80000000400 */
[----:B------:R-:W2:Y:S04]  /*24700*/  LDL.LU R7, [R1+0xc0] ;  /* 0x0000c00001077983 */ /* 0x000ea80000300800 */
[----:B------:R0:W-:Y:S04]  /*24710*/  STS.U16 [R4+0x7100], R6 ;  /* 0x0071000604007388 */ /* 0x0001e80000000400 */
[----:B------:R-:W2:Y:S04]  /*24720*/  LDL.LU R18, [R1+0xbc] ;  /* 0x0000bc0001127983 */ /* 0x000ea80000300800 */
[----:B------:R1:W-:Y:S04]  /*24730*/  STS.U16 [R4+0x7900], R5 ;  /* 0x0079000504007388 */ /* 0x0003e80000000400 */
[----:B0-----:R-:W2:Y:S04]  /*24740*/  LDL.LU R6, [R1+0xb8] ;  /* 0x0000b80001067983 */ /* 0x001ea80000300800 */
[----:B------:R0:W-:Y:S04]  /*24750*/  STS.U16 [R4+0x8100], R3 ;  /* 0x0081000304007388 */ /* 0x0001e80000000400 */
[----:B-1----:R-:W2:Y:S04]  /*24760*/  LDL.LU R5, [R1+0xb4] ;  /* 0x0000b40001057983 */ /* 0x002ea80000300800 */
        /* <DEDUP_REMOVED lines=8> */
[----:B------:R1:W-:Y:S04]  /*247f0*/  STS.U16 [R4+0xa900], R24 ;  /* 0x00a9001804007388 */ /* 0x0003e80000000400 */
[----:B0-----:R-:W3:Y:S04]  /*24800*/  LDL.LU R20, [R1+0xa0] ;  /* 0x0000a00001147983 */ /* 0x001ee80000300800 */
[----:B------:R0:W-:Y:S04]  /*24810*/  STS.U16 [R4+0xb100], R28 ;  /* 0x00b1001c04007388 */ /* 0x0001e80000000400 */
[----:B-1----:R-:W3:Y:S04]  /*24820*/  LDL.LU R24, [R1+0x9c] ;  /* 0x00009c0001187983 */ /* 0x002ee80000300800 */
[----:B0-----:R-:W3:Y:S04]  /*24830*/  LDL.LU R28, [R1+0x98] ;  /* 0x00009800011c7983 */ /* 0x001ee80000300800 */
        /* <DEDUP_REMOVED lines=16> */
[----:B--2---:R0:W-:Y:S04]  /*24940*/  STS.U16 [R4+0xb900], R14 ;  /* 0x00b9000e04007388 */ /* 0x0041e80000000400 */
[----:B0-----:R-:W2:Y:S04]  /*24950*/  LDL.LU R14, [R1+0x2344] ;  /* 0x00234400010e7983 */ /* 0x001ea80000300800 */
[----:B--2---:R0:W-:Y:S04]  /*24960*/  STS.U16 [R4+0xc100], R14 ;  /* 0x00c1000e04007388 */ /* 0x0041e80000000400 */
[----:B0-----:R-:W2:Y:S04]  /*24970*/  LDL.LU R14, [R1+0x2340] ;  /* 0x00234000010e7983 */ /* 0x001ea80000300800 */
[----:B--2---:R0:W-:Y:S04]  /*24980*/  STS.U16 [R4+0xc900], R14 ;  /* 0x00c9000e04007388 */ /* 0x0041e80000000400 */
[----:B0-----:R-:W2:Y:S04]  /*24990*/  LDL.LU R14, [R1+0x233c] ;  /* 0x00233c00010e7983 */ /* 0x001ea80000300800 */
[----:B--2---:R0:W-:Y:S04]  /*249a0*/  STS.U16 [R4+0xd100], R14 ;  /* 0x00d1000e04007388 */ /* 0x0041e80000000400 */
[----:B------:R1:W-:Y:S04]  /*249b0*/  STS.U16 [R4+0xd900], R7 ;  /* 0x00d9000704007388 */ /* 0x0003e80000000400 */
[----:B0-----:R-:W2:Y:S04]  /*249c0*/  LDL.LU R14, [R1+0x2338] ;  /* 0x00233800010e7983 */ /* 0x001ea80000300800 */
[----:B-1----:R-:W2:Y:S04]  /*249d0*/  LDL.LU R7, [R1+0x2334] ;  /* 0x0023340001077983 */ /* 0x002ea80000300800 */
[----:B------:R0:W-:Y:S04]  /*249e0*/  STS.U16 [R4+0xe100], R18 ;  /* 0x00e1001204007388 */ /* 0x0001e80000000400 */
[----:B------:R1:W-:Y:S04]  /*249f0*/  STS.U16 [R4+0xe900], R6 ;  /* 0x00e9000604007388 */ /* 0x0003e80000000400 */
[----:B------:R3:W-:Y:S04]  /*24a00*/  STS.U16 [R4+0xf100], R5 ;  /* 0x00f1000504007388 */ /* 0x0007e80000000400 */
[----:B0-----:R-:W4:Y:S04]  /*24a10*/  LDL.LU R18, [R1+0x2330] ;  /* 0x0023300001127983 */ /* 0x001f280000300800 */
[----:B-1----:R-:W4:Y:S04]  /*24a20*/  LDL.LU R6, [R1+0x232c] ;  /* 0x00232c0001067983 */ /* 0x002f280000300800 */
[----:B---3--:R-:W3:Y:S04]  /*24a30*/  LDL.LU R5, [R1+0x2328] ;  /* 0x0023280001057983 */ /* 0x008ee80000300800 */
[----:B------:R0:W-:Y:S04]  /*24a40*/  STS.U16 [R4+0xf900], R3 ;  /* 0x00f9000304007388 */ /* 0x0001e80000000400 */
[----:B0-----:R-:W3:Y:S04]  /*24a50*/  LDL.LU R4, [R1+0x2324] ;  /* 0x0023240001047983 */ /* 0x001ee80000300800 */
[----:B------:R-:W3:Y:S01]  /*24a60*/  LDL.LU R3, [R1+0x2320] ;  /* 0x0023200001037983 */ /* 0x000ee20000300800 */
[----:B--2---:R-:W-:-:S05]  /*24a70*/  LOP3.LUT R7, R7, 0x20, RZ, 0x3c, !PT ;  /* 0x0000002007077812 */ /* 0x004fca00078e3cff */
[----:B------:R0:W-:Y:S04]  /*24a80*/  STS.U16 [R7+0x200], R2 ;  /* 0x0002000207007388 */ /* 0x0001e80000000400 */
[----:B----4-:R1:W-:Y:S04]  /*24a90*/  STS.U16 [R7+0xa00], R0 ;  /* 0x000a000007007388 */ /* 0x0103e80000000400 */
[----:B------:R2:W-:Y:S04]  /*24aa0*/  STS.U16 [R7+0x1200], R16 ;  /* 0x0012001007007388 */ /* 0x0005e80000000400 */
[----:B0-----:R-:W2:Y:S04]  /*24ab0*/  LDL.LU R2, [R1+0x231c] ;  /* 0x00231c0001027983 */ /* 0x001ea80000300800 */
[----:B-1----:R-:W3:Y:S04]  /*24ac0*/  LDL.LU R0, [R1+0x2318] ;  /* 0x0023180001007983 */ /* 0x002ee80000300800 */
[----:B--2---:R-:W2:Y:S04]  /*24ad0*/  LDL.LU R16, [R1+0x2314] ;  /* 0x0023140001107983 */ /* 0x004ea80000300800 */
[----:B------:R0:W-:Y:S04]  /*24ae0*/  STS.U16 [R7+0x1a00], R20 ;  /* 0x001a001407007388 */ /* 0x0001e80000000400 */
[----:B------:R1:W-:Y:S04]  /*24af0*/  STS.U16 [R7+0x2200], R24 ;  /* 0x0022001807007388 */ /* 0x0003e80000000400 */
[----:B------:R1:W-:Y:S04]  /*24b00*/  STS.U16 [R7+0x2a00], R28 ;  /* 0x002a001c07007388 */ /* 0x0003e80000000400 */
[----:B0-----:R-:W2:Y:S04]  /*24b10*/  LDL.LU R20, [R1+0x2310] ;  /* 0x0023100001147983 */ /* 0x001ea80000300800 */
[----:B-1----:R-:W2:Y:S04]  /*24b20*/  LDL.LU R24, [R1+0x230c] ;  /* 0x00230c0001187983 */ /* 0x002ea80000300800 */
[----:B------:R-:W2:Y:S04]  /*24b30*/  LDL.LU R28, [R1+0x2308] ;  /* 0x00230800011c7983 */ /* 0x000ea80000300800 */
[----:B------:R0:W-:Y:S04]  /*24b40*/  STS.U16 [R7+0x3200], R15 ;  /* 0x0032000f07007388 */ /* 0x0001e80000000400 */
[----:B0-----:R-:W2:Y:S04]  /*24b50*/  LDL.LU R15, [R1+0x50] ;  /* 0x00005000010f7983 */ /* 0x001ea80000300800 */
[----:B--2---:R0:W-:Y:S04]  /*24b60*/  STL [R1+0x22f8], R15 ;  /* 0x0022f80f01007387 */ /* 0x0041e80000100800 */
[----:B0-----:R-:W2:Y:S04]  /*24b70*/  LDL.LU R15, [R1+0x54] ;  /* 0x00005400010f7983 */ /* 0x001ea80000300800 */
[----:B--2---:R0:W-:Y:S04]  /*24b80*/  STL [R1+0x22fc], R15 ;  /* 0x0022fc0f01007387 */ /* 0x0041e80000100800 */
[----:B0-----:R-:W2:Y:S04]  /*24b90*/  LDL.LU R15, [R1+0x58] ;  /* 0x00005800010f7983 */ /* 0x001ea80000300800 */
[----:B--2---:R0:W-:Y:S04]  /*24ba0*/  STL [R1+0x2300], R15 ;  /* 0x0023000f01007387 */ /* 0x0041e80000100800 */
[----:B0-----:R-:W2:Y:S04]  /*24bb0*/  LDL.LU R15, [R1+0x5c] ;  /* 0x00005c00010f7983 */ /* 0x001ea80000300800 */
[----:B------:R0:W-:Y:S04]  /*24bc0*/  STS.U16 [R7+0x3a00], R29 ;  /* 0x003a001d07007388 */ /* 0x0001e80000000400 */
[----:B------:R1:W-:Y:S04]  /*24bd0*/  STS.U16 [R7+0x4200], R27 ;  /* 0x0042001b07007388 */ /* 0x0003e80000000400 */
[----:B------:R0:W-:Y:S04]  /*24be0*/  STS.U16 [R7+0x4a00], R25 ;  /* 0x004a001907007388 */ /* 0x0001e80000000400 */
[----:B------:R-:W-:Y:S04]  /*24bf0*/  STS.U16 [R7+0x5200], R23 ;  /* 0x0052001707007388 */ /* 0x000fe80000000400 */
        /* <DEDUP_REMOVED lines=12> */
[----:B0-----:R-:W4:Y:S04]  /*24cc0*/  LDL.LU R29, [R1+0x4c] ;  /* 0x00004c00011d7983 */ /* 0x001f280000300800 */
[----:B-1----:R-:W4:Y:S04]  /*24cd0*/  LDL.LU R27, [R1+0x48] ;  /* 0x00004800011b7983 */ /* 0x002f280000300800 */
[----:B------:R-:W4:Y:S01]  /*24ce0*/  LDL.LU R25, [R1+0x44] ;  /* 0x0000440001197983 */ /* 0x000f220000300800 */
[----:B--2---:R-:W-:-:S03]  /*24cf0*/  LOP3.LUT R15, R18, 0x20, RZ, 0x3c, !PT ;  /* 0x00000020120f7812 */ /* 0x004fc600078e3cff */
        /* <DEDUP_REMOVED lines=9> */
[----:B------:R-:W-:Y:S04]  /*24d90*/  STS.U16 [R15+0xb200], R28 ;  /* 0x00b2001c0f007388 */ /* 0x000fe80000000400 */
[----:B------:R-:W2:Y:S04]  /*24da0*/  LDL.LU R7, [R1+0x1c] ;  /* 0x00001c0001077983 */ /* 0x000ea80000300800 */
[----:B------:R-:W-:Y:S04]  /*24db0*/  STS.U16 [R15+0xba00], R24 ;  /* 0x00ba00180f007388 */ /* 0x000fe80000000400 */
[----:B------:R-:W2:Y:S04]  /*24dc0*/  LDL.LU R18, [R1+0x18] ;  /* 0x0000180001127983 */ /* 0x000ea80000300800 */
[----:B------:R-:W-:Y:S04]  /*24dd0*/  STS.U16 [R15+0xc200], R20 ;  /* 0x00c200140f007388 */ /* 0x000fe80000000400 */
[----:B------:R-:W2:Y:S04]  /*24de0*/  LDL.LU R22, [R1+0x14] ;  /* 0x0000140001167983 */ /* 0x000ea80000300800 */
[----:B------:R-:W-:Y:S04]  /*24df0*/  STS.U16 [R15+0xca00], R16 ;  /* 0x00ca00100f007388 */ /* 0x000fe80000000400 */
[----:B------:R-:W2:Y:S04]  /*24e00*/  LDL.LU R26, [R1+0x10] ;  /* 0x00001000011a7983 */ /* 0x000ea80000300800 */
[----:B---3--:R-:W-:Y:S04]  /*24e10*/  STS.U16 [R15+0xd200], R0 ;  /* 0x00d200000f007388 */ /* 0x008fe80000000400 */
[----:B------:R-:W-:Y:S04]  /*24e20*/  STL [R1+0x2164], R28 ;  /* 0x0021641c01007387 */ /* 0x000fe80000100800 */
[----:B------:R0:W-:Y:S04]  /*24e30*/  STS.U16 [R15+0xda00], R2 ;  /* 0x00da00020f007388 */ /* 0x0001e80000000400 */
[----:B------:R-:W-:Y:S04]  /*24e40*/  STL [R1+0x2168], R28 ;  /* 0x0021681c01007387 */ /* 0x000fe80000100800 */
[----:B------:R1:W-:Y:S04]  /*24e50*/  STS.U16 [R15+0xe200], R3 ;  /* 0x00e200030f007388 */ /* 0x0003e80000000400 */
[----:B------:R-:W-:Y:S04]  /*24e60*/  STL [R1+0x22a8], R28 ;  /* 0x0022a81c01007387 */ /* 0x000fe80000100800 */
[----:B------:R-:W-:Y:S04]  /*24e70*/  STS.U16 [R15+0xea00], R4 ;  /* 0x00ea00040f007388 */ /* 0x000fe80000000400 */
[----:B0-----:R-:W3:Y:S04]  /*24e80*/  LDL.LU R2, [R1] ;  /* 0x0000000001027983 */ /* 0x001ee80000300800 */
[----:B------:R-:W-:Y:S04]  /*24e90*/  STS.U16 [R15+0xf200], R5 ;  /* 0x00f200050f007388 */ /* 0x000fe80000000400 */
[----:B-1----:R-:W2:Y:S04]  /*24ea0*/  LDL.LU R3, [R1+0x8] ;  /* 0x0000080001037983 */ /* 0x002ea80000300800 */
[----:B------:R0:W-:Y:S04]  /*24eb0*/  STS.U16 [R15+0xfa00], R6 ;  /* 0x00fa00060f007388 */ /* 0x0001e80000000400 */
[----:B0-----:R-:W2:Y:S01]  /*24ec0*/  LDL.LU R15, [R1+0x2304] ;  /* 0x00230400010f7983 */ /* 0x001ea20000300800 */
[----:B------:R-:W-:-:S05]  /*24ed0*/  LOP3.LUT R17, R14, 0x30, RZ, 0x3c, !PT ;  /* 0x000000300e117812 */ /* 0x000fca00078e3cff */
[----:B--2---:R0:W-:Y:S04]  /*24ee0*/  STS.U16 [R17+0x300], R15 ;  /* 0x0003000f11007388 */ /* 0x0041e80000000400 */
[----:B0-----:R-:W2:Y:S04]  /*24ef0*/  LDL.LU R15, [R1+0x2300] ;  /* 0x00230000010f7983 */ /* 0x001ea80000300800 */
[----:B--2---:R0:W-:Y:S04]  /*24f00*/  STS.U16 [R17+0xb00], R15 ;  /* 0x000b000f11007388 */ /* 0x0041e80000000400 */
[----:B0-----:R-:W2:Y:S04]  /*24f10*/  LDL.LU R15, [R1+0x22fc] ;  /* 0x0022fc00010f7983 */ /* 0x001ea80000300800 */
[----:B--2---:R0:W-:Y:S04]  /*24f20*/  STS.U16 [R17+0x1300], R15 ;  /* 0x0013000f11007388 */ /* 0x0041e80000000400 */
[----:B0-----:R-:W2:Y:S04]  /*24f30*/  LDL.LU R15, [R1+0x22f8] ;  /* 0x0022f800010f7983 */ /* 0x001ea80000300800 */
[----:B--2---:R0:W-:Y:S04]  /*24f40*/  STS.U16 [R17+0x1b00], R15 ;  /* 0x001b000f11007388 */ /* 0x0041e80000000400 */
[----:B----4-:R1:W-:Y:S04]  /*24f50*/  STS.U16 [R17+0x2300], R29 ;  /* 0x0023001d11007388 */ /* 0x0103e80000000400 */
[----:B------:R2:W-:Y:S04]  /*24f60*/  STS.U16 [R17+0x2b00], R27 ;  /* 0x002b001b11007388 */ /* 0x0005e80000000400 */
[----:B0-----:R-:W4:Y:S04]  /*24f70*/  LDL.LU R15, [R1+0x22f4] ;  /* 0x0022f400010f7983 */ /* 0x001f280000300800 */
[----:B-1----:R-:W4:Y:S04]  /*24f80*/  LDL.LU R29, [R1+0x22f0] ;  /* 0x0022f000011d7983 */ /* 0x002f280000300800 */
[----:B--2---:R-:W2:Y:S04]  /*24f90*/  LDL.LU R27, [R1+0x22ec] ;  /* 0x0022ec00011b7983 */ /* 0x004ea80000300800 */
[----:B------:R0:W-:Y:S04]  /*24fa0*/  STS.U16 [R17+0x3300], R25 ;  /* 0x0033001911007388 */ /* 0x0001e80000000400 */
[----:B------:R1:W-:Y:S04]  /*24fb0*/  STS.U16 [R17+0x3b00], R23 ;  /* 0x003b001711007388 */ /* 0x0003e80000000400 */
[----:B------:R3:W-:Y:S04]  /*24fc0*/  STS.U16 [R17+0x4300], R21 ;  /* 0x0043001511007388 */ /* 0x0007e80000000400 */
[----:B0-----:R-:W2:Y:S04]  /*24fd0*/  LDL.LU R25, [R1+0x22e8] ;  /* 0x0022e80001197983 */ /* 0x001ea80000300800 */
[----:B-1----:R-:W2:Y:S04]  /*24fe0*/  LDL.LU R23, [R1+0x22e4] ;  /* 0x0022e40001177983 */ /* 0x002ea80000300800 */
[----:B---3--:R-:W3:Y:S04]  /*24ff0*/  LDL.LU R21, [R1+0x22e0] ;  /* 0x0022e00001157983 */ /* 0x008ee80000300800 */
[----:B------:R0:W-:Y:S04]  /*25000*/  STS.U16 [R17+0x4b00], R19 ;  /* 0x004b001311007388 */ /* 0x0001e80000000400 */
[----:B------:R1:W-:Y:S04]  /*25010*/  STS.U16 [R17+0x5300], R13 ;  /* 0x0053000d11007388 */ /* 0x0003e80000000400 */
[----:B------:R1:W-:Y:S04]  /*25020*/  STS.U16 [R17+0x5b00], R12 ;  /* 0x005b000c11007388 */ /* 0x0003e80000000400 */
[----:B0-----:R-:W2:Y:S04]  /*25030*/  LDL.LU R19, [R1+0x22dc] ;  /* 0x0022dc0001137983 */ /* 0x001ea80000300800 */
[----:B-1----:R-:W2:Y:S04]  /*25040*/  LDL.LU R13, [R1+0x22d8] ;  /* 0x0022d800010d7983 */ /* 0x002ea80000300800 */
[----:B------:R-:W2:Y:S04]  /*25050*/  LDL.LU R12, [R1+0x22d4] ;  /* 0x0022d400010c7983 */ /* 0x000ea80000300800 */
        /* <DEDUP_REMOVED lines=14> */
[----:B0-----:R-:W2:Y:S04]  /*25140*/  LDL.LU R22, [R1+0x22b8] ;  /* 0x0022b80001167983 */ /* 0x001ea80000300800 */
[----:B-1----:R-:W2:Y:S04]  /*25150*/  LDL.LU R26, [R1+0x22b4] ;  /* 0x0022b400011a7983 */ /* 0x002ea80000300800 */
[----:B------:R0:W-:Y:S04]  /*25160*/  STS.U16 [R17+0xa300], R3 ;  /* 0x00a3000311007388 */ /* 0x0001e80000000400 */
[----:B------:R1:W-:Y:S04]  /*25170*/  STS.U16 [R17+0xab00], R2 ;  /* 0x00ab000211007388 */ /* 0x0003e80000000400 */
[----:B0-----:R-:W3:Y:S04]  /*25180*/  LDL R3, [R1+0x618] ;  /* 0x0006180001037983 */ /* 0x001ee80000100800 */
[----:B-1----:R-:W3:Y:S01]  /*25190*/  LDL R2, [R1+0xdf4] ;  /* 0x000df40001027983 */ /* 0x002ee20000100800 */
[----:B------:R-:W-:-:S03]  /*251a0*/  PRMT R28, RZ, 0x7610, R28 ;  /* 0x00007610ff1c7816 */ /* 0x000fc6000000001c */
[----:B--2---:R-:W-:Y:S04]  /*251b0*/  STS.U16 [R17+0xb300], R26 ;  /* 0x00b3001a11007388 */ /* 0x004fe80000000400 */
        /* <DEDUP_REMOVED lines=8> */
[----:B------:R0:W-:Y:S04]  /*25240*/  STS.U16 [R17+0xfb00], R13 ;  /* 0x00fb000d11007388 */ /* 0x0001e80000000400 */
[----:B---3--:R-:W2:Y:S04]  /*25250*/  @!P0 LDG.E.U16 R28, [R2.64] ;  /* 0x0000000a021c8981 */ /* 0x008ea8000c1e1500 */
[----:B0-----:R-:W3:Y:S01]  /*25260*/  LDL.LU R17, [R1+0x22b0] ;  /* 0x0022b00001117983 */ /* 0x001ee20000300800 */
[----:B------:R-:W-:-:S05]  /*25270*/  LOP3.LUT R14, R14, 0x40, RZ, 0x3c, !PT ;  /* 0x000000400e0e7812 */ /* 0x000fca00078e3cff */
[----:B---3--:R-:W-:Y:S04]  /*25280*/  STS.U16 [R14+0x400], R17 ;  /* 0x000400110e007388 */ /* 0x008fe80000000400 */
[----:B------:R-:W-:Y:S04]  /*25290*/  STS.U16 [R14+0xc00], R19 ;  /* 0x000c00130e007388 */ /* 0x000fe80000000400 */
[----:B------:R-:W-:Y:S04]  /*252a0*/  STS.U16 [R14+0x1400], R21 ;  /* 0x001400150e007388 */ /* 0x000fe80000000400 */
[----:B------:R-:W-:Y:S04]  /*252b0*/  STS.U16 [R14+0x1c00], R23 ;  /* 0x001c00170e007388 */ /* 0x000fe80000000400 */
[----:B------:R-:W-:Y:S04]  /*252c0*/  STS.U16 [R14+0x2400], R25 ;  /* 0x002400190e007388 */ /* 0x000fe80000000400 */
[----:B------:R-:W-:Y:S04]  /*252d0*/  STS.U16 [R14+0x2c00], R27 ;  /* 0x002c001b0e007388 */ /* 0x000fe80000000400 */
[----:B----4-:R0:W-:Y:S04]  /*252e0*/  STS.U16 [R14+0x3400], R29 ;  /* 0x0034001d0e007388 */ /* 0x0101e80000000400 */
[----:B0-----:R-:W3:Y:S04]  /*252f0*/  LDL.LU R14, [R1+0x22ac] ;  /* 0x0022ac00010e7983 */ /* 0x001ee80000300800 */
[----:B--2---:R0:W-:Y:S04]  /*25300*/  STL [R1+0x38c], R28 ;  /* 0x00038c1c01007387 */ /* 0x0041e80000100800 */
[----:B0-----:R-:W2:Y:S04]  /*25310*/  LDL.LU R28, [R1+0x22a8] ;  /* 0x0022a800011c7983 */ /* 0x001ea80000300800 */
[----:B------:R-:W4:Y:S04]  /*25320*/  LDL R2, [R1+0x614] ;  /* 0x0006140001027983 */ /* 0x000f280000100800 */
[----:B------:R-:W4:Y:S01]  /*25330*/  LDL R3, [R1+0xdf0] ;  /* 0x000df00001037983 */ /* 0x000f220000100800 */
[----:B---3--:R-:W-:-:S02]  /*25340*/  PRMT R14, RZ, 0x7610, R14 ;  /* 0x00007610ff0e7816 */ /* 0x008fc4000000000e */
[----:B----4-:R-:W-:-:S04]  /*25350*/  @!P0 LOP3.LUT R3, R3, R2, RZ, 0x3c, !PT ;  /* 0x0000000203038212 */ /* 0x010fc800078e3cff */
[----:B------:R-:W-:-:S04]  /*25360*/  @!P0 LOP3.LUT R2, R3, R2, RZ, 0x3c, !PT ;  /* 0x0000000203028212 */ /* 0x000fc800078e3cff */
[----:B------:R-:W-:-:S05]  /*25370*/  @!P0 LOP3.LUT R3, R3, R2, RZ, 0x3c, !PT ;  /* 0x0000000203038212 */ /* 0x000fca00078e3cff */
[----:B------:R-:W3:Y:S04]  /*25380*/  @!P0 LDG.E.U16 R14, [R2.64] ;  /* 0x0000000a020e8981 */ /* 0x000ee8000c1e1500 */
[----:B---3--:R0:W-:Y:S04]  /*25390*/  STL [R1+0x388], R14 ;  /* 0x0003880e01007387 */ /* 0x0081e80000100800 */
[----:B0-----:R-:W3:Y:S04]  /*253a0*/  LDL.LU R14, [R1+0x22a4] ;  /* 0x0022a400010e7983 */ /* 0x001ee80000300800 */
[----:B------:R-:W4:Y:S04]  /*253b0*/  LDL R2, [R1+0x610] ;  /* 0x0006100001027983 */ /* 0x000f280000100800 */
[----:B------:R-:W4:Y:S01]  /*253c0*/  LDL R3, [R1+0xdec] ;  /* 0x000dec0001037983 */ /* 0x000f220000100800 */
[----:B------:R-:W-:-:S02]  /*253d0*/  PRMT R15, RZ, 0x7610, R15 ;  /* 0x00007610ff0f7816 */ /* 0x000fc4000000000f */
[----:B----4-:R-:W-:-:S04]  /*253e0*/  @!P0 LOP3.LUT R3, R3, R2, RZ, 0x3c, !PT ;  /* 0x0000000203038212 */ /* 0x010fc800078e3cff */
[----:B------:R-:W-:-:S04]  /*253f0*/  @!P0 LOP3.LUT R2, R3, R2, RZ, 0x3c, !PT ;  /* 0x0000000203028212 */ /* 0x000fc800078e3cff */
[----:B------:R-:W-:-:S05]  /*25400*/  @!P0 LOP3.LUT R3, R3, R2, RZ, 0x3c, !PT ;  /* 0x0000000203038212 */ /* 0x000fca00078e3cff */
[----:B------:R-:W4:Y:S04]  /*25410*/  @!P0 LDG.E.U16 R15, [R2.64] ;  /* 0x0000000a020f8981 */ /* 0x000f28000c1e1500 */
[----:B----4-:R0:W-:Y:S04]  /*25420*/  STL [R1+0x16c], R15 ;  /* 0x00016c0f01007387 */ /* 0x0101e80000100800 */
[----:B0-----:R-:W4:Y:S04]  /*25430*/  LDL.LU R15, [R1+0x22a0] ;  /* 0x0022a000010f7983 */ /* 0x001f280000300800 */
[----:B------:R-:W2:Y:S04]  /*25440*/  LDL R2, [R1+0xdbc] ;  /* 0x000dbc0001027983 */ /* 0x000ea80000100800 */
[----:B------:R-:W2:Y:S01]  /*25450*/  LDL R3, [R1+0xdc0] ;  /* 0x000dc00001037983 */ /* 0x000ea20000100800 */
[----:B---3--:R-:W-:-:S02]  /*25460*/  PRMT R14, RZ, 0x7610, R14 ;  /* 0x00007610ff0e7816 */ /* 0x008fc4000000000e */
[----:B--2---:R-:W-:-:S04]  /*25470*/  @!P0 LOP3.LUT R3, R3, R2, RZ, 0x3c, !PT ;  /* 0x0000000203038212 */ /* 0x004fc800078e3cff */
[----:B------:R-:W-:-:S04]  /*25480*/  @!P0 LOP3.LUT R2, R3, R2, RZ, 0x3c, !PT ;  /* 0x0000000203028212 */ /* 0x000fc800078e3cff */
[----:B------:R-:W-:-:S05]  /*25490*/  @!P0 LOP3.LUT R3, R3, R2, RZ, 0x3c, !PT ;  /* 0x0000000203038212 */ /* 0x000fca00078e3cff */
[----:B------:R-:W2:Y:S04]  /*254a0*/  @!P0 LDG.E.U16 R14, [R2.64] ;  /* 0x0000000a020e8981 */ /* 0x000ea8000c1e1500 */
[----:B--2---:R0:W-:Y:S04]  /*254b0*/  STL [R1+0x168], R14 ;  /* 0x0001680e01007387 */ /* 0x0041e80000100800 */
[----:B0-----:R-:W2:Y:S04]  /*254c0*/  LDL.LU R14, [R1+0x229c] ;  /* 0x00229c00010e7983 */ /* 0x001ea80000300800 */
[----:B------:R-:W3:Y:S04]  /*254d0*/  LDL R2, [R1+0xdb4] ;  /* 0x000db40001027983 */ /* 0x000ee80000100800 */
[----:B------:R-:W3:Y:S01]  /*254e0*/  LDL R3, [R1+0xdb8] ;  /* 0x000db80001037983 */ /* 0x000ee20000100800 */
[----:B----4-:R-:W-:-:S02]  /*254f0*/  PRMT R15, RZ, 0x7610, R15 ;  /* 0x00007610ff0f7816 */ /* 0x010fc4000000000f */
[----:B---3--:R-:W-:-:S04]  /*25500*/  @!P0 LOP3.LUT R3, R3, R2, RZ, 0x3c, !PT ;  /* 0x0000000203038212 */ /* 0x008fc800078e3cff */
[----:B------:R-:W-:-:S04]  /*25510*/  @!P0 LOP3.LUT R2, R3, R2, RZ, 0x3c, !PT ;  /* 0x0000000203028212 */ /* 0x000fc800078e3cff */
[----:B------:R-:W-:-:S05]  /*25520*/  @!P0 LOP3.LUT R3, R3, R2, RZ, 0x3c, !PT ;  /* 0x0000000203038212 */ /* 0x000fca00078e3cff */
[----:B------:R-:W3:Y:S04]  /*25530*/  @!P0 LDG.E.U16 R15, [R2.64] ;  /* 0x0000000a020f8981 */ /* 0x000ee8000c1e1500 */
[----:B---3--:R0:W-:Y:S04]  /*25540*/  STL [R1+0x164], R15 ;  /* 0x0001640f01007387 */ /* 0x0081e80000100800 */
[----:B0-----:R-:W3:Y:S04]  /*25550*/  LDL.LU R15, [R1+0x2298] ;  /* 0x00229800010f7983 */ /* 0x001ee80000300800 */
[----:B------:R-:W4:Y:S04]  /*25560*/  LDL R2, [R1+0xdac] ;  /* 0x000dac0001027983 */ /* 0x000f280000100800 */
[----:B------:R-:W4:Y:S01]  /*25570*/  LDL R3, [R1+0xdb0] ;  /* 0x000db00001037983 */ /* 0x000f220000100800 */
[----:B--2---:R-:W-:-:S02]  /*25580*/  PRMT R14, RZ, 0x7610, R14 ;  /* 0x00007610ff0e7816 */ /* 0x004fc4000000000e */
[----:B----4-:R-:W-:-:S04]  /*25590*/  @!P0 LOP3.LUT R3, R3, R2, RZ, 0x3c, !PT ;  /* 0x0000000203038212 */ /* 0x010fc800078e3cff */
[----:B------:R-:W-:-:S04]  /*255a0*/  @!P0 LOP3.LUT R2, R3, R2, RZ, 0x3c, !PT ;  /* 0x0000000203028212 */ /* 0x000fc800078e3cff */
[----:B------:R-:W-:-:S05]  /*255b0*/  @!P0 LOP3.LUT R3, R3, R2, RZ, 0x3c, !PT ;  /* 0x0000000203038212 */ /* 0x000fca00078e3cff */
[----:B------:R-:W2:Y:S04]  /*255c0*/  @!P0 LDG.E.U16 R14, [R2.64] ;  /* 0x0000000a020e8981 */ /* 0x000ea8000c1e1500 */
        /* <DEDUP_REMOVED lines=19> */
[----:B0-----:R-:W2:Y:S01]  /*25700*/  LDL.LU R14, [R1+0x228c] ;  /* 0x00228c00010e7983 */ /* 0x001ea20000300800 */
[----:B------:R-:W4:Y:S02]  /*25710*/  LDL R2, [R1+0xd6c] ;  /* 0x000d6c0001027983 */ /* 0x000f240000100800 */
[----:B------:R-:W4:Y:S01]  /*25720*/  LDL R3, [R1+0xd70] ;  /* 0x000d700001037983 */ /* 0x000f220000100800 */
[----:B---3--:R-:W-:-:S02]  /*25730*/  PRMT R15, RZ, 0x7610, R15 ;  /* 0x00007610ff0f7816 */ /* 0x008fc4000000000f */
[----:B----4-:R-:W-:-:S04]  /*25740*/  @!P0 LOP3.LUT R3, R3, R2, RZ, 0x3c, !PT ;  /* 0x0000000203038212 */ /* 0x010fc800078e3cff */
[----:B------:R-:W-:-:S04]  /*25750*/  @!P0 LOP3.LUT R2, R3, R2, RZ, 0x3c, !PT ;  /* 0x0000000203028212 */ /* 0x000fc800078e3cff */
[----:B------:R-:W-:-:S05]  /*25760*/  @!P0 LOP3.LUT R3, R3, R2, RZ, 0x3c, !PT ;  /* 0x0000000203038212 */ /* 0x000fca00078e3cff */
[----:B------:R-:W3:Y:S04]  /*25770*/  @!P0 LDG.E.U16 R15, [R2.64] ;  /* 0x0000000a020f8981 */ /* 0x000ee8000c1e1500 */
[----:B---3--:R0:W-:Y:S04]  /*25780*/  STL [R1+0x154], R15 ;  /* 0x0001540f01007387 */ /* 0x0081e80000100800 */
[----:B0-----:R-:W3:Y:S01]  /*25790*/  LDL.LU R15, [R1+0x2288] ;  /* 0x00228800010f7983 */ /* 0x001ee20000300800 */
[----:B------:R-:W4:Y:S02]  /*257a0*/  LDL R2, [R1+0xd3c] ;  /* 0x000d3c0001027983 */ /* 0x000f240000100800 */
        /* <DEDUP_REMOVED lines=531> */
[----:B------:R-:W4:Y:S02]  /*278e0*/  LDL R3, [R1+0x970] ;  /* 0x0009700001037983 */ /* 0x000f240000100800 */
[----:B----4-:R-:W-:-:S02]  /*278f0*/  @!P0 LOP3.LUT R3, R3, R2, RZ, 0x3c, !PT ;  /* 0x0000000203038212 */ /* 0x010fc400078e3cff */
[----:B--2---:R-:W-:Y:S02]  /*27900*/  PRMT R14, RZ, 0x7610, R14 ;  /* 0x00007610ff0e7816 */ /* 0x004fe4000000000e */
        /* <DEDUP_REMOVED lines=42> */
[----:B------:R-:W4:Y:S01]  /*27bb0*/  LDL R3, [R1+0x908] ;  /* 0x0009080001037983 */ /* 0x000f220000100800 */
[----:B------:R-:W-:-:S02]  /*27bc0*/  PRMT R13, RZ, 0x7610, R13 ;  /* 0x00007610ff0d7816 */ /* 0x000fc4000000000d */
        /* <DEDUP_REMOVED lines=10> */
[----:B------:R-:W2:Y:S04]  /*27c70*/  @!P0 LDG.E.U16 R14, [R2.64] ;  /* 0x0000000a020e8981 */ /* 0x000ea8000c1e1500 */
[----:B----4-:R0:W-:Y:S04]  /*27c80*/  STL [R1+0x50], R13 ;  /* 0x0000500d01007387 */ /* 0x0101e80000100800 */
[----:B0-----:R-:W3:Y:S04]  /*27c90*/  LDL R13, [R1+0x8b8] ;  /* 0x0008b800010d7983 */ /* 0x001ee80000100800 */
        /* <DEDUP_REMOVED lines=39> */
[----:B---3--:R-:W-:-:S02]  /*27f10*/  @!P0 IMAD.MOV.U32 R2, RZ, RZ, R13 ;  /* 0x000000ffff028224 */ /* 0x008fc400078e000d */
[----:B------:R-:W3:Y:S01]  /*27f20*/  LDL R13, [R1+0x870] ;  /* 0x00087000010d7983 */ /* 0x000ee20000100800 */
[----:B--2---:R-:W-:-:S06]  /*27f30*/  PRMT R14, RZ, 0x7610, R14 ;  /* 0x00007610ff0e7816 */ /* 0x004fcc000000000e */
[----:B----4-:R-:W2:Y:S04]  /*27f40*/  @!P0 LDG.E.U16 R14, [R2.64] ;  /* 0x0000000a020e8981 */ /* 0x010ea8000c1e1500 */
        /* <DEDUP_REMOVED lines=8> */
[----:B------:R-:W4:Y:S04]  /*27fd0*/  @!P0 LDG.E.U16 R15, [R2.64] ;  /* 0x0000000a020f8981 */ /* 0x000f28000c1e1500 */
[----:B----4-:R0:W-:Y:S04]  /*27fe0*/  STL [R1+0x34], R15 ;  /* 0x0000340f01007387 */ /* 0x0101e80000100800 */
[----:B0-----:R-:W4:Y:S01]  /*27ff0*/  LDL.LU R15, [R1+0x216c] ;  /* 0x00216c00010f7983 */ /* 0x001f220000300800 */
[----:B------:R-:W2:Y:S02]  /*28000*/  LDL R2, [R1+0x884] ;  /* 0x0008840001027983 */ /* 0x000ea40000100800 */
[----:B------:R-:W2:Y:S02]  /*28010*/  LDL R3, [R1+0x888] ;  /* 0x0008880001037983 */ /* 0x000ea40000100800 */
[----:B--2---:R-:W-:-:S02]  /*28020*/  @!P0 LOP3.LUT R3, R3, R2, RZ, 0x3c, !PT ;  /* 0x0000000203038212 */ /* 0x004fc400078e3cff */
[----:B----4-:R-:W-:Y:S02]  /*28030*/  PRMT R15, RZ, 0x7610, R15 ;  /* 0x00007610ff0f7816 */ /* 0x010fe4000000000f */
[----:B------:R-:W-:-:S04]  /*28040*/  @!P0 LOP3.LUT R2, R3, R2, RZ, 0x3c, !PT ;  /* 0x0000000203028212 */ /* 0x000fc800078e3cff */
[----:B------:R-:W-:-:S05]  /*28050*/  @!P0 LOP3.LUT R3, R3, R2, RZ, 0x3c, !PT ;  /* 0x0000000203038212 */ /* 0x000fca00078e3cff */
[----:B------:R0:W2:Y:S04]  /*28060*/  @!P0 LDG.E.U16 R15, [R2.64] ;  /* 0x0000000a020f8981 */ /* 0x0000a8000c1e1500 */
[----:B0-----:R-:W4:Y:S04]  /*28070*/  LDL R2, [R1+0x87c] ;  /* 0x00087c0001027983 */ /* 0x001f280000100800 */
[----:B------:R-:W4:Y:S01]  /*28080*/  LDL R3, [R1+0x880] ;  /* 0x0008800001037983 */ /* 0x000f220000100800 */
[----:B------:R-:W-:Y:S02]  /*28090*/  PRMT R14, RZ, 0x7610, R14 ;  /* 0x00007610ff0e7816 */ /* 0x000fe4000000000e */
[----:B----4-:R-:W-:-:S04]  /*280a0*/  @!P0 LOP3.LUT R3, R3, R2, RZ, 0x3c, !PT ;  /* 0x0000000203038212 */ /* 0x010fc800078e3cff */
[----:B------:R-:W-:-:S04]  /*280b0*/  @!P0 LOP3.LUT R2, R3, R2, RZ, 0x3c, !PT ;  /* 0x0000000203028212 */ /* 0x000fc800078e3cff */
[----:B------:R-:W-:Y:S01]  /*280c0*/  @!P0 LOP3.LUT R3, R3, R2, RZ, 0x3c, !PT ;  /* 0x0000000203038212 */ /* 0x000fe200078e3cff */
[----:B--2---:R0:W-:Y:S04]  /*280d0*/  STL [R1+0x30], R15 ;  /* 0x0000300f01007387 */ /* 0x0041e80000100800 */
[----:B------:R1:W2:Y:S01]  /*280e0*/  @!P0 LDG.E.U16 R14, [R2.64] ;  /* 0x0000000a020e8981 */ /* 0x0002a2000c1e1500 */
[----:B------:R-:W-:-:S03]  /*280f0*/  PRMT R28, RZ, 0x7610, R28 ;  /* 0x00007610ff1c7816 */ /* 0x000fc6000000001c */
[----:B0-----:R-:W4:Y:S04]  /*28100*/  LDL R15, [R1+0x840] ;  /* 0x00084000010f7983 */ /* 0x001f280000100800 */
[----:B-1----:R-:W2:Y:S04]  /*28110*/  LDL R2, [R1+0x874] ;  /* 0x0008740001027983 */ /* 0x002ea80000100800 */
[----:B------:R-:W2:Y:S02]  /*28120*/  LDL R3, [R1+0x878] ;  /* 0x0008780001037983 */ /* 0x000ea40000100800 */
[----:B--2---:R-:W-:-:S04]  /*28130*/  @!P0 LOP3.LUT R3, R3, R2, RZ, 0x3c, !PT ;  /* 0x0000000203038212 */ /* 0x004fc800078e3cff */
[----:B------:R-:W-:-:S04]  /*28140*/  @!P0 LOP3.LUT R2, R3, R2, RZ, 0x3c, !PT ;  /* 0x0000000203028212 */ /* 0x000fc800078e3cff */
[----:B------:R-:W-:-:S05]  /*28150*/  @!P0 LOP3.LUT R3, R3, R2, RZ, 0x3c, !PT ;  /* 0x0000000203038212 */ /* 0x000fca00078e3cff */
[----:B------:R-:W2:Y:S04]  /*28160*/  @!P0 LDG.E.U16 R28, [R2.64] ;  /* 0x0000000a021c8981 */ /* 0x000ea8000c1e1500 */
[----:B------:R0:W-:Y:S04]  /*28170*/  STL [R1+0x2c], R14 ;  /* 0x00002c0e01007387 */ /* 0x0001e80000100800 */
[----:B0-----:R-:W3:Y:S04]  /*28180*/  LDL R14, [R1+0x838] ;  /* 0x00083800010e7983 */ /* 0x001ee80000100800 */
        /* <DEDUP_REMOVED lines=16> */
[----:B0-----:R-:W2:Y:S01]  /*28290*/  LDL R3, [R1+0x83c] ;  /* 0x00083c0001037983 */ /* 0x001ea20000100800 */
[----:B------:R-:W-:Y:S01]  /*282a0*/  PRMT R5, RZ, 0x7610, R5 ;  /* 0x00007610ff057816 */ /* 0x000fe20000000005 */
[----:B------:R-:W-:Y:S02]  /*282b0*/  @!P0 IMAD.MOV.U32 R2, RZ, RZ, R15 ;  /* 0x000000ffff028224 */ /* 0x000fe400078e000f */
[----:B----4-:R0:W-:Y:S01]  /*282c0*/  STL [R1+0x20], R12 ;  /* 0x0000200c01007387 */ /* 0x0101e20000100800 */
[----:B------:R-:W-:Y:S01]  /*282d0*/  PRMT R11, RZ, 0x7610, R11 ;  /* 0x00007610ff0b7816 */ /* 0x000fe2000000000b */
[----:B------:R-:W4:Y:S02]  /*282e0*/  LDL R15, [R1+0x7fc] ;  /* 0x0007fc00010f7983 */ /* 0x000f240000100800 */
[----:B--2---:R1:W2:Y:S04]  /*282f0*/  @!P0 LDG.E.U16 R5, [R2.64] ;  /* 0x0000000a02058981 */ /* 0x0042a8000c1e1500 */
[----:B0-----:R-:W3:Y:S04]  /*28300*/  LDL R12, [R1+0x808] ;  /* 0x00080800010c7983 */ /* 0x001ee80000100800 */
[----:B-1----:R-:W3:Y:S01]  /*28310*/  LDL R3, [R1+0x834] ;  /* 0x0008340001037983 */ /* 0x002ee20000100800 */
[----:B------:R-:W-:-:S03]  /*28320*/  @!P0 IMAD.MOV.U32 R2, RZ, RZ, R14 ;  /* 0x000000ffff028224 */ /* 0x000fc600078e000e */
[----:B--2---:R0:W-:Y:S01]  /*28330*/  STL [R1+0x1c], R5 ;  /* 0x00001c0501007387 */ /* 0x0041e20000100800 */
[----:B------:R-:W-:Y:S01]  /*28340*/  PRMT R7, RZ, 0x7610, R7 ;  /* 0x00007610ff077816 */ /* 0x000fe20000000007 */
[----:B------:R-:W2:Y:S02]  /*28350*/  LDL R14, [R1+0x7f4] ;  /* 0x0007f400010e7983 */ /* 0x000ea40000100800 */
[----:B---3--:R1:W3:Y:S04]  /*28360*/  @!P0 LDG.E.U16 R11, [R2.64] ;  /* 0x0000000a020b8981 */ /* 0x0082e8000c1e1500 */
[----:B0-----:R-:W2:Y:S04]  /*28370*/  LDL R5, [R1+0x800] ;  /* 0x0008000001057983 */ /* 0x001ea80000100800 */
[----:B-1----:R-:W2:Y:S01]  /*28380*/  LDL R3, [R1+0x82c] ;  /* 0x00082c0001037983 */ /* 0x002ea20000100800 */
[----:B------:R-:W-:-:S03]  /*28390*/  @!P0 IMAD.MOV.U32 R2, RZ, RZ, R13 ;  /* 0x000000ffff028224 */ /* 0x000fc600078e000d */
[----:B---3--:R0:W-:Y:S01]  /*283a0*/  STL [R1+0x18], R11 ;  /* 0x0000180b01007387 */ /* 0x0081e20000100800 */
[----:B------:R-:W-:Y:S02]  /*283b0*/  PRMT R8, RZ, 0x7610, R8 ;  /* 0x00007610ff087816 */ /* 0x000fe40000000008 */
[----:B------:R-:W-:Y:S02]  /*283c0*/  PRMT R4, RZ, 0x7610, R4 ;  /* 0x00007610ff047816 */ /* 0x000fe40000000004 */
[----:B------:R-:W-:Y:S01]  /*283d0*/  PRMT R10, RZ, 0x7610, R10 ;  /* 0x00007610ff0a7816 */ /* 0x000fe2000000000a */
[----:B------:R-:W3:Y:S04]  /*283e0*/  LDL R13, [R1+0x7ec] ;  /* 0x0007ec00010d7983 */ /* 0x000ee80000100800 */
[----:B--2---:R1:W2:Y:S04]  /*283f0*/  @!P0 LDG.E.U16 R7, [R2.64] ;  /* 0x0000000a02078981 */ /* 0x0042a8000c1e1500 */
[----:B0-----:R-:W2:Y:S04]  /*28400*/  LDL R11, [R1+0x7f8] ;  /* 0x0007f800010b7983 */ /* 0x001ea80000100800 */
[----:B-1----:R-:W2:Y:S01]  /*28410*/  LDL R3, [R1+0x804] ;  /* 0x0008040001037983 */ /* 0x002ea20000100800 */
[----:B------:R-:W-:-:S05]  /*28420*/  @!P0 IMAD.MOV.U32 R2, RZ, RZ, R12 ;  /* 0x000000ffff028224 */ /* 0x000fca00078e000c */
[----:B--2---:R0:W2:Y:S02]  /*28430*/  @!P0 LDG.E.U16 R8, [R2.64] ;  /* 0x0000000a02088981 */ /* 0x0040a4000c1e1500 */
[----:B0-----:R-:W-:Y:S02]  /*28440*/  @!P0 IMAD.MOV.U32 R2, RZ, RZ, R5 ;  /* 0x000000ffff028224 */ /* 0x001fe400078e0005 */
[----:B----4-:R-:W-:-:S05]  /*28450*/  @!P0 IMAD.MOV.U32 R3, RZ, RZ, R15 ;  /* 0x000000ffff038224 */ /* 0x010fca00078e000f */
[----:B------:R0:W4:Y:S04]  /*28460*/  @!P0 LDG.E.U16 R4, [R2.64] ;  /* 0x0000000a02048981 */ /* 0x000128000c1e1500 */
[----:B------:R1:W-:Y:S01]  /*28470*/  STL [R1+0x14], R7 ;  /* 0x0000140701007387 */ /* 0x0003e20000100800 */
[----:B------:R-:W4:Y:S02]  /*28480*/  LDL R12, [R1+0x7c4] ;  /* 0x0007c400010c7983 */ /* 0x000f240000100800 */
[----:B0-----:R-:W-:Y:S02]  /*28490*/  @!P0 IMAD.MOV.U32 R2, RZ, RZ, R11 ;  /* 0x000000ffff028224 */ /* 0x001fe400078e000b */
[----:B------:R-:W-:Y:S01]  /*284a0*/  @!P0 IMAD.MOV.U32 R3, RZ, RZ, R14 ;  /* 0x000000ffff038224 */ /* 0x000fe200078e000e */
[----:B-1----:R-:W4:Y:S04]  /*284b0*/  LDL R7, [R1+0x7f0] ;  /* 0x0007f00001077983 */ /* 0x002f280000100800 */
[----:B------:R3:W4:Y:S01]  /*284c0*/  @!P0 LDG.E.U16 R10, [R2.64] ;  /* 0x0000000a020a8981 */ /* 0x000722000c1e1500 */
[----:B------:R-:W-:Y:S01]  /*284d0*/  PRMT R6, RZ, 0x7610, R6 ;  /* 0x00007610ff067816 */ /* 0x000fe20000000006 */
[----:B---3--:R-:W-:-:S02]  /*284e0*/  @!P0 IMAD.MOV.U32 R3, RZ, RZ, R13 ;  /* 0x000000ffff038224 */ /* 0x008fc400078e000d */
[----:B--2---:R0:W-:Y:S01]  /*284f0*/  STL [R1+0x10], R8 ;  /* 0x0000100801007387 */ /* 0x0041e20000100800 */
[----:B------:R-:W2:Y:S03]  /*28500*/  LDL R5, [R1+0x7bc] ;  /* 0x0007bc0001057983 */ /* 0x000ea60000100800 */
[----:B0-----:R-:W3:Y:S04]  /*28510*/  LDL R8, [R1+0x7c8] ;  /* 0x0007c80001087983 */ /* 0x001ee80000100800 */
[----:B----4-:R0:W-:Y:S01]  /*28520*/  STL [R1+0xc], R4 ;  /* 0x00000c0401007387 */ /* 0x0101e20000100800 */
[----:B------:R-:W4:Y:S03]  /*28530*/  LDL R11, [R1+0x7b4] ;  /* 0x0007b400010b7983 */ /* 0x000f260000100800 */
[----:B0-----:R-:W4:Y:S01]  /*28540*/  LDL R4, [R1+0x7c0] ;  /* 0x0007c00001047983 */ /* 0x001f220000100800 */
[----:B------:R-:W-:-:S03]  /*28550*/  @!P0 IMAD.MOV.U32 R2, RZ, RZ, R7 ;  /* 0x000000ffff028224 */ /* 0x000fc600078e0007 */
[----:B------:R0:W-:Y:S04]  /*28560*/  STL [R1+0x8], R10 ;  /* 0x0000080a01007387 */ /* 0x0001e80000100800 */
[----:B------:R1:W4:Y:S01]  /*28570*/  @!P0 LDG.E.U16 R6, [R2.64] ;  /* 0x0000000a02068981 */ /* 0x000322000c1e1500 */
[----:B------:R-:W-:Y:S02]  /*28580*/  PRMT R9, RZ, 0x7610, R9 ;  /* 0x00007610ff097816 */ /* 0x000fe40000000009 */
[----:B------:R-:W-:Y:S02]  /*28590*/  PRMT R28, RZ, 0x7610, R28 ;  /* 0x00007610ff1c7816 */ /* 0x000fe4000000001c */
[----:B------:R-:W-:Y:S01]  /*285a0*/  PRMT R26, RZ, 0x7610, R26 ;  /* 0x00007610ff1a7816 */ /* 0x000fe2000000001a */
[----:B------:R-:W4:Y:S04]  /*285b0*/  LDL R7, [R1+0x7ac] ;  /* 0x0007ac0001077983 */ /* 0x000f280000100800 */
[----:B0-----:R-:W4:Y:S01]  /*285c0*/  LDL R10, [R1+0x7b8] ;  /* 0x0007b800010a7983 */ /* 0x001f220000100800 */
[----:B-1----:R-:W-:-:S02]  /*285d0*/  @!P0 IMAD.MOV.U32 R3, RZ, RZ, R12 ;  /* 0x000000ffff038224 */ /* 0x002fc400078e000c */
[----:B---3--:R-:W-:-:S05]  /*285e0*/  @!P0 IMAD.MOV.U32 R2, RZ, RZ, R8 ;  /* 0x000000ffff028224 */ /* 0x008fca00078e0008 */
[----:B------:R2:W3:Y:S02]  /*285f0*/  @!P0 LDG.E.U16 R9, [R2.64] ;  /* 0x0000000a02098981 */ /* 0x0004e4000c1e1500 */
[----:B--2---:R-:W-:Y:S02]  /*28600*/  @!P0 IMAD.MOV.U32 R3, RZ, RZ, R5 ;  /* 0x000000ffff038224 */ /* 0x004fe400078e0005 */
[----:B----4-:R-:W-:-:S05]  /*28610*/  @!P0 IMAD.MOV.U32 R2, RZ, RZ, R4 ;  /* 0x000000ffff028224 */ /* 0x010fca00078e0004 */
[----:B------:R0:W2:Y:S04]  /*28620*/  @!P0 LDG.E.U16 R28, [R2.64] ;  /* 0x0000000a021c8981 */ /* 0x0000a8000c1e1500 */
[----:B------:R1:W-:Y:S01]  /*28630*/  STL [R1+0x4], R6 ;  /* 0x0000040601007387 */ /* 0x0003e20000100800 */
[----:B------:R-:W4:Y:S02]  /*28640*/  LDL R8, [R1+0x788] ;  /* 0x0007880001087983 */ /* 0x000f240000100800 */
[----:B0-----:R-:W-:Y:S02]  /*28650*/  @!P0 IMAD.MOV.U32 R3, RZ, RZ, R11 ;  /* 0x000000ffff038224 */ /* 0x001fe400078e000b */
[----:B------:R-:W-:Y:S01]  /*28660*/  @!P0 IMAD.MOV.U32 R2, RZ, RZ, R10 ;  /* 0x000000ffff028224 */ /* 0x000fe200078e000a */
[----:B-1----:R-:W4:Y:S04]  /*28670*/  LDL R6, [R1+0x7b0] ;  /* 0x0007b00001067983 */ /* 0x002f280000100800 */
[----:B------:R0:W4:Y:S01]  /*28680*/  @!P0 LDG.E.U16 R26, [R2.64] ;  /* 0x0000000a021a8981 */ /* 0x000122000c1e1500 */
[----:B------:R-:W-:Y:S01]  /*28690*/  PRMT R24, RZ, 0x7610, R24 ;  /* 0x00007610ff187816 */ /* 0x000fe20000000018 */
[----:B0-----:R-:W-:-:S02]  /*286a0*/  @!P0 IMAD.MOV.U32 R3, RZ, RZ, R7 ;  /* 0x000000ffff038224 */ /* 0x001fc400078e0007 */
[----:B---3--:R0:W-:Y:S01]  /*286b0*/  STL [R1], R9 ;  /* 0x0000000901007387 */ /* 0x0081e20000100800 */
[----:B------:R-:W3:Y:S02]  /*286c0*/  LDL R5, [R1+0x77c] ;  /* 0x00077c0001057983 */ /* 0x000ee40000100800 */
[----:B------:R-:W3:Y:S01]  /*286d0*/  LDL R4, [R1+0x780] ;  /* 0x0007800001047983 */ /* 0x000ee20000100800 */
[----:B0-----:R-:W3:Y:S04]  /*286e0*/  LDL R9, [R1+0x784] ;  /* 0x0007840001097983 */ /* 0x001ee80000100800 */
[----:B--2---:R-:W-:Y:S01]  /*286f0*/  STL [R1+0x214c], R28 ;  /* 0x00214c1c01007387 */ /* 0x004fe20000100800 */
[----:B----4-:R-:W-:-:S03]  /*28700*/  @!P0 IMAD.MOV.U32 R2, RZ, RZ, R6 ;  /* 0x000000ffff028224 */ /* 0x010fc600078e0006 */
[----:B------:R-:W-:Y:S01]  /*28710*/  STL [R1+0x212c], R26 ;  /* 0x00212c1a01007387 */ /* 0x000fe20000100800 */
[----:B------:R-:W2:Y:S02]  /*28720*/  LDL R7, [R1+0x774] ;  /* 0x0007740001077983 */ /* 0x000ea40000100800 */
[----:B------:R-:W4:Y:S01]  /*28730*/  LDL R6, [R1+0x778] ;  /* 0x0007780001067983 */ /* 0x000f220000100800 */
[----:B------:R0:W2:Y:S01]  /*28740*/  @!P0 LDG.E.U16 R24, [R2.64] ;  /* 0x0000000a02188981 */ /* 0x0000a2000c1e1500 */
[----:B------:R-:W-:Y:S02]  /*28750*/  PRMT R22, RZ, 0x7610, R22 ;  /* 0x00007610ff167816 */ /* 0x000fe40000000016 */
[----:B------:R-:W-:Y:S01]  /*28760*/  PRMT R20, RZ, 0x7610, R20 ;  /* 0x00007610ff147816 */ /* 0x000fe20000000014 */
[----:B0-----:R-:W-:Y:S01]  /*28770*/  @!P0 IMAD.MOV.U32 R2, RZ, RZ, R8 ;  /* 0x000000ffff028224 */ /* 0x001fe200078e0008 */
[----:B------:R-:W-:Y:S01]  /*28780*/  PRMT R18, RZ, 0x7610, R18 ;  /* 0x00007610ff127816 */ /* 0x000fe20000000012 */
[----:B---3--:R-:W-:-:S05]  /*28790*/  @!P0 IMAD.MOV.U32 R3, RZ, RZ, R9 ;  /* 0x000000ffff038224 */ /* 0x008fca00078e0009 */
[----:B------:R0:W3:Y:S02]  /*287a0*/  @!P0 LDG.E.U16 R22, [R2.64] ;  /* 0x0000000a02168981 */ /* 0x0000e4000c1e1500 */
[----:B0-----:R-:W-:Y:S02]  /*287b0*/  @!P0 IMAD.MOV.U32 R2, RZ, RZ, R4 ;  /* 0x000000ffff028224 */ /* 0x001fe400078e0004 */
[----:B------:R-:W-:-:S05]  /*287c0*/  @!P0 IMAD.MOV.U32 R3, RZ, RZ, R5 ;  /* 0x000000ffff038224 */ /* 0x000fca00078e0005 */
[----:B------:R4:W3:Y:S04]  /*287d0*/  @!P0 LDG.E.U16 R20, [R2.64] ;  /* 0x0000000a02148981 */ /* 0x0008e8000c1e1500 */
[----:B--2---:R-:W-:Y:S01]  /*287e0*/  STL [R1+0x2118], R24 ;  /* 0x0021181801007387 */ /* 0x004fe20000100800 */
[----:B------:R-:W2:Y:S02]  /*287f0*/  LDL R11, [R1+0x744] ;  /* 0x00074400010b7983 */ /* 0x000ea40000100800 */
[----:B------:R-:W2:Y:S02]  /*28800*/  LDL R10, [R1+0x748] ;  /* 0x00074800010a7983 */ /* 0x000ea40000100800 */
[----:B------:R-:W2:Y:S01]  /*28810*/  LDL R9, [R1+0x704] ;  /* 0x0007040001097983 */ /* 0x000ea20000100800 */
[----:B------:R-:W2:Y:S04]  /*28820*/  LDL R8, [R1+0x708] ;  /* 0x0007080001087983 */ /* 0x000ea80000100800 */
[----:B------:R-:W2:Y:S01]  /*28830*/  LDL R5, [R1+0x6c4] ;  /* 0x0006c40001057983 */ /* 0x000ea20000100800 */
[----:B----4-:R-:W-:-:S02]  /*28840*/  @!P0 IMAD.MOV.U32 R2, RZ, RZ, R6 ;  /* 0x000000ffff028224 */ /* 0x010fc400078e0006 */
[----:B------:R-:W-:Y:S01]  /*28850*/  @!P0 IMAD.MOV.U32 R3, RZ, RZ, R7 ;  /* 0x000000ffff038224 */ /* 0x000fe200078e0007 */
[----:B------:R-:W4:Y:S04]  /*28860*/  LDL R4, [R1+0x6c8] ;  /* 0x0006c80001047983 */ /* 0x000f280000100800 */
[----:B------:R2:W4:Y:S01]  /*28870*/  @!P0 LDG.E.U16 R18, [R2.64] ;  /* 0x0000000a02128981 */ /* 0x000522000c1e1500 */
[----:B------:R-:W-:-:S03]  /*28880*/  PRMT R16, RZ, 0x7610, R16 ;  /* 0x00007610ff107816 */ /* 0x000fc60000000010 */
[----:B---3--:R0:W-:Y:S01]  /*28890*/  STL [R1+0x2150], R20 ;  /* 0x0021501401007387 */ /* 0x0081e20000100800 */
[----:B------:R-:W3:Y:S02]  /*288a0*/  LDL R13, [R1+0x684] ;  /* 0x00068400010d7983 */ /* 0x000ee40000100800 */
[----:B------:R-:W3:Y:S02]  /*288b0*/  LDL R12, [R1+0x688] ;  /* 0x00068800010c7983 */ /* 0x000ee40000100800 */
[----:B------:R-:W3:Y:S01]  /*288c0*/  LDL R7, [R1+0x644] ;  /* 0x0006440001077983 */ /* 0x000ee20000100800 */
[----:B------:R-:W3:Y:S01]  /*288d0*/  LDL R6, [R1+0x648] ;  /* 0x0006480001067983 */ /* 0x000ee20000100800 */
[----:B--2---:R-:W-:Y:S02]  /*288e0*/  @!P0 IMAD.MOV.U32 R3, RZ, RZ, R11 ;  /* 0x000000ffff038224 */ /* 0x004fe400078e000b */
[----:B------:R-:W-:-:S05]  /*288f0*/  @!P0 IMAD.MOV.U32 R2, RZ, RZ, R10 ;  /* 0x000000ffff028224 */ /* 0x000fca00078e000a */
[----:B------:R1:W2:Y:S04]  /*28900*/  @!P0 LDG.E.U16 R16, [R2.64] ;  /* 0x0000000a02108981 */ /* 0x0002a8000c1e1500 */
[----:B----4-:R4:W-:Y:S01]  /*28910*/  STL [R1+0x2130], R18 ;  /* 0x0021301201007387 */ /* 0x0109e20000100800 */
[----:B------:R-:W2:Y:S02]  /*28920*/  LDL R11, [R1+0x73c] ;  /* 0x00073c00010b7983 */ /* 0x000ea40000100800 */
[----:B------:R-:W2:Y:S01]  /*28930*/  LDL R10, [R1+0x740] ;  /* 0x00074000010a7983 */ /* 0x000ea20000100800 */
[----:B------:R-:W-:Y:S01]  /*28940*/  PRMT R0, RZ, 0x7610, R0 ;  /* 0x00007610ff007816 */ /* 0x000fe20000000000 */
[----:B------:R-:W2:Y:S01]  /*28950*/  LDL R15, [R1+0x6bc] ;  /* 0x0006bc00010f7983 */ /* 0x000ea20000100800 */
[----:B-1----:R-:W-:-:S02]  /*28960*/  @!P0 IMAD.MOV.U32 R2, RZ, RZ, R8 ;  /* 0x000000ffff028224 */ /* 0x002fc400078e0008 */
[----:B------:R-:W-:Y:S01]  /*28970*/  @!P0 IMAD.MOV.U32 R3, RZ, RZ, R9 ;  /* 0x000000ffff038224 */ /* 0x000fe200078e0009 */
[----:B------:R-:W2:Y:S04]  /*28980*/  LDL R8, [R1+0x700] ;  /* 0x0007000001087983 */ /* 0x000ea80000100800 */
[----:B------:R-:W2:Y:S04]  /*28990*/  LDL R9, [R1+0x6fc] ;  /* 0x0006fc0001097983 */ /* 0x000ea80000100800 */
[----:B------:R1:W2:Y:S04]  /*289a0*/  @!P0 LDG.E.U16 R0, [R2.64] ;  /* 0x0000000a02008981 */ /* 0x0002a8000c1e1500 */
[----:B------:R-:W2:Y:S04]  /*289b0*/  LDL R14, [R1+0x6c0] ;  /* 0x0006c000010e7983 */ /* 0x000ea80000100800 */
[----:B0-----:R-:W2:Y:S04]  /*289c0*/  LDL R20, [R1+0x63c] ;  /* 0x00063c0001147983 */ /* 0x001ea80000100800 */
[----:B----4-:R-:W4:Y:S01]  /*289d0*/  LDL R18, [R1+0x640] ;  /* 0x0006400001127983 */ /* 0x010f220000100800 */
[----:B-1----:R-:W-:-:S02]  /*289e0*/  PRMT R2, RZ, 0x7610, R2 ;  /* 0x00007610ff027816 */ /* 0x002fc40000000002 */
[----:B------:R-:W-:-:S04]  /*289f0*/  PRMT R3, RZ, 0x7610, R3 ;  /* 0x00007610ff037816 */ /* 0x000fc80000000003 */
[----:B------:R3:W4:Y:S02]  /*28a00*/  @!P0 LDG.E.U16 R2, [R4.64] ;  /* 0x0000000a04028981 */ /* 0x000724000c1e1500 */
[----:B---3--:R-:W-:Y:S02]  /*28a10*/  @!P0 IMAD.MOV.U32 R5, RZ, RZ, R13 ;  /* 0x000000ffff058224 */ /* 0x008fe400078e000d */
[----:B------:R-:W-:-:S05]  /*28a20*/  @!P0 IMAD.MOV.U32 R4, RZ, RZ, R12 ;  /* 0x000000ffff048224 */ /* 0x000fca00078e000c */
[----:B------:R0:W3:Y:S02]  /*28a30*/  @!P0 LDG.E.U16 R3, [R4.64] ;  /* 0x0000000a04038981 */ /* 0x0000e4000c1e1500 */
[----:B0-----:R-:W-:Y:S02]  /*28a40*/  PRMT R4, RZ, 0x7610, R4 ;  /* 0x00007610ff047816 */ /* 0x001fe40000000004 */
[----:B------:R-:W-:-:S04]  /*28a50*/  PRMT R5, RZ, 0x7610, R5 ;  /* 0x00007610ff057816 */ /* 0x000fc80000000005 */
[----:B------:R2:W3:Y:S02]  /*28a60*/  @!P0 LDG.E.U16 R4, [R6.64] ;  /* 0x0000000a06048981 */ /* 0x0004e4000c1e1500 */
[----:B--2---:R-:W-:Y:S02]  /*28a70*/  @!P0 IMAD.MOV.U32 R6, RZ, RZ, R10 ;  /* 0x000000ffff068224 */ /* 0x004fe400078e000a */
[----:B------:R-:W-:Y:S01]  /*28a80*/  @!P0 IMAD.MOV.U32 R7, RZ, RZ, R11 ;  /* 0x000000ffff078224 */ /* 0x000fe200078e000b */
[----:B------:R-:W2:Y:S04]  /*28a90*/  LDL R10, [R1+0x680] ;  /* 0x00068000010a7983 */ /* 0x000ea80000100800 */
[----:B------:R-:W2:Y:S04]  /*28aa0*/  LDL R11, [R1+0x67c] ;  /* 0x00067c00010b7983 */ /* 0x000ea80000100800 */
[----:B------:R0:W2:Y:S02]  /*28ab0*/  @!P0 LDG.E.U16 R5, [R6.64] ;  /* 0x0000000a06058981 */ /* 0x0000a4000c1e1500 */
[----:B0-----:R-:W-:-:S06]  /*28ac0*/  PRMT R6, RZ, 0x7610, R6 ;  /* 0x00007610ff067816 */ /* 0x001fcc0000000006 */
[----:B------:R0:W3:Y:S02]  /*28ad0*/  @!P0 LDG.E.U16 R6, [R8.64] ;  /* 0x0000000a08068981 */ /* 0x0000e4000c1e1500 */
[----:B0-----:R-:W-:Y:S02]  /*28ae0*/  @!P0 IMAD.MOV.U32 R8, RZ, RZ, R14 ;  /* 0x000000ffff088224 */ /* 0x001fe400078e000e */
[----:B------:R-:W-:Y:S01]  /*28af0*/  @!P0 IMAD.MOV.U32 R9, RZ, RZ, R15 ;  /* 0x000000ffff098224 */ /* 0x000fe200078e000f */
[----:B--2---:R-:W-:Y:S01]  /*28b00*/  STL [R1+0x2154], R5 ;  /* 0x0021540501007387 */ /* 0x004fe20000100800 */
[----:B------:R-:W2:Y:S02]  /*28b10*/  LDL R13, [R1+0x734] ;  /* 0x00073400010d7983 */ /* 0x000ea40000100800 */
[----:B------:R-:W2:Y:S01]  /*28b20*/  LDL R12, [R1+0x738] ;  /* 0x00073800010c7983 */ /* 0x000ea20000100800 */
[----:B---3--:R0:W-:Y:S01]  /*28b30*/  STL [R1+0x2158], R6 ;  /* 0x0021580601007387 */ /* 0x0081e20000100800 */
[----:B------:R-:W3:Y:S02]  /*28b40*/  LDL R15, [R1+0x6f4] ;  /* 0x0006f400010f7983 */ /* 0x000ee40000100800 */
[----:B------:R-:W3:Y:S01]  /*28b50*/  LDL R14, [R1+0x6f8] ;  /* 0x0006f800010e7983 */ /* 0x000ee20000100800 */
[----:B------:R-:W-:-:S06]  /*28b60*/  PRMT R7, RZ, 0x7610, R7 ;  /* 0x00007610ff077816 */ /* 0x000fcc0000000007 */
[----:B------:R1:W3:Y:S02]  /*28b70*/  @!P0 LDG.E.U16 R7, [R8.64] ;  /* 0x0000000a08078981 */ /* 0x0002e4000c1e1500 */
[----:B-1----:R-:W-:Y:S02]  /*28b80*/  PRMT R8, RZ, 0x7610, R8 ;  /* 0x00007610ff087816 */ /* 0x002fe40000000008 */
[----:B------:R-:W-:-:S04]  /*28b90*/  PRMT R9, RZ, 0x7610, R9 ;  /* 0x00007610ff097816 */ /* 0x000fc80000000009 */
[----:B------:R4:W3:Y:S02]  /*28ba0*/  @!P0 LDG.E.U16 R8, [R10.64] ;  /* 0x0000000a0a088981 */ /* 0x0008e4000c1e1500 */
[----:B----4-:R-:W-:Y:S02]  /*28bb0*/  @!P0 IMAD.MOV.U32 R10, RZ, RZ, R18 ;  /* 0x000000ffff0a8224 */ /* 0x010fe400078e0012 */
[----:B------:R-:W-:-:S05]  /*28bc0*/  @!P0 IMAD.MOV.U32 R11, RZ, RZ, R20 ;  /* 0x000000ffff0b8224 */ /* 0x000fca00078e0014 */
[----:B------:R1:W4:Y:S02]  /*28bd0*/  @!P0 LDG.E.U16 R9, [R10.64] ;  /* 0x0000000a0a098981 */ /* 0x000324000c1e1500 */
[----:B-1----:R-:W-:Y:S02]  /*28be0*/  PRMT R10, RZ, 0x7610, R10 ;  /* 0x00007610ff0a7816 */ /* 0x002fe4000000000a */
[----:B------:R-:W-:-:S04]  /*28bf0*/  PRMT R11, RZ, 0x7610, R11 ;  /* 0x00007610ff0b7816 */ /* 0x000fc8000000000b */
[----:B--2---:R3:W2:Y:S02]  /*28c00*/  @!P0 LDG.E.U16 R10, [R12.64] ;  /* 0x0000000a0c0a8981 */ /* 0x0046a4000c1e1500 */
[----:B---3--:R-:W-:Y:S02]  /*28c10*/  @!P0 IMAD.MOV.U32 R13, RZ, RZ, R15 ;  /* 0x000000ffff0d8224 */ /* 0x008fe400078e000f */
[----:B------:R-:W-:-:S05]  /*28c20*/  @!P0 IMAD.MOV.U32 R12, RZ, RZ, R14 ;  /* 0x000000ffff0c8224 */ /* 0x000fca00078e000e */
[----:B------:R-:W3:Y:S04]  /*28c30*/  @!P0 LDG.E.U16 R11, [R12.64] ;  /* 0x0000000a0c0b8981 */ /* 0x000ee8000c1e1500 */
[----:B------:R-:W-:Y:S04]  /*28c40*/  STL [R1+0x215c], R7 ;  /* 0x00215c0701007387 */ /* 0x000fe80000100800 */
[----:B------:R-:W-:Y:S01]  /*28c50*/  STL [R1+0x2160], R8 ;  /* 0x0021600801007387 */ /* 0x000fe20000100800 */
[----:B0-----:R-:W4:Y:S02]  /*28c60*/  LDL R6, [R1+0x6b4] ;  /* 0x0006b40001067983 */ /* 0x001f240000100800 */
[----:B------:R-:W4:Y:S02]  /*28c70*/  LDL R5, [R1+0x6b8] ;  /* 0x0006b80001057983 */ /* 0x000f240000100800 */
[----:B------:R-:W4:Y:S01]  /*28c80*/  LDL R28, [R1+0x674] ;  /* 0x00067400011c7983 */ /* 0x000f220000100800 */
[----:B------:R-:W4:Y:S04]  /*28c90*/  LDL R26, [R1+0x678] ;  /* 0x00067800011a7983 */ /* 0x000f280000100800 */
[----:B--2---:R0:W-:Y:S01]  /*28ca0*/  STL [R1+0x2134], R10 ;  /* 0x0021340a01007387 */ /* 0x0041e20000100800 */
[----:B------:R-:W2:Y:S02]  /*28cb0*/  LDL R24, [R1+0x634] ;  /* 0x0006340001187983 */ /* 0x000ea40000100800 */
[----:B------:R-:W2:Y:S02]  /*28cc0*/  LDL R20, [R1+0x638] ;  /* 0x0006380001147983 */ /* 0x000ea40000100800 */
[----:B------:R-:W2:Y:S01]  /*28cd0*/  LDL R18, [R1+0x76c] ;  /* 0x00076c0001127983 */ /* 0x000ea20000100800 */
[----:B0-----:R-:W2:Y:S04]  /*28ce0*/  LDL R10, [R1+0x770] ;  /* 0x00077000010a7983 */ /* 0x001ea80000100800 */
[----:B---3--:R-:W-:Y:S01]  /*28cf0*/  STL [R1+0x2138], R11 ;  /* 0x0021380b01007387 */ /* 0x008fe20000100800 */
[----:B------:R-:W3:Y:S02]  /*28d00*/  LDL R8, [R1+0x72c] ;  /* 0x00072c0001087983 */ /* 0x000ee40000100800 */
[----:B------:R-:W3:Y:S01]  /*28d10*/  LDL R7, [R1+0x730] ;  /* 0x0007300001077983 */ /* 0x000ee20000100800 */
[----:B------:R-:W-:-:S02]  /*28d20*/  PRMT R12, RZ, 0x7610, R12 ;  /* 0x00007610ff0c7816 */ /* 0x000fc4000000000c */
[----:B------:R-:W-:Y:S02]  /*28d30*/  PRMT R13, RZ, 0x7610, R13 ;  /* 0x00007610ff0d7816 */ /* 0x000fe4000000000d */
[----:B------:R-:W-:Y:S01]  /*28d40*/  PRMT R17, RZ, 0x7610, R17 ;  /* 0x00007610ff117816 */ /* 0x000fe20000000011 */
[----:B----4-:R-:W-:Y:S02]  /*28d50*/  @!P0 IMAD.MOV.U32 R15, RZ, RZ, R6 ;  /* 0x000000ffff0f8224 */ /* 0x010fe400078e0006 */
[----:B------:R-:W-:Y:S01]  /*28d60*/  @!P0 IMAD.MOV.U32 R14, RZ, RZ, R5 ;  /* 0x000000ffff0e8224 */ /* 0x000fe200078e0005 */
[----:B------:R-:W-:Y:S02]  /*28d70*/  PRMT R19, RZ, 0x7610, R19 ;  /* 0x00007610ff137816 */ /* 0x000fe40000000013 */
[----:B------:R-:W-:Y:S01]  /*28d80*/  PRMT R21, RZ, 0x7610, R21 ;  /* 0x00007610ff157816 */ /* 0x000fe20000000015 */
[----:B------:R-:W4:Y:S04]  /*28d90*/  LDL R6, [R1+0x6ec] ;  /* 0x0006ec0001067983 */ /* 0x000f280000100800 */
[----:B------:R0:W4:Y:S04]  /*28da0*/  @!P0 LDG.E.U16 R12, [R14.64] ;  /* 0x0000000a0e0c8981 */ /* 0x000128000c1e1500 */
[----:B------:R-:W4:Y:S01]  /*28db0*/  LDL R5, [R1+0x6f0] ;  /* 0x0006f00001057983 */ /* 0x000f220000100800 */
[----:B0-----:R-:W-:-:S02]  /*28dc0*/  @!P0 IMAD.MOV.U32 R14, RZ, RZ, R26 ;  /* 0x000000ffff0e8224 */ /* 0x001fc400078e001a */
[----:B------:R-:W-:-:S05]  /*28dd0*/  @!P0 IMAD.MOV.U32 R15, RZ, RZ, R28 ;  /* 0x000000ffff0f8224 */ /* 0x000fca00078e001c */
[----:B------:R2:W4:Y:S02]  /*28de0*/  @!P0 LDG.E.U16 R13, [R14.64] ;  /* 0x0000000a0e0d8981 */ /* 0x000524000c1e1500 */
[----:B--2---:R-:W-:Y:S02]  /*28df0*/  @!P0 IMAD.MOV.U32 R15, RZ, RZ, R24 ;  /* 0x000000ffff0f8224 */ /* 0x004fe400078e0018 */
[----:B------:R-:W-:-:S05]  /*28e00*/  @!P0 IMAD.MOV.U32 R14, RZ, RZ, R20 ;  /* 0x000000ffff0e8224 */ /* 0x000fca00078e0014 */
[----:B------:R0:W2:Y:S02]  /*28e10*/  @!P0 LDG.E.U16 R17, [R14.64] ;  /* 0x0000000a0e118981 */ /* 0x0000a4000c1e1500 */
[----:B0-----:R-:W-:Y:S02]  /*28e20*/  @!P0 IMAD.MOV.U32 R14, RZ, RZ, R10 ;  /* 0x000000ffff0e8224 */ /* 0x001fe400078e000a */
[----:B------:R-:W-:-:S05]  /*28e30*/  @!P0 IMAD.MOV.U32 R15, RZ, RZ, R18 ;  /* 0x000000ffff0f8224 */ /* 0x000fca00078e0012 */
[----:B------:R3:W2:Y:S02]  /*28e40*/  @!P0 LDG.E.U16 R19, [R14.64] ;  /* 0x0000000a0e138981 */ /* 0x0006a4000c1e1500 */
[----:B---3--:R-:W-:Y:S02]  /*28e50*/  @!P0 IMAD.MOV.U32 R14, RZ, RZ, R7 ;  /* 0x000000ffff0e8224 */ /* 0x008fe400078e0007 */
[----:B------:R-:W-:-:S05]  /*28e60*/  @!P0 IMAD.MOV.U32 R15, RZ, RZ, R8 ;  /* 0x000000ffff0f8224 */ /* 0x000fca00078e0008 */
[----:B------:R0:W3:Y:S04]  /*28e70*/  @!P0 LDG.E.U16 R21, [R14.64] ;  /* 0x0000000a0e158981 */ /* 0x0000e8000c1e1500 */
[----:B----4-:R-:W-:Y:S01]  /*28e80*/  STL [R1+0x213c], R12 ;  /* 0x00213c0c01007387 */ /* 0x010fe20000100800 */
[----:B------:R-:W-:Y:S01]  /*28e90*/  PRMT R23, RZ, 0x7610, R23 ;  /* 0x00007610ff177816 */ /* 0x000fe20000000017 */
[----:B0-----:R-:W-:Y:S02]  /*28ea0*/  @!P0 IMAD.MOV.U32 R15, RZ, RZ, R6 ;  /* 0x000000ffff0f8224 */ /* 0x001fe400078e0006 */
[----:B------:R-:W-:Y:S01]  /*28eb0*/  STL [R1+0x2140], R13 ;  /* 0x0021400d01007387 */ /* 0x000fe20000100800 */
[----:B------:R-:W-:-:S05]  /*28ec0*/  @!P0 IMAD.MOV.U32 R14, RZ, RZ, R5 ;  /* 0x000000ffff0e8224 */ /* 0x000fca00078e0005 */
[----:B------:R0:W4:Y:S04]  /*28ed0*/  @!P0 LDG.E.U16 R23, [R14.64] ;  /* 0x0000000a0e178981 */ /* 0x000128000c1e1500 */
[----:B--2---:R-:W-:Y:S04]  /*28ee0*/  STL [R1+0x2144], R17 ;  /* 0x0021441101007387 */ /* 0x004fe80000100800 */
[----:B------:R-:W-:Y:S04]  /*28ef0*/  STL [R1+0x211c], R19 ;  /* 0x00211c1301007387 */ /* 0x000fe80000100800 */
[----:B---3--:R1:W-:Y:S01]  /*28f00*/  STL [R1+0x2120], R21 ;  /* 0x0021201501007387 */ /* 0x0083e20000100800 */
[----:B------:R-:W2:Y:S03]  /*28f10*/  LDL R8, [R1+0x6b0] ;  /* 0x0006b00001087983 */ /* 0x000ea60000100800 */
[----:B-1----:R-:W3:Y:S01]  /*28f20*/  LDL.LU R21, [R1+0xe0] ;  /* 0x0000e00001157983 */ /* 0x002ee20000300800 */
[----:B------:R-:W3:Y:S02]  /*28f30*/  LDL.LU R19, [R1+0xd0] ;  /* 0x0000d00001137983 */ /* 0x000ee40000300800 */
[----:B------:R-:W3:Y:S02]  /*28f40*/  LDL.LU R17, [R1+0xc0] ;  /* 0x0000c00001117983 */ /* 0x000ee40000300800 */
[----:B------:R-:W3:Y:S01]  /*28f50*/  LDL.LU R13, [R1+0xb0] ;  /* 0x0000b000010d7983 */ /* 0x000ee20000300800 */
[----:B------:R-:W3:Y:S01]  /*28f60*/  LDL.LU R12, [R1+0xa0] ;  /* 0x0000a000010c7983 */ /* 0x000ee20000300800 */
        /* <DEDUP_REMOVED lines=9> */
[----:B------:R-:W3:Y:S02]  /*29000*/  LDL.LU R28, [R1] ;  /* 0x00000000011c7983 */ /* 0x000ee40000300800 */
[----:B0-----:R-:W3:Y:S01]  /*29010*/  LDL R15, [R1+0x6ac] ;  /* 0x0006ac00010f7983 */ /* 0x001ee20000100800 */
[----:B------:R-:W-:Y:S01]  /*29020*/  PRMT R25, RZ, 0x7610, R25 ;  /* 0x00007610ff197816 */ /* 0x000fe20000000019 */
[----:B----4-:R0:W-:Y:S04]  /*29030*/  STL [R1+0x2124], R23 ;  /* 0x0021241701007387 */ /* 0x0101e80000100800 */
[----:B0-----:R-:W4:Y:S01]  /*29040*/  LDL.LU R23, [R1+0xf0] ;  /* 0x0000f00001177983 */ /* 0x001f220000300800 */
[----:B--2---:R-:W-:-:S05]  /*29050*/  @!P0 IMAD.MOV.U32 R14, RZ, RZ, R8 ;  /* 0x000000ffff0e8224 */ /* 0x004fca00078e0008 */
[----:B---3--:R0:W2:Y:S04]  /*29060*/  @!P0 LDG.E.U16 R25, [R14.64] ;  /* 0x0000000a0e198981 */ /* 0x0080a8000c1e1500 */
[----:B0-----:R-:W3:Y:S04]  /*29070*/  LDL R14, [R1+0x66c] ;  /* 0x00066c00010e7983 */ /* 0x001ee80000100800 */
[----:B------:R-:W3:Y:S01]  /*29080*/  LDL R15, [R1+0x670] ;  /* 0x00067000010f7983 */ /* 0x000ee20000100800 */
[----:B------:R-:W-:Y:S02]  /*29090*/  PRMT R27, RZ, 0x7610, R27 ;  /* 0x00007610ff1b7816 */ /* 0x000fe4000000001b */
[----:B---3--:R-:W-:-:S04]  /*290a0*/  @!P0 LOP3.LUT R15, R15, R14, RZ, 0x3c, !PT ;  /* 0x0000000e0f0f8212 */ /* 0x008fc800078e3cff */
[----:B------:R-:W-:-:S04]  /*290b0*/  @!P0 LOP3.LUT R14, R15, R14, RZ, 0x3c, !PT ;  /* 0x0000000e0f0e8212 */ /* 0x000fc800078e3cff */
[----:B------:R-:W-:Y:S01]  /*290c0*/  @!P0 LOP3.LUT R15, R15, R14, RZ, 0x3c, !PT ;  /* 0x0000000e0f0f8212 */ /* 0x000fe200078e3cff */
[----:B--2---:R0:W-:Y:S04]  /*290d0*/  STL [R1+0x2128], R25 ;  /* 0x0021281901007387 */ /* 0x0041e80000100800 */
[----:B------:R1:W2:Y:S04]  /*290e0*/  @!P0 LDG.E.U16 R27, [R14.64] ;  /* 0x0000000a0e1b8981 */ /* 0x0002a8000c1e1500 */
[----:B0-----:R-:W3:Y:S04]  /*290f0*/  LDL.LU R25, [R1+0x100] ;  /* 0x0001000001197983 */ /* 0x001ee80000300800 */
[----:B-1----:R-:W2:Y:S04]  /*29100*/  LDL R14, [R1+0x62c] ;  /* 0x00062c00010e7983 */ /* 0x002ea80000100800 */
[----:B------:R-:W2:Y:S01]  /*29110*/  LDL R15, [R1+0x630] ;  /* 0x00063000010f7983 */ /* 0x000ea20000100800 */
[----:B------:R-:W-:-:S03]  /*29120*/  PRMT R29, RZ, 0x7610, R29 ;  /* 0x00007610ff1d7816 */ /* 0x000fc6000000001d */
[----:B------:R-:W0:Y:S01]  /*29130*/  S2R R8, SR_TID.X ;  /* 0x0000000000087919 */ /* 0x000e220000002100 */
[----:B--2---:R-:W-:-:S04]  /*29140*/  @!P0 LOP3.LUT R15, R15, R14, RZ, 0x3c, !PT ;  /* 0x0000000e0f0f8212 */ /* 0x004fc800078e3cff */
[----:B------:R-:W-:-:S04]  /*29150*/  @!P0 LOP3.LUT R14, R15, R14, RZ, 0x3c, !PT ;  /* 0x0000000e0f0e8212 */ /* 0x000fc800078e3cff */
[----:B------:R-:W-:Y:S01]  /*29160*/  @!P0 LOP3.LUT R15, R15, R14, RZ, 0x3c, !PT ;  /* 0x0000000e0f0f8212 */ /* 0x000fe200078e3cff */
[----:B------:R1:W-:Y:S04]  /*29170*/  STL [R1+0x2148], R27 ;  /* 0x0021481b01007387 */ /* 0x0003e80000100800 */
[----:B------:R2:W3:Y:S04]  /*29180*/  @!P0 LDG.E.U16 R29, [R14.64] ;  /* 0x0000000a0e1d8981 */ /* 0x0004e8000c1e1500 */
[----:B--2---:R-:W2:Y:S01]  /*29190*/  LDL.LU R14, [R1+0x120] ;  /* 0x00012000010e7983 */ /* 0x004ea20000300800 */
[----:B------:R-:W3:Y:S01]  /*291a0*/  LDL.LU R15, [R1+0x110] ;  /* 0x00011000010f7983 */ /* 0x000ee20000300800 */
[----:B0-----:R-:W-:-:S05]  /*291b0*/  LOP3.LUT R8, R8, 0x7f, RZ, 0xc0, !PT ;  /* 0x0000007f08087812 */ /* 0x001fca00078ec0ff */
[----:B-1----:R-:W-:-:S05]  /*291c0*/  IMAD.SHL.U32 R27, R8, 0x2, RZ ;  /* 0x00000002081b7824 */ /* 0x002fca00078e00ff */
[----:B------:R-:W-:-:S05]  /*291d0*/  LOP3.LUT R8, R27, 0x40, RZ, 0x3c, !PT ;  /* 0x000000401b087812 */ /* 0x000fca00078e3cff */
[----:B--2---:R-:W-:Y:S01]  /*291e0*/  STS.U16 [R8+0x3c00], R14 ;  /* 0x003c000e08007388 */ /* 0x004fe20000000400 */
[----:B---3--:R-:W-:Y:S02]  /*291f0*/  STS.U16 [R8+0x4400], R15 ;  /* 0x0044000f08007388 */ /* 0x008fe40000000400 */
[----:B------:R-:W-:Y:S02]  /*29200*/  STS.U16 [R8+0x4c00], R25 ;  /* 0x004c001908007388 */ /* 0x000fe40000000400 */
[----:B----4-:R-:W-:Y:S01]  /*29210*/  STS.U16 [R8+0x5400], R23 ;  /* 0x0054001708007388 */ /* 0x010fe20000000400 */
[----:B------:R-:W-:Y:S01]  /*29220*/  STS.U16 [R8+0x5c00], R21 ;  /* 0x005c001508007388 */ /* 0x000fe20000000400 */
[----:B------:R-:W-:Y:S02]  /*29230*/  STS.U16 [R8+0x6400], R19 ;  /* 0x0064001308007388 */ /* 0x000fe40000000400 */
[----:B------:R-:W-:Y:S02]  /*29240*/  STS.U16 [R8+0x6c00], R17 ;  /* 0x006c001108007388 */ /* 0x000fe40000000400 */
[----:B------:R-:W-:Y:S01]  /*29250*/  STS.U16 [R8+0x7400], R13 ;  /* 0x0074000d08007388 */ /* 0x000fe20000000400 */
[----:B------:R-:W-:Y:S01]  /*29260*/  STS.U16 [R8+0x7c00], R12 ;  /* 0x007c000c08007388 */ /* 0x000fe20000000400 */
[----:B------:R-:W-:Y:S02]  /*29270*/  STS.U16 [R8+0x8400], R11 ;  /* 0x0084000b08007388 */ /* 0x000fe40000000400 */
[----:B------:R-:W-:Y:S02]  /*29280*/  STS.U16 [R8+0x8c00], R10 ;  /* 0x008c000a08007388 */ /* 0x000fe40000000400 */
[----:B------:R0:W-:Y:S01]  /*29290*/  STS.U16 [R8+0x9400], R7 ;  /* 0x0094000708007388 */ /* 0x0001e20000000400 */
[----:B------:R1:W-:Y:S01]  /*292a0*/  STS.U16 [R8+0x9c00], R6 ;  /* 0x009c000608007388 */ /* 0x0003e20000000400 */
[----:B------:R2:W-:Y:S02]  /*292b0*/  STS.U16 [R8+0xa400], R5 ;  /* 0x00a4000508007388 */ /* 0x0005e40000000400 */
[----:B------:R-:W-:Y:S02]  /*292c0*/  STS.U16 [R8+0xac00], R18 ;  /* 0x00ac001208007388 */ /* 0x000fe40000000400 */
[----:B------:R3:W-:Y:S01]  /*292d0*/  STS.U16 [R8+0xb400], R20 ;  /* 0x00b4001408007388 */ /* 0x0007e20000000400 */
[----:B------:R-:W-:Y:S01]  /*292e0*/  STS.U16 [R8+0xbc00], R24 ;  /* 0x00bc001808007388 */ /* 0x000fe20000000400 */
[----:B------:R-:W-:Y:S02]  /*292f0*/  STS.U16 [R8+0xc400], R26 ;  /* 0x00c4001a08007388 */ /* 0x000fe40000000400 */
[----:B------:R3:W-:Y:S01]  /*29300*/  STS.U16 [R8+0xcc00], R28 ;  /* 0x00cc001c08007388 */ /* 0x0007e20000000400 */
[----:B0-----:R-:W4:Y:S01]  /*29310*/  LDL.LU R7, [R1+0x38c] ;  /* 0x00038c0001077983 */ /* 0x001f220000300800 */
[----:B-1----:R-:W4:Y:S02]  /*29320*/  LDL.LU R6, [R1+0x168] ;  /* 0x0001680001067983 */ /* 0x002f240000300800 */
[----:B--2---:R-:W2:Y:S01]  /*29330*/  LDL.LU R5, [R1+0x15c] ;  /* 0x00015c0001057983 */ /* 0x004ea20000300800 */
[----:B---3--:R-:W3:Y:S01]  /*29340*/  LDL.LU R20, [R1+0x150] ;  /* 0x0001500001147983 */ /* 0x008ee20000300800 */
        /* <DEDUP_REMOVED lines=15> */
[----:B------:R0:W-:Y:S01]  /*29440*/  STS.U16 [R8+0xd400], R22 ;  /* 0x00d4001608007388 */ /* 0x0001e20000000400 */
[----:B------:R1:W-:Y:S02]  /*29450*/  STS.U16 [R8+0xdc00], R16 ;  /* 0x00dc001008007388 */ /* 0x0003e40000000400 */
[----:B------:R1:W-:Y:S02]  /*29460*/  STS.U16 [R8+0xe400], R0 ;  /* 0x00e4000008007388 */ /* 0x0003e40000000400 */
[----:B------:R1:W-:Y:S01]  /*29470*/  STS.U16 [R8+0xec00], R2 ;  /* 0x00ec000208007388 */ /* 0x0003e20000000400 */
[----:B------:R1:W-:Y:S01]  /*29480*/  STS.U16 [R8+0xf400], R3 ;  /* 0x00f4000308007388 */ /* 0x0003e20000000400 */
[----:B------:R1:W-:Y:S03]  /*29490*/  STS.U16 [R8+0xfc00], R4 ;  /* 0x00fc000408007388 */ /* 0x0003e60000000400 */
[----:B0-----:R-:W3:Y:S01]  /*294a0*/  LDL.LU R22, [R1+0xec] ;  /* 0x0000ec0001167983 */ /* 0x001ee20000300800 */
[----:B-1----:R-:W3:Y:S03]  /*294b0*/  LDL.LU R16, [R1+0xfc] ;  /* 0x0000fc0001107983 */ /* 0x002ee60000300800 */
[----:B------:R-:W3:Y:S01]  /*294c0*/  LDL.LU R0, [R1+0x10c] ;  /* 0x00010c0001007983 */ /* 0x000ee20000300800 */
[----:B------:R-:W3:Y:S03]  /*294d0*/  LDL.LU R2, [R1+0x11c] ;  /* 0x00011c0001027983 */ /* 0x000ee60000300800 */
[----:B------:R-:W3:Y:S01]  /*294e0*/  LDL.LU R3, [R1+0x12c] ;  /* 0x00012c0001037983 */ /* 0x000ee20000300800 */
[----:B------:R-:W3:Y:S02]  /*294f0*/  LDL.LU R8, [R1+0x2160] ;  /* 0x0021600001087983 */ /* 0x000ee40000300800 */
[----:B------:R-:W3:Y:S01]  /*29500*/  LDL.LU R4, [R1+0x138] ;  /* 0x0001380001047983 */ /* 0x000ee20000300800 */
[----:B------:R-:W-:-:S05]  /*29510*/  LOP3.LUT R27, R27, 0x50, RZ, 0x3c, !PT ;  /* 0x000000501b1b7812 */ /* 0x000fca00078e3cff */
[----:B----4-:R0:W-:Y:S01]  /*29520*/  STS.U16 [R27+0x500], R7 ;  /* 0x000500071b007388 */ /* 0x0101e20000000400 */
[----:B------:R1:W-:Y:S02]  /*29530*/  STS.U16 [R27+0xd00], R6 ;  /* 0x000d00061b007388 */ /* 0x0003e40000000400 */
[----:B--2---:R2:W-:Y:S01]  /*29540*/  STS.U16 [R27+0x1500], R5 ;  /* 0x001500051b007388 */ /* 0x0045e20000000400 */
[----:B---3--:R4:W-:Y:S01]  /*29550*/  STS.U16 [R27+0x1d00], R20 ;  /* 0x001d00141b007388 */ /* 0x0089e20000000400 */
[----:B------:R4:W-:Y:S03]  /*29560*/  STS.U16 [R27+0x2500], R28 ;  /* 0x0025001c1b007388 */ /* 0x0009e60000000400 */
[----:B0-----:R-:W3:Y:S01]  /*29570*/  LDL.LU R7, [R1+0x215c] ;  /* 0x00215c0001077983 */ /* 0x001ee20000300800 */
[----:B-1----:R-:W3:Y:S02]  /*29580*/  LDL.LU R6, [R1+0x2158] ;  /* 0x0021580001067983 */ /* 0x002ee40000300800 */
[----:B--2---:R-:W2:Y:S01]  /*29590*/  LDL.LU R5, [R1+0x2154] ;  /* 0x0021540001057983 */ /* 0x004ea20000300800 */
[----:B----4-:R-:W4:Y:S01]  /*295a0*/  LDL.LU R20, [R1+0x2150] ;  /* 0x0021500001147983 */ /* 0x010f220000300800 */
[----:B------:R-:W2:Y:S03]  /*295b0*/  LDL.LU R28, [R1+0x214c] ;  /* 0x00214c00011c7983 */ /* 0x000ea60000300800 */
[----:B------:R-:W-:Y:S01]  /*295c0*/  STS.U16 [R27+0x2d00], R4 ;  /* 0x002d00041b007388 */ /* 0x000fe20000000400 */
[----:B------:R-:W-:Y:S02]  /*295d0*/  STS.U16 [R27+0x3500], R3 ;  /* 0x003500031b007388 */ /* 0x000fe40000000400 */
[----:B------:R-:W-:Y:S02]  /*295e0*/  STS.U16 [R27+0x3d00], R2 ;  /* 0x003d00021b007388 */ /* 0x000fe40000000400 */
[----:B------:R-:W-:Y:S01]  /*295f0*/  STS.U16 [R27+0x4500], R0 ;  /* 0x004500001b007388 */ /* 0x000fe20000000400 */
        /* <DEDUP_REMOVED lines=8> */
[----:B------:R0:W-:Y:S01]  /*29680*/  STS.U16 [R27+0x8d00], R17 ;  /* 0x008d00111b007388 */ /* 0x0001e20000000400 */
[----:B------:R-:W-:Y:S02]  /*29690*/  STS.U16 [R27+0x9500], R13 ;  /* 0x0095000d1b007388 */ /* 0x000fe40000000400 */
[----:B------:R1:W-:Y:S01]  /*296a0*/  STS.U16 [R27+0x9d00], R26 ;  /* 0x009d001a1b007388 */ /* 0x0003e20000000400 */
[----:B0-----:R-:W3:Y:S04]  /*296b0*/  LDL.LU R17, [R1+0x388] ;  /* 0x0003880001117983 */ /* 0x001ee80000300800 */
[----:B-1----:R-:W0:Y:S01]  /*296c0*/  S2R R26, SR_TID.X ;  /* 0x00000000001a7919 */ /* 0x002e220000002100 */
[----:B------:R1:W-:Y:S02]  /*296d0*/  STS.U16 [R27+0xa500], R12 ;  /* 0x00a5000c1b007388 */ /* 0x0003e40000000400 */
[----:B------:R-:W3:Y:S02]  /*296e0*/  LDL.LU R13, [R1+0x164] ;  /* 0x00016400010d7983 */ /* 0x000ee40000300800 */
[----:B------:R1:W-:Y:S01]  /*296f0*/  STS.U16 [R27+0xad00], R11 ;  /* 0x00ad000b1b007388 */ /* 0x0003e20000000400 */
[----:B------:R1:W-:Y:S01]  /*29700*/  STS.U16 [R27+0xb500], R10 ;  /* 0x00b5000a1b007388 */ /* 0x0003e20000000400 */
[----:B------:R1:W-:Y:S02]  /*29710*/  STS.U16 [R27+0xbd00], R18 ;  /* 0x00bd00121b007388 */ /* 0x0003e40000000400 */
[----:B------:R-:W-:Y:S01]  /*29720*/  STS.U16 [R27+0xc500], R24 ;  /* 0x00c500181b007388 */ /* 0x000fe20000000400 */
[----:B-1----:R-:W3:Y:S01]  /*29730*/  LDL.LU R12, [R1+0x158] ;  /* 0x00015800010c7983 */ /* 0x002ee20000300800 */
[----:B------:R-:W3:Y:S02]  /*29740*/  LDL.LU R11, [R1+0x14c] ;  /* 0x00014c00010b7983 */ /* 0x000ee40000300800 */
[----:B------:R-:W3:Y:S01]  /*29750*/  LDL.LU R10, [R1+0x140] ;  /* 0x00014000010a7983 */ /* 0x000ee20000300800 */
[----:B------:R-:W3:Y:S01]  /*29760*/  LDL.LU R18, [R1+0x134] ;  /* 0x0001340001127983 */ /* 0x000ee20000300800 */
[----:B0-----:R-:W-:-:S05]  /*29770*/  LOP3.LUT R26, R26, 0x7f, RZ, 0xc0, !PT ;  /* 0x0000007f1a1a7812 */ /* 0x001fca00078ec0ff */
[----:B------:R-:W-:Y:S02]  /*29780*/  IMAD.SHL.U32 R0, R26, 0x2, RZ ;  /* 0x000000021a007824 */ /* 0x000fe400078e00ff */
[----:B------:R-:W3:Y:S04]  /*29790*/  LDL.LU R26, [R1+0x128] ;  /* 0x00012800011a7983 */ /* 0x000ee80000300800 */
[----:B--2---:R0:W-:Y:S04]  /*297a0*/  STS.U16 [R27+0xcd00], R28 ;  /* 0x00cd001c1b007388 */ /* 0x0041e80000000400 */
[----:B0-----:R-:W2:Y:S01]  /*297b0*/  LDL.LU R28, [R1+0xb8] ;  /* 0x0000b800011c7983 */ /* 0x001ea20000300800 */
[----:B------:R-:W2:Y:S02]  /*297c0*/  LDL.LU R4, [R1+0xa8] ;  /* 0x0000a80001047983 */ /* 0x000ea40000300800 */
[----:B------:R-:W2:Y:S02]  /*297d0*/  LDL.LU R3, [R1+0x98] ;  /* 0x0000980001037983 */ /* 0x000ea40000300800 */
[----:B------:R-:W2:Y:S01]  /*297e0*/  LDL.LU R2, [R1+0x88] ;  /* 0x0000880001027983 */ /* 0x000ea20000300800 */
[----:B------:R-:W2:Y:S01]  /*297f0*/  LDL.LU R16, [R1+0x78] ;  /* 0x0000780001107983 */ /* 0x000ea20000300800 */
[----:B------:R-:W2:Y:S02]  /*29800*/  LDL.LU R22, [R1+0x68] ;  /* 0x0000680001167983 */ /* 0x000ea40000300800 */
[----:B------:R-:W2:Y:S02]  /*29810*/  LDL.LU R14, [R1+0x58] ;  /* 0x00005800010e7983 */ /* 0x000ea40000300800 */
[----:B------:R-:W2:Y:S01]  /*29820*/  LDL.LU R15, [R1+0x48] ;  /* 0x00004800010f7983 */ /* 0x000ea20000300800 */
[----:B------:R-:W2:Y:S01]  /*29830*/  LDL.LU R23, [R1+0x38] ;  /* 0x0000380001177983 */ /* 0x000ea20000300800 */
[----:B------:R-:W2:Y:S02]  /*29840*/  LDL.LU R21, [R1+0x28] ;  /* 0x0000280001157983 */ /* 0x000ea40000300800 */
[----:B------:R-:W2:Y:S02]  /*29850*/  LDL.LU R19, [R1+0x18] ;  /* 0x0000180001137983 */ /* 0x000ea40000300800 */
[----:B------:R-:W2:Y:S01]  /*29860*/  LDL.LU R24, [R1+0x8] ;  /* 0x0000080001187983 */ /* 0x000ea20000300800 */
[----:B----4-:R0:W-:Y:S01]  /*29870*/  STS.U16 [R27+0xd500], R20 ;  /* 0x00d500141b007388 */ /* 0x0101e20000000400 */
[----:B------:R1:W-:Y:S02]  /*29880*/  STS.U16 [R27+0xdd00], R5 ;  /* 0x00dd00051b007388 */ /* 0x0003e40000000400 */
[----:B---3--:R3:W-:Y:S01]  /*29890*/  STS.U16 [R27+0xe500], R6 ;  /* 0x00e500061b007388 */ /* 0x0087e20000000400 */
[----:B------:R4:W-:Y:S04]  /*298a0*/  STS.U16 [R27+0xed00], R7 ;  /* 0x00ed00071b007388 */ /* 0x0009e80000000400 */
[----:B------:R3:W-:Y:S01]  /*298b0*/  STS.U16 [R27+0xf500], R8 ;  /* 0x00f500081b007388 */ /* 0x0007e20000000400 */
[----:B------:R3:W-:Y:S03]  /*298c0*/  STS.U16 [R27+0xfd00], R9 ;  /* 0x00fd00091b007388 */ /* 0x0007e60000000400 */
[----:B0-----:R-:W2:Y:S01]  /*298d0*/  LDL.LU R20, [R1+0xc8] ;  /* 0x0000c80001147983 */ /* 0x001ea20000300800 */
[----:B-1----:R-:W2:Y:S03]  /*298e0*/  LDL.LU R5, [R1+0xd8] ;  /* 0x0000d80001057983 */ /* 0x002ea60000300800 */
[----:B---3--:R-:W3:Y:S01]  /*298f0*/  LDL.LU R6, [R1+0xe8] ;  /* 0x0000e80001067983 */ /* 0x008ee20000300800 */
[----:B----4-:R-:W4:Y:S03]  /*29900*/  LDL.LU R7, [R1+0xf8] ;  /* 0x0000f80001077983 */ /* 0x010f260000300800 */
[----:B------:R-:W2:Y:S01]  /*29910*/  LDL.LU R8, [R1+0x108] ;  /* 0x0001080001087983 */ /* 0x000ea20000300800 */
[----:B------:R-:W2:Y:S02]  /*29920*/  LDL.LU R27, [R1+0x2148] ;  /* 0x00214800011b7983 */ /* 0x000ea40000300800 */
[----:B------:R-:W2:Y:S01]  /*29930*/  LDL.LU R9, [R1+0x118] ;  /* 0x0001180001097983 */ /* 0x000ea20000300800 */
[----:B------:R-:W-:-:S05]  /*29940*/  LOP3.LUT R25, R0, 0x60, RZ, 0x3c, !PT ;  /* 0x0000006000197812 */ /* 0x000fca00078e3cff */
[----:B------:R0:W-:Y:S01]  /*29950*/  STS.U16 [R25+0x600], R17 ;  /* 0x0006001119007388 */ /* 0x0001e20000000400 */
[----:B------:R1:W-:Y:S03]  /*29960*/  STS.U16 [R25+0xe00], R13 ;  /* 0x000e000d19007388 */ /* 0x0003e60000000400 */
[----:B0-----:R-:W3:Y:S01]  /*29970*/  LDL.LU R17, [R1+0x2144] ;  /* 0x0021440001117983 */ /* 0x001ee20000300800 */
[----:B-1----:R-:W3:Y:S03]  /*29980*/  LDL.LU R13, [R1+0x2140] ;  /* 0x00214000010d7983 */ /* 0x002ee60000300800 */
[----:B------:R0:W-:Y:S01]  /*29990*/  STS.U16 [R25+0x1600], R12 ;  /* 0x0016000c19007388 */ /* 0x0001e20000000400 */
[----:B------:R1:W-:Y:S02]  /*299a0*/  STS.U16 [R25+0x1e00], R11 ;  /* 0x001e000b19007388 */ /* 0x0003e40000000400 */
[----:B------:R1:W-:Y:S02]  /*299b0*/  STS.U16 [R25+0x2600], R10 ;  /* 0x0026000a19007388 */ /* 0x0003e40000000400 */
[----:B------:R1:W-:Y:S01]  /*299c0*/  STS.U16 [R25+0x2e00], R18 ;  /* 0x002e001219007388 */ /* 0x0003e20000000400 */
[----:B0-----:R-:W3:Y:S01]  /*299d0*/  LDL.LU R12, [R1+0x213c] ;  /* 0x00213c00010c7983 */ /* 0x001ee20000300800 */
[----:B-1----:R-:W3:Y:S02]  /*299e0*/  LDL.LU R11, [R1+0x2138] ;  /* 0x00213800010b7983 */ /* 0x002ee40000300800 */
[----:B------:R-:W3:Y:S02]  /*299f0*/  LDL.LU R10, [R1+0x2134] ;  /* 0x00213400010a7983 */ /* 0x000ee40000300800 */
[----:B------:R-:W3:Y:S01]  /*29a00*/  LDL.LU R18, [R1+0x2130] ;  /* 0x0021300001127983 */ /* 0x000ee20000300800 */
[----:B------:R0:W-:Y:S04]  /*29a10*/  STS.U16 [R25+0x3600], R26 ;  /* 0x0036001a19007388 */ /* 0x0001e80000000400 */
[----:B0-----:R-:W3:Y:S04]  /*29a20*/  LDL.LU R26, [R1+0x212c] ;  /* 0x00212c00011a7983 */ /* 0x001ee80000300800 */
[----:B--2---:R-:W-:Y:S01]  /*29a30*/  STS.U16 [R25+0x3e00], R9 ;  /* 0x003e000919007388 */ /* 0x004fe20000000400 */
[----:B------:R-:W-:Y:S02]  /*29a40*/  STS.U16 [R25+0x4600], R8 ;  /* 0x0046000819007388 */ /* 0x000fe40000000400 */
[----:B----4-:R-:W-:Y:S02]  /*29a50*/  STS.U16 [R25+0x4e00], R7 ;  /* 0x004e000719007388 */ /* 0x010fe40000000400 */
[----:B---3--:R-:W-:Y:S01]  /*29a60*/  STS.U16 [R25+0x5600], R6 ;  /* 0x0056000619007388 */ /* 0x008fe20000000400 */
        /* <DEDUP_REMOVED lines=10> */
[----:B------:R0:W-:Y:S02]  /*29b10*/  STS.U16 [R25+0xae00], R23 ;  /* 0x00ae001719007388 */ /* 0x0001e40000000400 */
[----:B------:R1:W-:Y:S01]  /*29b20*/  STS.U16 [R25+0xb600], R21 ;  /* 0x00b6001519007388 */ /* 0x0003e20000000400 */
[----:B------:R2:W-:Y:S01]  /*29b30*/  STS.U16 [R25+0xbe00], R19 ;  /* 0x00be001319007388 */ /* 0x0005e20000000400 */
[----:B------:R3:W-:Y:S03]  /*29b40*/  STS.U16 [R25+0xc600], R24 ;  /* 0x00c6001819007388 */ /* 0x0007e60000000400 */
[----:B0-----:R-:W4:Y:S01]  /*29b50*/  LDL.LU R23, [R1+0x16c] ;  /* 0x00016c0001177983 */ /* 0x001f220000300800 */
[----:B-1----:R-:W4:Y:S02]  /*29b60*/  LDL.LU R21, [R1+0x160] ;  /* 0x0001600001157983 */ /* 0x002f240000300800 */
[----:B--2---:R-:W2:Y:S02]  /*29b70*/  LDL.LU R19, [R1+0x154] ;  /* 0x0001540001137983 */ /* 0x004ea40000300800 */
[----:B---3--:R-:W3:Y:S01]  /*29b80*/  LDL.LU R24, [R1+0x148] ;  /* 0x0001480001187983 */ /* 0x008ee20000300800 */
        /* <DEDUP_REMOVED lines=13> */
[----:B------:R-:W3:Y:S03]  /*29c60*/  LDL.LU R15, [R1+0x4] ;  /* 0x00000400010f7983 */ /* 0x000ee60000300800 */
        /* <DEDUP_REMOVED lines=11> */
[----:B------:R-:W3:Y:S03]  /*29d20*/  LDL.LU R13, [R1+0x130] ;  /* 0x00013000010d7983 */ /* 0x000ee60000300800 */
[----:B------:R0:W-:Y:S04]  /*29d30*/  STS.U16 [R25+0xfe00], R17 ;  /* 0x00fe001119007388 */ /* 0x0001e80000000400 */
[----:B0-----:R-:W3:Y:S01]  /*29d40*/  LDL.LU R25, [R1+0x2128] ;  /* 0x0021280001197983 */ /* 0x001ee20000300800 */
[----:B------:R-:W3:Y:S01]  /*29d50*/  LDL.LU R17, [R1+0x13c] ;  /* 0x00013c0001117983 */ /* 0x000ee20000300800 */
[----:B------:R-:W-:-:S05]  /*29d60*/  LOP3.LUT R0, R0, 0x70, RZ, 0x3c, !PT ;  /* 0x0000007000007812 */ /* 0x000fca00078e3cff */
[----:B----4-:R0:W-:Y:S01]  /*29d70*/  STS.U16 [R0+0x700], R23 ;  /* 0x0007001700007388 */ /* 0x0101e20000000400 */
[----:B------:R1:W-:Y:S02]  /*29d80*/  STS.U16 [R0+0xf00], R21 ;  /* 0x000f001500007388 */ /* 0x0003e40000000400 */
[----:B--2---:R2:W-:Y:S02]  /*29d90*/  STS.U16 [R0+0x1700], R19 ;  /* 0x0017001300007388 */ /* 0x0045e40000000400 */
[----:B---3--:R3:W-:Y:S01]  /*29da0*/  STS.U16 [R0+0x1f00], R24 ;  /* 0x001f001800007388 */ /* 0x0087e20000000400 */
[----:B0-----:R-:W4:Y:S01]  /*29db0*/  LDL.LU R23, [R1+0x2124] ;  /* 0x0021240001177983 */ /* 0x001f220000300800 */
[----:B-1----:R-:W4:Y:S02]  /*29dc0*/  LDL.LU R21, [R1+0x2120] ;  /* 0x0021200001157983 */ /* 0x002f240000300800 */
[----:B--2---:R-:W2:Y:S01]  /*29dd0*/  LDL.LU R19, [R1+0x211c] ;  /* 0x00211c0001137983 */ /* 0x004ea20000300800 */
[----:B---3--:R-:W3:Y:S04]  /*29de0*/  LDL.LU R24, [R1+0x2118] ;  /* 0x0021180001187983 */ /* 0x008ee80000300800 */
        /* <DEDUP_REMOVED lines=13> */
[----:B------:R0:W-:Y:S02]  /*29ec0*/  STS.U16 [R0+0x8f00], R28 ;  /* 0x008f001c00007388 */ /* 0x0001e40000000400 */
[----:B------:R1:W-:Y:S02]  /*29ed0*/  STS.U16 [R0+0x9700], R2 ;  /* 0x0097000200007388 */ /* 0x0003e40000000400 */
[----:B------:R-:W-:Y:S01]  /*29ee0*/  STS.U16 [R0+0x9f00], R4 ;  /* 0x009f000400007388 */ /* 0x000fe20000000400 */
[----:B------:R-:W-:Y:S01]  /*29ef0*/  STS.U16 [R0+0xa700], R3 ;  /* 0x00a7000300007388 */ /* 0x000fe20000000400 */
[----:B------:R-:W-:Y:S02]  /*29f00*/  STS.U16 [R0+0xaf00], R16 ;  /* 0x00af001000007388 */ /* 0x000fe40000000400 */
[----:B------:R-:W-:Y:S02]  /*29f10*/  STS.U16 [R0+0xb700], R22 ;  /* 0x00b7001600007388 */ /* 0x000fe40000000400 */
[----:B------:R-:W-:Y:S01]  /*29f20*/  STS.U16 [R0+0xbf00], R14 ;  /* 0x00bf000e00007388 */ /* 0x000fe20000000400 */
[----:B------:R-:W-:Y:S04]  /*29f30*/  STS.U16 [R0+0xc700], R15 ;  /* 0x00c7000f00007388 */ /* 0x000fe80000000400 */
[----:B0-----:R-:W4:Y:S04]  /*29f40*/  LDL R28, [R1+0x380] ;  /* 0x00038000011c7983 */ /* 0x001f280000100800 */
[----:B-1----:R-:W4:Y:S04]  /*29f50*/  LDL R2, [R1+0x37c] ;  /* 0x00037c0001027983 */ /* 0x002f280000100800 */
[----:B---3--:R-:W-:Y:S01]  /*29f60*/  STS.U16 [R0+0xcf00], R24 ;  /* 0x00cf001800007388 */ /* 0x008fe20000000400 */
[----:B--2---:R-:W-:Y:S02]  /*29f70*/  STS.U16 [R0+0xd700], R19 ;  /* 0x00d7001300007388 */ /* 0x004fe40000000400 */
[----:B----4-:R-:W-:Y:S02]  /*29f80*/  STS.U16 [R0+0xdf00], R21 ;  /* 0x00df001500007388 */ /* 0x010fe40000000400 */
[----:B------:R-:W-:Y:S01]  /*29f90*/  STS.U16 [R0+0xe700], R23 ;  /* 0x00e7001700007388 */ /* 0x000fe20000000400 */
[----:B------:R0:W-:Y:S01]  /*29fa0*/  STS.U16 [R0+0xef00], R25 ;  /* 0x00ef001900007388 */ /* 0x0001e20000000400 */
[----:B------:R1:W-:Y:S03]  /*29fb0*/  STS.U16 [R0+0xf700], R27 ;  /* 0x00f7001b00007388 */ /* 0x0003e60000000400 */
[----:B0-----:R-:W2:Y:S01]  /*29fc0*/  LDL.LU.64 R24, [R1+0x290] ;  /* 0x0002900001187983 */ /* 0x001ea20000300a00 */
[----:B-1----:R-:W3:Y:S02]  /*29fd0*/  LDL.LU.64 R26, [R1+0x298] ;  /* 0x00029800011a7983 */ /* 0x002ee40000300a00 */
[----:B------:R-:W-:Y:S02]  /*29fe0*/  STS.U16 [R0+0xff00], R29 ;  /* 0x00ff001d00007388 */ /* 0x000fe40000000400 */
[----:B------:R-:W-:Y:S06]  /*29ff0*/  BAR.SYNC.DEFER_BLOCKING 0x0 ;  /* 0x0000000000007b1d */ /* 0x000fec0000010000 */
[----:B------:R-:W-:Y:S04]  /*2a000*/  LDSM.16.MT88.4 R20, [R28+0x10000] ;  /* 0x010000001c14783b */ /* 0x000fe80000004200 */
[----:B------:R-:W0:Y:S04]  /*2a010*/  LDSM.16.M88.4 R4, [R2+0x4000] ;  /* 0x004000000204783b */ /* 0x000e280000000200 */
[----:B------:R-:W1:Y:S04]  /*2a020*/  LDSM.16.M88.4 R8, [R2] ;  /* 0x000000000208783b */ /* 0x000e680000000200 */
[----:B------:R-:W4:Y:S01]  /*2a030*/  LDSM.16.M88.4 R12, [R2+0x2000] ;  /* 0x00200000020c783b */ /* 0x000f220000000200 */
[----:B0-----:R-:W-:-:S03]  /*2a040*/  IMAD.MOV.U32 R16, RZ, RZ, R4 ;  /* 0x000000ffff107224 */ /* 0x001fc600078e0004 */
[----:B---3--:R-:W-:Y:S01]  /*2a050*/  STL.64 [R1+0x2110], R26 ;  /* 0x0021101a01007387 */ /* 0x008fe20000100a00 */
[----:B--2---:R-:W-:Y:S02]  /*2a060*/  STL.64 [R1+0x2108], R24 ;  /* 0x0021081801007387 */ /* 0x004fe40000100a00 */
[----:B------:R-:W0:Y:S04]  /*2a070*/  LDSM.16.M88.4 R24, [R2+0xa000] ;  /* 0x00a000000218783b */ /* 0x000e280000000200 */
[----:B------:R-:W2:Y:S01]  /*2a080*/  LDL R29, [R1+0xe3c] ;  /* 0x000e3c00011d7983 */ /* 0x000ea20000100800 */
[----:B------:R-:W3:Y:S01]  /*2a090*/  LDL R0, [R1+0xe38] ;  /* 0x000e380001007983 */ /* 0x000ee20000100800 */
[----:B------:R-:W-:Y:S02]  /*2a0a0*/  STL [R1+0x20c8], R28 ;  /* 0x0020c81c01007387 */ /* 0x000fe40000100800 */
[----:B-1----:R-:W-:Y:S02]  /*2a0b0*/  STL.64 [R1+0xa0], R8 ;  /* 0x0000a00801007387 */ /* 0x002fe40000100a00 */
[----:B------:R-:W-:Y:S01]  /*2a0c0*/  STL.64 [R1+0xa8], R10 ;  /* 0x0000a80a01007387 */ /* 0x000fe20000100a00 */
[----:B------:R-:W-:Y:S01]  /*2a0d0*/  STL.64 [R1+0x80], R4 ;  /* 0x0000800401007387 */ /* 0x000fe20000100a00 */
[----:B------:R-:W-:Y:S02]  /*2a0e0*/  STL.64 [R1+0x88], R6 ;  /* 0x0000880601007387 */ /* 0x000fe40000100a00 */
[----:B------:R1:W-:Y:S02]  /*2a0f0*/  STL [R1+0x2100], R16 ;  /* 0x0021001001007387 */ /* 0x0003e40000100800 */
[----:B------:R-:W-:Y:S01]  /*2a100*/  IMAD.MOV.U32 R3, RZ, RZ, R5 ;  /* 0x000000ffff037224 */ /* 0x000fe200078e0005 */
[----:B------:R-:W-:Y:S04]  /*2a110*/  LDSM.16.M88.4 R8, [R2+0x8000] ;  /* 0x008000000208783b */ /* 0x000fe80000000200 */
[----:B------:R-:W2:Y:S04]  /*2a120*/  LDSM.16.M88.4 R4, [R2+0x6000] ;  /* 0x006000000204783b */ /* 0x000ea80000000200 */
[----:B-1----:R-:W2:Y:S01]  /*2a130*/  LDL.64 R16, [R1+0xa0] ;  /* 0x0000a00001107983 */ /* 0x002ea20000100a00 */
[----:B----4-:R-:W-:Y:S02]  /*2a140*/  STL.64 [R1+0x90], R12 ;  /* 0x0000900c01007387 */ /* 0x010fe40000100a00 */
[----:B------:R-:W-:Y:S01]  /*2a150*/  STL.64 [R1+0x98], R14 ;  /* 0x0000980e01007387 */ /* 0x000fe20000100a00 */
[----:B0-----:R-:W-:Y:S01]  /*2a160*/  STL.64 [R1+0x50], R24 ;  /* 0x0000501801007387 */ /* 0x001fe20000100a00 */
[----:B------:R0:W-:Y:S03]  /*2a170*/  STL.64 [R1+0x58], R26 ;  /* 0x0000581a01007387 */ /* 0x0001e60000100a00 */
[----:B0-----:R-:W2:Y:S01]  /*2a180*/  LDL.LU.64 R26, [R1+0x2110] ;  /* 0x00211000011a7983 */ /* 0x001ea20000300a00 */
[----:B------:R-:W2:Y:S02]  /*2a190*/  LDL.LU.64 R24, [R1+0x2108] ;  /* 0x0021080001187983 */ /* 0x000ea40000300a00 */
[----:B--2---:R-:W-:Y:S11]  /*2a1a0*/  HMMA.16816.F32.BF16 R24, R20, R16, R24 ;  /* 0x000000101418723c */ /* 0x004ff60000041818 */
[----:B------:R-:W-:Y:S11]  /*2a1b0*/  @!UPT UIADD3 URZ, URZ, URZ, URZ ;  /* 0x0000003f3f3ff290 */ /* 0x000ff6000fffe03f */
[----:B------:R-:W-:Y:S01]  /*2a1c0*/  @!UPT UIADD3 URZ, URZ, URZ, URZ ;  /* 0x0000003f3f3ff290 */ /* 0x000fe2000fffe03f */
[----:B------:R-:W-:Y:S01]  /*2a1d0*/  STL.64 [R1+0x130], R24 ;  /* 0x0001301801007387 */ /* 0x000fe20000100a00 */
[----:B------:R0:W-:Y:S02]  /*2a1e0*/  STL.64 [R1+0x138], R26 ;  /* 0x0001381a01007387 */ /* 0x0001e40000100a00 */
[----:B0-----:R-:W-:Y:S02]  /*2a1f0*/  IMAD.MOV.U32 R27, RZ, RZ, R16 ;  /* 0x000000ffff1b7224 */ /* 0x001fe400078e0010 */
[----:B------:R-:W2:Y:S01]  /*2a200*/  LDL.LU R16, [R1+0x2100] ;  /* 0x0021000001107983 */ /* 0x000ea20000300800 */
[----:B------:R-:W-:Y:S02]  /*2a210*/  STL.64 [R1+0x70], R4 ;  /* 0x0000700401007387 */ /* 0x000fe40000100a00 */
[----:B------:R-:W-:Y:S02]  /*2a220*/  STL.64 [R1+0x78], R6 ;  /* 0x0000780601007387 */ /* 0x000fe40000100a00 */
[----:B------:R0:W-:Y:S02]  /*2a230*/  STL.64 [R1+0x20e0], R4 ;  /* 0x0020e00401007387 */ /* 0x0001e40000100a00 */
[----:B0-----:R-:W-:-:S02]  /*2a240*/  IMAD.MOV.U32 R5, RZ, RZ, R3 ;  /* 0x000000ffff057224 */ /* 0x001fc400078e0003 */
[----:B--2---:R-:W-:-:S05]  /*2a250*/  IMAD.MOV.U32 R4, RZ, RZ, R16 ;  /* 0x000000ffff047224 */ /* 0x004fca00078e0010 */
[----:B------:R0:W-:Y:S04]  /*2a260*/  STL.64 [R1+0x20f8], R4 ;  /* 0x0020f80401007387 */ /* 0x0001e80000100a00 */
[----:B0-----:R-:W2:Y:S01]  /*2a270*/  LDL.LU.64 R4, [R1+0x2a0] ;  /* 0x0002a00001047983 */ /* 0x001ea20000300a00 */
[----:B------:R-:W2:Y:S02]  /*2a280*/  LDL.LU.64 R6, [R1+0x2a8] ;  /* 0x0002a80001067983 */ /* 0x000ea40000300a00 */
[----:B------:R-:W-:Y:S02]  /*2a290*/  STL.64 [R1+0x60], R8 ;  /* 0x0000600801007387 */ /* 0x000fe40000100a00 */
[----:B------:R-:W-:Y:S01]  /*2a2a0*/  STL.64 [R1+0x68], R10 ;  /* 0x0000680a01007387 */ /* 0x000fe20000100a00 */
[----:B------:R0:W-:Y:S04]  /*2a2b0*/  STL.64 [R1+0x20d8], R8 ;  /* 0x0020d80801007387 */ /* 0x0001e80000100a00 */
[----:B0-----:R-:W4:Y:S01]  /*2a2c0*/  LDL.LU.64 R8, [R1+0x310] ;  /* 0x0003100001087983 */ /* 0x001f220000300a00 */
[----:B------:R-:W3:Y:S02]  /*2a2d0*/  LDL.LU.64 R10, [R1+0x318] ;  /* 0x00031800010a7983 */ /* 0x000ee40000300a00 */
[----:B------:R-:W-:-:S02]  /*2a2e0*/  IMAD.MOV.U32 R26, RZ, RZ, R17 ;  /* 0x000000ffff1a7224 */ /* 0x000fc400078e0011 */
[----:B------:R-:W-:Y:S01]  /*2a2f0*/  LDSM.16.M88.4 R16, [R2+0xc000] ;  /* 0x00c000000210783b */ /* 0x000fe20000000200 */
[----:B--2---:R-:W-:Y:S03]  /*2a300*/  HMMA.16816.F32.BF16 R4, R20, R12, R4 ;  /* 0x0000000c1404723c */ /* 0x004fe60000041804 */
[----:B---3--:R-:W-:Y:S01]  /*2a310*/  STL.64 [R1+0x20f0], R10 ;  /* 0x0020f00a01007387 */ /* 0x008fe20000100a00 */
[----:B----4-:R0:W-:Y:S03]  /*2a320*/  STL.64 [R1+0x20e8], R8 ;  /* 0x0020e80801007387 */ /* 0x0101e60000100a00 */
[----:B0-----:R-:W2:Y:S01]  /*2a330*/  LDL.LU.64 R8, [R1+0x320] ;  /* 0x0003200001087983 */ /* 0x001ea20000300a00 */
[----:B------:R-:W2:Y:S02]  /*2a340*/  LDL.LU.64 R10, [R1+0x328] ;  /* 0x00032800010a7983 */ /* 0x000ea40000300a00 */
[----:B------:R-:W-:Y:S11]  /*2a350*/  STL [R1+0x20b8], R26 ;  /* 0x0020b81a01007387 */ /* 0x000ff60000100800 */
[----:B------:R-:W-:Y:S02]  /*2a360*/  @!UPT UIADD3 URZ, URZ, URZ, URZ ;  /* 0x0000003f3f3ff290 */ /* 0x000fe4000fffe03f */
[----:B------:R0:W-:Y:S01]  /*2a370*/  STL.64 [R1+0x120], R4 ;  /* 0x0001200401007387 */ /* 0x0001e20000100a00 */
[----:B------:R-:W-:Y:S04]  /*2a380*/  STL.64 [R1+0x128], R6 ;  /* 0x0001280601007387 */ /* 0x000fe80000100a00 */
[----:B0-----:R-:W2:Y:S01]  /*2a390*/  LDL.LU.64 R4, [R1+0x20f8] ;  /* 0x0020f80001047983 */ /* 0x001ea20000300a00 */
[----:B------:R-:W-:Y:S02]  /*2a3a0*/  IMAD.MOV.U32 R26, RZ, RZ, R12 ;  /* 0x000000ffff1a7224 */ /* 0x000fe400078e000c */
[----:B------:R-:W0:Y:S01]  /*2a3b0*/  LDSM.16.M88.4 R12, [R2+0xe000] ;  /* 0x00e00000020c783b */ /* 0x000e220000000200 */
[----:B------:R-:W1:Y:S04]  /*2a3c0*/  S2R R3, SR_TID.X ;  /* 0x0000000000037919 */ /* 0x000e680000002100 */
[----:B0-----:R-:W-:Y:S01]  /*2a3d0*/  STL.64 [R1], R12 ;  /* 0x0000000c01007387 */ /* 0x001fe20000100a00 */
[----:B------:R1:W-:Y:S02]  /*2a3e0*/  STL.64 [R1+0x8], R14 ;  /* 0x0000080e01007387 */ /* 0x0003e40000100a00 */
[----:B------:R-:W-:Y:S02]  /*2a3f0*/  STL.64 [R1+0x48], R18 ;  /* 0x0000481201007387 */ /* 0x000fe40000100a00 */
[----:B------:R0:W-:Y:S02]  /*2a400*/  STL.64 [R1+0x20d0], R16 ;  /* 0x0020d01001007387 */ /* 0x0001e40000100a00 */
[----:B------:R-:W-:Y:S01]  /*2a410*/  IMAD.MOV.U32 R28, RZ, RZ, R13 ;  /* 0x000000ffff1c7224 */ /* 0x000fe200078e000d */
[C---:B-1----:R-:W-:Y:S01]  /*2a420*/  LOP3.LUT R15, R3.reuse, 0x7, RZ, 0xc0, !PT ;  /* 0x00000007030f7812 */ /* 0x042fe200078ec0ff */
[----:B------:R-:W-:Y:S01]  /*2a430*/  IMAD.SHL.U32 R14, R3, 0x2, RZ ;  /* 0x00000002030e7824 */ /* 0x000fe200078e00ff */
[----:B0-----:R-:W3:Y:S01]  /*2a440*/  LDL.LU.64 R16, [R1+0x330] ;  /* 0x0003300001107983 */ /* 0x001ee20000300a00 */
[----:B------:R-:W3:Y:S02]  /*2a450*/  LDL.LU.64 R18, [R1+0x338] ;  /* 0x0003380001127983 */ /* 0x000ee40000300a00 */
[----:B------:R-:W4:Y:S02]  /*2a460*/  LDL.LU.64 R12, [R1+0x340] ;  /* 0x00034000010c7983 */ /* 0x000f240000300a00 */
[----:B------:R-:W-:-:S05]  /*2a470*/  IMAD R15, R15, 0x90, RZ ;  /* 0x000000900f0f7824 */ /* 0x000fca00078e02ff */
[----:B------:R-:W-:Y:S02]  /*2a480*/  LOP3.LUT R24, R15, 0x10, R14, 0x78, !PT ;  /* 0x000000100f187812 */ /* 0x000fe400078e780e */
[----:B------:R-:W4:Y:S01]  /*2a490*/  LDL.LU.64 R14, [R1+0x348] ;  /* 0x00034800010e7983 */ /* 0x000f220000300a00 */
[----:B------:R-:W-:Y:S01]  /*2a4a0*/  STL [R1+0x18f8], R2 ;  /* 0x0018f80201007387 */ /* 0x000fe20000100800 */
[C---:B--2---:R-:W-:Y:S02]  /*2a4b0*/  HMMA.16816.F32.BF16 R4, R20.reuse, R4, R8 ;  /* 0x000000041404723c */ /* 0x044fe40000041808 */
[----:B------:R-:W2:Y:S01]  /*2a4c0*/  LDL.LU.64 R10, [R1+0x20f0] ;  /* 0x0020f000010a7983 */ /* 0x000ea20000300a00 */
[----:B------:R-:W2:Y:S11]  /*2a4d0*/  LDL.LU.64 R8, [R1+0x20e8] ;  /* 0x0020e80001087983 */ /* 0x000eb60000300a00 */
[----:B------:R-:W-:Y:S09]  /*2a4e0*/  @!UPT UIADD3 URZ, URZ, URZ, URZ ;  /* 0x0000003f3f3ff290 */ /* 0x000ff2000fffe03f */
[----:B------:R0:W-:Y:S01]  /*2a4f0*/  STL.64 [R1+0x110], R4 ;  /* 0x0001100401007387 */ /* 0x0001e20000100a00 */
[----:B------:R2:W-:Y:S03]  /*2a500*/  STL.64 [R1+0x118], R6 ;  /* 0x0001180601007387 */ /* 0x0005e60000100a00 */
[----:B0-----:R-:W2:Y:S02]  /*2a510*/  LDL.LU.64 R4, [R1+0x20e0] ;  /* 0x0020e00001047983 */ /* 0x001ea40000300a00 */
[----:B--2---:R-:W-:Y:S02]  /*2a520*/  HMMA.16816.F32.BF16 R4, R20, R4, R8 ;  /* 0x000000041404723c */ /* 0x004fe40000041808 */
[----:B------:R-:W3:Y:S01]  /*2a530*/  LDL.LU.64 R8, [R1+0x20d8] ;  /* 0x0020d80001087983 */ /* 0x000ee20000300a00 */
[----:B------:R-:W-:-:S05]  /*2a540*/  IMAD.SHL.U32 R25, R3, 0x40, RZ ;  /* 0x0000004003197824 */ /* 0x000fca00078e00ff */
[----:B------:R-:W-:-:S04]  /*2a550*/  LOP3.LUT R24, R24, 0x400, R25, 0xf8, !PT ;  /* 0x0000040018187812 */ /* 0x000fc800078ef819 */
[----:B------:R-:W-:-:S11]  /*2a560*/  LOP3.LUT R24, R24, 0x20, RZ, 0x3c, !PT ;  /* 0x0000002018187812 */ /* 0x000fd600078e3cff */
[----:B------:R-:W-:Y:S01]  /*2a570*/  STL.64 [R1+0x100], R4 ;  /* 0x0001000401007387 */ /* 0x000fe20000100a00 */
[----:B------:R-:W-:Y:S02]  /*2a580*/  STL.64 [R1+0x108], R6 ;  /* 0x0001080601007387 */ /* 0x000fe40000100a00 */
[----:B------:R-:W-:Y:S02]  /*2a590*/  STL.64 [R1+0x20c0], R26 ;  /* 0x0020c01a01007387 */ /* 0x000fe40000100a00 */
[----:B------:R-:W-:Y:S01]  /*2a5a0*/  LDSM.16.MT88.4 R4, [R24+0x10000] ;  /* 0x010000001804783b */ /* 0x000fe20000004200 */
[----:B------:R0:W-:Y:S04]  /*2a5b0*/  STL [R1+0x20bc], R24 ;  /* 0x0020bc1801007387 */ /* 0x0001e80000100800 */
[----:B0-----:R-:W2:Y:S01]  /*2a5c0*/  LDL.LU.64 R24, [R1+0x360] ;  /* 0x0003600001187983 */ /* 0x001ea20000300a00 */
[----:B------:R-:W2:Y:S01]  /*2a5d0*/  LDL.LU.64 R26, [R1+0x368] ;  /* 0x00036800011a7983 */ /* 0x000ea20000300a00 */
[----:B---3--:R-:W-:Y:S01]  /*2a5e0*/  HMMA.16816.F32.BF16 R16, R20, R8, R16 ;  /* 0x000000081410723c */ /* 0x008fe20000041810 */
[----:B------:R-:W-:-:S02]  /*2a5f0*/  IMAD.MOV.U32 R3, RZ, RZ, R8 ;  /* 0x000000ffff037224 */ /* 0x000fc400078e0008 */
[----:B------:R-:W-:Y:S02]  /*2a600*/  IMAD.MOV.U32 R2, RZ, RZ, R9 ;  /* 0x000000ffff027224 */ /* 0x000fe400078e0009 */
[----:B------:R-:W0:Y:S11]  /*2a610*/  LDSM.16.MT88.4 R8, [R29+0x10000] ;  /* 0x010000001d08783b */ /* 0x000e360000004200 */
[----:B------:R-:W-:Y:S07]  /*2a620*/  @!UPT UIADD3 URZ, URZ, URZ, URZ ;  /* 0x0000003f3f3ff290 */ /* 0x000fee000fffe03f */
[----:B------:R1:W-:Y:S01]  /*2a630*/  STL.64 [R1+0xf0], R16 ;  /* 0x0000f01001007387 */ /* 0x0003e20000100a00 */
[----:B------:R-:W-:Y:S03]  /*2a640*/  STL.64 [R1+0xf8], R18 ;  /* 0x0000f81201007387 */ /* 0x000fe60000100a00 */
[----:B-1----:R-:W2:Y:S04]  /*2a650*/  LDL.LU.64 R16, [R1+0x20d0] ;  /* 0x0020d00001107983 */ /* 0x002ea80000300a00 */
[----:B0-----:R-:W-:Y:S01]  /*2a660*/  STL.64 [R1+0x2068], R10 ;  /* 0x0020680a01007387 */ /* 0x001fe20000100a00 */
[----:B------:R0:W-:Y:S03]  /*2a670*/  STL.64 [R1+0x2060], R8 ;  /* 0x0020600801007387 */ /* 0x0001e60000100a00 */
[----:B0-----:R-:W4:Y:S04]  /*2a680*/  LDL R8, [R1+0x50] ;  /* 0x0000500001087983 */ /* 0x001f280000100800 */
[----:B------:R-:W4:Y:S01]  /*2a690*/  LDL R9, [R1+0x54] ;  /* 0x0000540001097983 */ /* 0x000f220000100800 */
[----:B------:R-:W-:Y:S01]  /*2a6a0*/  STL [R1+0x1f30], R29 ;  /* 0x001f301d01007387 */ /* 0x000fe20000100800 */
[----:B----4-:R-:W-:Y:S11]  /*2a6b0*/  HMMA.16816.F32.BF16 R12, R20, R8, R12 ;  /* 0x00000008140c723c */ /* 0x010ff6000004180c */
[----:B------:R-:W-:Y:S11]  /*2a6c0*/  @!UPT UIADD3 URZ, URZ, URZ, URZ ;  /* 0x0000003f3f3ff290 */ /* 0x000ff6000fffe03f */
[----:B------:R-:W-:Y:S01]  /*2a6d0*/  @!UPT UIADD3 URZ, URZ, URZ, URZ ;  /* 0x0000003f3f3ff290 */ /* 0x000fe2000fffe03f */
[----:B------:R-:W-:Y:S01]  /*2a6e0*/  STL.64 [R1+0xe0], R12 ;  /* 0x0000e00c01007387 */ /* 0x000fe20000100a00 */
[----:B------:R-:W-:Y:S02]  /*2a6f0*/  STL.64 [R1+0xe8], R14 ;  /* 0x0000e80e01007387 */ /* 0x000fe40000100a00 */
[----:B------:R-:W0:Y:S02]  /*2a700*/  LDSM.16.MT88.4 R12, [R0+0x10000] ;  /* 0x01000000000c783b */ /* 0x000e240000004200 */
[----:B0-----:R-:W-:Y:S02]  /*2a710*/  STL.64 [R1+0x1ff8], R14 ;  /* 0x001ff80e01007387 */ /* 0x001fe40000100a00 */
[----:B------:R0:W-:Y:S02]  /*2a720*/  STL.64 [R1+0x1ff0], R12 ;  /* 0x001ff00c01007387 */ /* 0x0001e40000100a00 */
[----:B0-----:R-:W3:Y:S01]  /*2a730*/  LDL R12, [R1] ;  /* 0x00000000010c7983 */ /* 0x001ee20000100800 */
[----:B------:R-:W-:-:S02]  /*2a740*/  IMAD.MOV.U32 R13, RZ, RZ, R28 ;  /* 0x000000ffff0d7224 */ /* 0x000fc400078e001c */
[----:B------:R-:W4:Y:S02]  /*2a750*/  LDL.LU R28, [R1+0x20c8] ;  /* 0x0020c800011c7983 */ /* 0x000f240000300800 */
[----:B------:R0:W-:Y:S01]  /*2a760*/  STL [R1+0x1e84], R0 ;  /* 0x001e840001007387 */ /* 0x0001e20000100800 */
[----:B--2---:R-:W-:Y:S01]  /*2a770*/  HMMA.16816.F32.BF16 R24, R20, R16, R24 ;  /* 0x000000101418723c */ /* 0x004fe20000041818 */
[----:B------:R-:W-:Y:S02]  /*2a780*/  IMAD.MOV.U32 R10, RZ, RZ, R16 ;  /* 0x000000ffff0a7224 */ /* 0x000fe400078e0010 */
[----:B0-----:R-:W-:Y:S11]  /*2a790*/  IMAD.MOV.U32 R0, RZ, RZ, R17 ;  /* 0x000000ffff007224 */ /* 0x001ff600078e0011 */
[----:B------:R-:W-:Y:S09]  /*2a7a0*/  @!UPT UIADD3 URZ, URZ, URZ, URZ ;  /* 0x0000003f3f3ff290 */ /* 0x000ff2000fffe03f */
[----:B------:R-:W-:Y:S01]  /*2a7b0*/  STL.64 [R1+0xd0], R24 ;  /* 0x0000d01801007387 */ /* 0x000fe20000100a00 */
[----:B------:R0:W-:Y:S03]  /*2a7c0*/  STL.64 [R1+0xd8], R26 ;  /* 0x0000d81a01007387 */ /* 0x0001e60000100a00 */
[----:B0-----:R-:W2:Y:S01]  /*2a7d0*/  LDL.LU.64 R26, [R1+0x20c0] ;  /* 0x0020c000011a7983 */ /* 0x001ea20000300a00 */
[----:B------:R-:W2:Y:S02]  /*2a7e0*/  LDL.LU R24, [R1+0x20bc] ;  /* 0x0020bc0001187983 */ /* 0x000ea40000300800 */
[----:B------:R-:W-:Y:S02]  /*2a7f0*/  STL [R1+0x2098], R10 ;  /* 0x0020980a01007387 */ /* 0x000fe40000100800 */
[----:B------:R0:W-:Y:S02]  /*2a800*/  STL.64 [R1+0x2090], R8 ;  /* 0x0020900801007387 */ /* 0x0001e40000100a00 */
[----:B0-----:R-:W3:Y:S01]  /*2a810*/  LDL.LU.64 R8, [R1+0x350] ;  /* 0x0003500001087983 */ /* 0x001ee20000300a00 */
[----:B------:R-:W3:Y:S03]  /*2a820*/  LDL.LU.64 R10, [R1+0x358] ;  /* 0x00035800010a7983 */ /* 0x000ee60000300a00 */
[----:B----4-:R-:W0:Y:S04]  /*2a830*/  LDSM.16.MT88.4 R16, [R28+0x10800] ;  /* 0x010800001c10783b */ /* 0x010e280000004200 */
[----:B0-----:R-:W-:Y:S01]  /*2a840*/  STL [R1+0x1f54], R16 ;  /* 0x001f541001007387 */ /* 0x001fe20000100800 */
[----:B------:R0:W-:Y:S02]  /*2a850*/  STL [R1+0x1f50], R17 ;  /* 0x001f501101007387 */ /* 0x0001e40000100800 */
[----:B------:R-:W-:Y:S02]  /*2a860*/  STL [R1+0x1f4c], R18 ;  /* 0x001f4c1201007387 */ /* 0x000fe40000100800 */
[----:B------:R-:W-:Y:S01]  /*2a870*/  STL [R1+0x1f48], R19 ;  /* 0x001f481301007387 */ /* 0x000fe20000100800 */
[----:B0-----:R-:W4:Y:S04]  /*2a880*/  LDL.LU.64 R16, [R1+0x80] ;  /* 0x0000800001107983 */ /* 0x001f280000300a00 */
[----:B----4-:R2:W-:Y:S02]  /*2a890*/  STL.64 [R1+0x20a0], R16 ;  /* 0x0020a01001007387 */ /* 0x0105e40000100a00 */
[----:B--2---:R-:W-:-:S02]  /*2a8a0*/  IMAD.MOV.U32 R16, RZ, RZ, R26 ;  /* 0x000000ffff107224 */ /* 0x004fc400078e001a */
[----:B------:R-:W2:Y:S01]  /*2a8b0*/  LDL.LU R26, [R1+0x20b8] ;  /* 0x0020b800011a7983 */ /* 0x000ea20000300800 */
[----:B------:R-:W4:Y:S01]  /*2a8c0*/  LDL R17, [R1+0x94] ;  /* 0x0000940001117983 */ /* 0x000f220000100800 */
[----:B---3--:R-:W-:Y:S07]  /*2a8d0*/  HMMA.16816.F32.BF16 R8, R20, R12, R8 ;  /* 0x0000000c1408723c */ /* 0x008fee0000041808 */
[----:B------:R-:W-:Y:S02]  /*2a8e0*/  IMAD.MOV.U32 R20, RZ, RZ, R27 ;  /* 0x000000ffff147224 */ /* 0x000fe400078e001b */
[----:B------:R-:W-:-:S02]  /*2a8f0*/  IMAD.MOV.U32 R12, RZ, RZ, R3 ;  /* 0x000000ffff0c7224 */ /* 0x000fc400078e0003 */
[----:B------:R-:W-:Y:S02]  /*2a900*/  IMAD.MOV.U32 R13, RZ, RZ, R2 ;  /* 0x000000ffff0d7224 */ /* 0x000fe400078e0002 */
[----:B--2---:R-:W-:Y:S02]  /*2a910*/  IMAD.MOV.U32 R21, RZ, RZ, R26 ;  /* 0x000000ffff157224 */ /* 0x004fe400078e001a */
[----:B------:R-:W0:Y:S04]  /*2a920*/  LDSM.16.MT88.4 R24, [R24+0x10800] ;  /* 0x010800001818783b */ /* 0x000e280000004200 */
[----:B----4-:R1:W-:Y:S01]  /*2a930*/  STL.64 [R1+0x20b0], R16 ;  /* 0x0020b01001007387 */ /* 0x0103e20000100a00 */
[----:B------:R-:W-:Y:S03]  /*2a940*/  STL [R1+0x1e80], R28 ;  /* 0x001e801c01007387 */ /* 0x000fe60000100800 */
[----:B-1----:R-:W2:Y:S01]  /*2a950*/  LDL.LU.64 R16, [R1+0x300] ;  /* 0x0003000001107983 */ /* 0x002ea20000300a00 */
[----:B------:R-:W2:Y:S02]  /*2a960*/  LDL.LU.64 R18, [R1+0x308] ;  /* 0x0003080001127983 */ /* 0x000ea40000300a00 */
[----:B------:R-:W-:Y:S02]  /*2a970*/  STL.64 [R1+0xb0], R8 ;  /* 0x0000b00801007387 */ /* 0x000fe40000100a00 */
[----:B------:R-:W-:Y:S01]  /*2a980*/  STL.64 [R1+0xb8], R10 ;  /* 0x0000b80a01007387 */ /* 0x000fe20000100a00 */
[----:B------:R1:W-:Y:S04]  /*2a990*/  STL.64 [R1+0x20a8], R12 ;  /* 0x0020a80c01007387 */ /* 0x0003e80000100a00 */
[----:B-1----:R-:W3:Y:S01]  /*2a9a0*/  LDL.LU.64 R12, [R1+0x2f0] ;  /* 0x0002f000010c7983 */ /* 0x002ee20000300a00 */
[----:B------:R-:W3:Y:S02]  /*2a9b0*/  LDL.LU.64 R14, [R1+0x2f8] ;  /* 0x0002f800010e7983 */ /* 0x000ee40000300a00 */
[----:B------:R-:W4:Y:S02]  /*2a9c0*/  LDL.LU.64 R8, [R1+0x2e0] ;  /* 0x0002e00001087983 */ /* 0x000f240000300a00 */
[----:B------:R-:W4:Y:S01]  /*2a9d0*/  LDL.LU.64 R10, [R1+0x2e8] ;  /* 0x0002e800010a7983 */ /* 0x000f220000300a00 */
[----:B0-----:R-:W-:Y:S01]  /*2a9e0*/  STL.64 [R1+0x1ee0], R26 ;  /* 0x001ee01a01007387 */ /* 0x001fe20000100a00 */
[----:B------:R0:W-:Y:S03]  /*2a9f0*/  STL.64 [R1+0x1ed8], R24 ;  /* 0x001ed81801007387 */ /* 0x0001e60000100a00 */
[----:B0-----:R-:W3:Y:S01]  /*2aa00*/  LDL.LU.64 R24, [R1] ;  /* 0x0000000001187983 */ /* 0x001ee20000300a00 */
[----:B------:R-:W3:Y:S01]  /*2aa10*/  LDL.LU.64 R26, [R1+0x8] ;  /* 0x00000800011a7983 */ /* 0x000ee20000300a00 */
[C---:B--2---:R-:W-:Y:S02]  /*2aa20*/  HMMA.16816.F32.BF16 R20, R4.reuse, R20, R16 ;  /* 0x000000140414723c */ /* 0x044fe40000041810 */
[----:B---3--:R-:W-:Y:S01]  /*2aa30*/  STL.64 [R1+0x2078], R26 ;  /* 0x0020781a01007387 */ /* 0x008fe20000100a00 */
[----:B------:R0:W-:Y:S03]  /*2aa40*/  STL.64 [R1+0x2070], R24 ;  /* 0x0020701801007387 */ /* 0x0001e60000100a00 */
[----:B0-----:R-:W2:Y:S01]  /*2aa50*/  LDL.LU.64 R24, [R1+0x70] ;  /* 0x0000700001187983 */ /* 0x001ea20000300a00 */
[----:B------:R-:W3:Y:S11]  /*2aa60*/  LDL.LU.64 R16, [R1+0x20b0] ;  /* 0x0020b00001107983 */ /* 0x000ef60000300a00 */
[----:B------:R-:W-:Y:S06]  /*2aa70*/  @!UPT UIADD3 URZ, URZ, URZ, URZ ;  /* 0x0000003f3f3ff290 */ /* 0x000fec000fffe03f */
[----:B------:R-:W-:Y:S02]  /*2aa80*/  IMAD.MOV.U32 R2, RZ, RZ, R23 ;  /* 0x000000ffff027224 */ /* 0x000fe400078e0017 */
[----:B------:R-:W-:Y:S02]  /*2aa90*/  IMAD.MOV.U32 R3, RZ, RZ, R22 ;  /* 0x000000ffff037224 */ /* 0x000fe400078e0016 */
[----:B------:R-:W-:Y:S01]  /*2aaa0*/  IMAD.MOV.U32 R29, RZ, RZ, R21 ;  /* 0x000000ffff1d7224 */ /* 0x000fe200078e0015 */
[----:B------:R0:W-:Y:S04]  /*2aab0*/  STL [R1+0x30], R20 ;  /* 0x0000301401007387 */ /* 0x0001e80000100800 */
[----:B0-----:R-:W2:Y:S01]  /*2aac0*/  LDL.LU.64 R20, [R1+0x2d0] ;  /* 0x0002d00001147983 */ /* 0x001ea20000300a00 */
[----:B------:R-:W2:Y:S02]  /*2aad0*/  LDL.LU.64 R22, [R1+0x2d8] ;  /* 0x0002d80001167983 */ /* 0x000ea40000300a00 */
[----:B------:R-:W-:Y:S02]  /*2aae0*/  STL [R1+0x1f60], R2 ;  /* 0x001f600201007387 */ /* 0x000fe40000100800 */
[----:B------:R-:W-:Y:S01]  /*2aaf0*/  STL [R1+0x1f5c], R3 ;  /* 0x001f5c0301007387 */ /* 0x000fe20000100800 */
[----:B------:R-:W-:Y:S01]  /*2ab00*/  STL [R1+0x1f58], R29 ;  /* 0x001f581d01007387 */ /* 0x000fe20000100800 */
[C---:B---3--:R-:W-:Y:S03]  /*2ab10*/  HMMA.16816.F32.BF16 R16, R4.reuse, R16, R12 ;  /* 0x000000100410723c */ /* 0x048fe6000004180c */
[----:B------:R-:W3:Y:S11]  /*2ab20*/  LDL.LU.64 R12, [R1+0x20a8] ;  /* 0x0020a800010c7983 */ /* 0x000ef60000300a00 */
[----:B------:R-:W-:Y:S09]  /*2ab30*/  @!UPT UIADD3 URZ, URZ, URZ, URZ ;  /* 0x0000003f3f3ff290 */ /* 0x000ff2000fffe03f */
[----:B------:R0:W-:Y:S01]  /*2ab40*/  STL.64 [R1+0x20], R16 ;  /* 0x0000201001007387 */ /* 0x0001e20000100a00 */
[----:B------:R1:W-:Y:S03]  /*2ab50*/  STL.64 [R1+0x28], R18 ;  /* 0x0000281201007387 */ /* 0x0003e60000100a00 */
[----:B0-----:R-:W4:Y:S01]  /*2ab60*/  LDL.LU.64 R16, [R1+0x20a0] ;  /* 0x0020a00001107983 */ /* 0x001f220000300a00 */
[C---:B--2---:R-:W-:Y:S08]  /*2ab70*/  HMMA.16816.F32.BF16 R20, R4.reuse, R24, R20 ;  /* 0x000000180414723c */ /* 0x044ff00000041814 */
[----:B----4-:R-:W-:Y:S01]  /*2ab80*/  HMMA.16816.F32.BF16 R8, R4, R16, R8 ;  /* 0x000000100408723c */ /* 0x010fe20000041808 */
[----:B------:R-:W-:-:S02]  /*2ab90*/  IMAD.MOV.U32 R2, RZ, RZ, R17 ;  /* 0x000000ffff027224 */ /* 0x000fc400078e0011 */
[----:B------:R-:W-:Y:S11]  /*2aba0*/  IMAD.MOV.U32 R3, RZ, RZ, R16 ;  /* 0x000000ffff037224 */ /* 0x000ff600078e0010 */
[----:B------:R-:W-:Y:S10]  /*2abb0*/  @!UPT UIADD3 URZ, URZ, URZ, URZ ;  /* 0x0000003f3f3ff290 */ /* 0x000ff4000fffe03f */
[----:B------:R-:W-:Y:S02]  /*2abc0*/  IMAD.MOV.U32 R17, RZ, RZ, R9 ;  /* 0x000000ffff117224 */ /* 0x000fe400078e0009 */
[----:B-1----:R-:W-:Y:S02]  /*2abd0*/  IMAD.MOV.U32 R18, RZ, RZ, R10 ;  /* 0x000000ffff127224 */ /* 0x002fe400078e000a */
[----:B------:R-:W-:Y:S02]  /*2abe0*/  IMAD.MOV.U32 R19, RZ, RZ, R11 ;  /* 0x000000ffff137224 */ /* 0x000fe400078e000b */
[----:B------:R-:W-:Y:S01]  /*2abf0*/  IMAD.MOV.U32 R16, RZ, RZ, R8 ;  /* 0x000000ffff107224 */ /* 0x000fe200078e0008 */
[----:B------:R-:W2:Y:S01]  /*2ac00*/  LDL.LU R10, [R1+0x2098] ;  /* 0x00209800010a7983 */ /* 0x000ea20000300800 */
[----:B------:R-:W4:Y:S02]  /*2ac10*/  LDL.LU.64 R8, [R1+0x2090] ;  /* 0x0020900001087983 */ /* 0x000f240000300a00 */
[----:B------:R-:W-:Y:S02]  /*2ac20*/  STL [R1+0x1f64], R17 ;  /* 0x001f641101007387 */ /* 0x000fe40000100800 */
[----:B------:R-:W-:Y:S01]  /*2ac30*/  STL.64 [R1+0x2088], R18 ;  /* 0x0020881201007387 */ /* 0x000fe20000100a00 */
[----:B------:R0:W-:Y:S04]  /*2ac40*/  STL [R1+0x2080], R16 ;  /* 0x0020801001007387 */ /* 0x0001e80000100800 */
[----:B0-----:R-:W3:Y:S01]  /*2ac50*/  LDL.LU.64 R16, [R1+0x2c0] ;  /* 0x0002c00001107983 */ /* 0x001ee20000300a00 */
[----:B------:R-:W3:Y:S02]  /*2ac60*/  LDL.LU.64 R18, [R1+0x2c8] ;  /* 0x0002c80001127983 */ /* 0x000ee40000300a00 */
[----:B------:R0:W-:Y:S02]  /*2ac70*/  STL.64 [R1+0x1e90], R22 ;  /* 0x001e901601007387 */ /* 0x0001e40000100a00 */
[----:B------:R1:W-:Y:S01]  /*2ac80*/  STL.64 [R1+0x1e88], R20 ;  /* 0x001e881401007387 */ /* 0x0003e20000100a00 */
[----:B0-----:R-:W2:Y:S04]  /*2ac90*/  LDL R22, [R1+0x88] ;  /* 0x0000880001167983 */ /* 0x001ea80000100800 */
[----:B------:R-:W2:Y:S01]  /*2aca0*/  LDL R23, [R1+0x8c] ;  /* 0x00008c0001177983 */ /* 0x000ea20000100800 */
[----:B-1----:R-:W-:-:S02]  /*2acb0*/  IMAD.MOV.U32 R20, RZ, RZ, R3 ;  /* 0x000000ffff147224 */ /* 0x002fc400078e0003 */
[----:B------:R-:W-:Y:S02]  /*2acc0*/  IMAD.MOV.U32 R21, RZ, RZ, R2 ;  /* 0x000000ffff157224 */ /* 0x000fe400078e0002 */
[----:B------:R-:W-:Y:S02]  /*2acd0*/  IMAD.MOV.U32 R28, RZ, RZ, R24 ;  /* 0x000000ffff1c7224 */ /* 0x000fe400078e0018 */
[----:B------:R-:W-:Y:S02]  /*2ace0*/  IMAD.MOV.U32 R11, RZ, RZ, R25 ;  /* 0x000000ffff0b7224 */ /* 0x000fe400078e0019 */
[----:B------:R-:W4:Y:S01]  /*2acf0*/  LDL.LU.64 R24, [R1+0x2b0] ;  /* 0x0002b00001187983 */ /* 0x000f220000300a00 */
[----:B------:R-:W4:Y:S01]  /*2ad00*/  LDL.LU.64 R26, [R1+0x2b8] ;  /* 0x0002b800011a7983 */ /* 0x000f220000300a00 */
[----:B---3--:R-:W-:Y:S02]  /*2ad10*/  HMMA.16816.F32.BF16 R12, R4, R12, R16 ;  /* 0x0000000c040c723c */ /* 0x008fe40000041810 */
[----:B--2---:R-:W-:Y:S01]  /*2ad20*/  STL.64 [R1+0x2048], R22 ;  /* 0x0020481601007387 */ /* 0x004fe20000100a00 */
[----:B------:R0:W-:Y:S03]  /*2ad30*/  STL.64 [R1+0x2040], R20 ;  /* 0x0020401401007387 */ /* 0x0001e60000100a00 */
[----:B0-----:R-:W2:Y:S01]  /*2ad40*/  LDL.LU.64 R20, [R1+0xa0] ;  /* 0x0000a00001147983 */ /* 0x001ea20000300a00 */
[----:B------:R-:W3:Y:S02]  /*2ad50*/  LDL.LU.64 R18, [R1+0x2088] ;  /* 0x0020880001127983 */ /* 0x000ee40000300a00 */
[----:B------:R-:W2:Y:S11]  /*2ad60*/  LDL.LU R16, [R1+0x2080] ;  /* 0x0020800001107983 */ /* 0x000eb60000300800 */
[----:B------:R-:W-:Y:S04]  /*2ad70*/  @!UPT UIADD3 URZ, URZ, URZ, URZ ;  /* 0x0000003f3f3ff290 */ /* 0x000fe8000fffe03f */
[----:B------:R-:W-:Y:S02]  /*2ad80*/  IMAD.MOV.U32 R17, RZ, RZ, R12 ;  /* 0x000000ffff117224 */ /* 0x000fe400078e000c */
[----:B------:R-:W-:Y:S02]  /*2ad90*/  IMAD.MOV.U32 R2, RZ, RZ, R13 ;  /* 0x000000ffff027224 */ /* 0x000fe400078e000d */
[----:B------:R-:W-:Y:S02]  /*2ada0*/  IMAD.MOV.U32 R3, RZ, RZ, R14 ;  /* 0x000000ffff037224 */ /* 0x000fe400078e000e */
[----:B------:R-:W-:Y:S01]  /*2adb0*/  IMAD.MOV.U32 R29, RZ, RZ, R15 ;  /* 0x000000ffff1d7224 */ /* 0x000fe200078e000f */
[----:B------:R-:W4:Y:S01]  /*2adc0*/  LDL.LU.64 R12, [R1+0x170] ;  /* 0x00017000010c7983 */ /* 0x000f220000300a00 */
[----:B------:R-:W4:Y:S03]  /*2add0*/  LDL.LU.64 R14, [R1+0x178] ;  /* 0x00017800010e7983 */ /* 0x000f260000300a00 */
[----:B------:R-:W-:Y:S01]  /*2ade0*/  STL [R1+0x2038], R29 ;  /* 0x0020381d01007387 */ /* 0x000fe20000100800 */
[----:B------:R-:W-:Y:S02]  /*2adf0*/  STL [R1+0x1fa4], R3 ;  /* 0x001fa40301007387 */ /* 0x000fe40000100800 */
[----:B------:R-:W-:Y:S02]  /*2ae00*/  STL [R1+0x1fa0], R2 ;  /* 0x001fa00201007387 */ /* 0x000fe40000100800 */
[----:B------:R-:W-:-:S02]  /*2ae10*/  IMAD.MOV.U32 R23, RZ, RZ, R11 ;  /* 0x000000ffff177224 */ /* 0x000fc400078e000b */
[----:B------:R-:W-:Y:S01]  /*2ae20*/  IMAD.MOV.U32 R22, RZ, RZ, R28 ;  /* 0x000000ffff167224 */ /* 0x000fe200078e001c */
[----:B---3--:R-:W-:Y:S01]  /*2ae30*/  STL.64 [R1+0x1f70], R18 ;  /* 0x001f701201007387 */ /* 0x008fe20000100a00 */
[----:B--2---:R0:W-:Y:S02]  /*2ae40*/  STL.64 [R1+0x1f68], R16 ;  /* 0x001f681001007387 */ /* 0x0041e40000100a00 */
[----:B0-----:R-:W-:Y:S02]  /*2ae50*/  IMAD.MOV.U32 R16, RZ, RZ, R10 ;  /* 0x000000ffff107224 */ /* 0x001fe400078e000a */
[----:B------:R-:W-:Y:S01]  /*2ae60*/  IMAD.MOV.U32 R17, RZ, RZ, R0 ;  /* 0x000000ffff117224 */ /* 0x000fe200078e0000 */
[C---:B----4-:R-:W-:Y:S08]  /*2ae70*/  HMMA.16816.F32.BF16 R8, R4.reuse, R8, R24 ;  /* 0x000000080408723c */ /* 0x050ff00000041818 */
[C---:B------:R-:W-:Y:S01]  /*2ae80*/  HMMA.16816.F32.BF16 R12, R4.reuse, R16, R12 ;  /* 0x00000010040c723c */ /* 0x040fe2000004180c */
[----:B------:R-:W2:Y:S01]  /*2ae90*/  LDL.LU.64 R26, [R1+0x2078] ;  /* 0x00207800011a7983 */ /* 0x000ea20000300a00 */
[----:B------:R-:W3:Y:S11]  /*2aea0*/  LDL.LU.64 R24, [R1+0x2070] ;  /* 0x0020700001187983 */ /* 0x000ef60000300a00 */
[----:B------:R-:W-:Y:S02]  /*2aeb0*/  @!UPT UIADD3 URZ, URZ, URZ, URZ ;  /* 0x0000003f3f3ff290 */ /* 0x000fe4000fffe03f */
[----:B------:R0:W-:Y:S01]  /*2aec0*/  STL [R1+0x164], R9 ;  /* 0x0001640901007387 */ /* 0x0001e20000100800 */
[----:B------:R-:W-:Y:S02]  /*2aed0*/  IMAD.MOV.U32 R28, RZ, RZ, R8 ;  /* 0x000000ffff1c7224 */ /* 0x000fe400078e0008 */
[----:B------:R1:W-:Y:S06]  /*2aee0*/  STL.64 [R1+0x168], R10 ;  /* 0x0001680a01007387 */ /* 0x0003ec0000100a00 */
[----:B------:R-:W-:Y:S01]  /*2aef0*/  IMAD.MOV.U32 R0, RZ, RZ, R15 ;  /* 0x000000ffff007224 */ /* 0x000fe200078e000f */
[----:B0-----:R-:W3:Y:S04]  /*2af00*/  LDL.LU.64 R8, [R1+0x1c0] ;  /* 0x0001c00001087983 */ /* 0x001ee80000300a00 */
[----:B-1----:R-:W3:Y:S01]  /*2af10*/  LDL.LU.64 R10, [R1+0x1c8] ;  /* 0x0001c800010a7983 */ /* 0x002ee20000300a00 */
[----:B------:R-:W-:Y:S02]  /*2af20*/  STL [R1+0x203c], R28 ;  /* 0x00203c1c01007387 */ /* 0x000fe40000100800 */
[----:B------:R0:W-:Y:S02]  /*2af30*/  STL.64 [R1+0x170], R12 ;  /* 0x0001700c01007387 */ /* 0x0001e40000100a00 */
[----:B------:R1:W-:Y:S01]  /*2af40*/  STL [R1+0x178], R14 ;  /* 0x0001780e01007387 */ /* 0x0003e20000100800 */
[----:B0-----:R-:W4:Y:S01]  /*2af50*/  LDL.LU.64 R12, [R1+0x1f0] ;  /* 0x0001f000010c7983 */ /* 0x001f220000300a00 */
[----:B-1----:R-:W2:Y:S03]  /*2af60*/  LDL.LU.64 R14, [R1+0x1f8] ;  /* 0x0001f800010e7983 */ /* 0x002ea60000300a00 */
[----:B--2---:R-:W-:Y:S01]  /*2af70*/  STL.64 [R1+0x2058], R14 ;  /* 0x0020580e01007387 */ /* 0x004fe20000100a00 */
[----:B----4-:R0:W-:Y:S03]  /*2af80*/  STL.64 [R1+0x2050], R12 ;  /* 0x0020500c01007387 */ /* 0x0101e60000100a00 */
[----:B0-----:R-:W2:Y:S01]  /*2af90*/  LDL.LU.64 R12, [R1+0x1d0] ;  /* 0x0001d000010c7983 */ /* 0x001ea20000300a00 */
[----:B------:R-:W2:Y:S02]  /*2afa0*/  LDL.LU.64 R14, [R1+0x1d8] ;  /* 0x0001d800010e7983 */ /* 0x000ea40000300a00 */
[----:B------:R0:W-:Y:S02]  /*2afb0*/  STL.64 [R1+0x2000], R16 ;  /* 0x0020001001007387 */ /* 0x0001e40000100a00 */
[----:B0-----:R-:W4:Y:S01]  /*2afc0*/  LDL.LU.64 R16, [R1+0x50] ;  /* 0x0000500001107983 */ /* 0x001f220000300a00 */
[----:B---3--:R-:W-:Y:S03]  /*2afd0*/  HMMA.16816.F32.BF16 R4, R4, R24, R8 ;  /* 0x000000180404723c */ /* 0x008fe60000041808 */
[----:B----4-:R0:W-:Y:S04]  /*2afe0*/  STL.64 [R1+0x2018], R16 ;  /* 0x0020181001007387 */ /* 0x0101e80000100a00 */
[----:B0-----:R-:W3:Y:S04]  /*2aff0*/  LDL.LU.64 R16, [R1+0x60] ;  /* 0x0000600001107983 */ /* 0x001ee80000300a00 */
[----:B---3--:R0:W-:Y:S04]  /*2b000*/  STL.64 [R1+0x2030], R16 ;  /* 0x0020301001007387 */ /* 0x0081e80000100a00 */
[----:B0-----:R-:W3:Y:S01]  /*2b010*/  LDL.LU.64 R16, [R1+0x90] ;  /* 0x0000900001107983 */ /* 0x001ee20000300a00 */
[----:B------:R-:W2:Y:S02]  /*2b020*/  LDL.LU.64 R10, [R1+0x2068] ;  /* 0x00206800010a7983 */ /* 0x000ea40000300a00 */
[----:B------:R-:W2:Y:S02]  /*2b030*/  LDL.LU.64 R8, [R1+0x2060] ;  /* 0x0020600001087983 */ /* 0x000ea40000300a00 */
[----:B------:R-:W-:Y:S01]  /*2b040*/  STL.64 [R1+0x2010], R26 ;  /* 0x0020101a01007387 */ /* 0x000fe20000100a00 */
[----:B------:R0:W-:Y:S02]  /*2b050*/  STL.64 [R1+0x2008], R24 ;  /* 0x0020081801007387 */ /* 0x0001e40000100a00 */
[----:B------:R-:W-:Y:S02]  /*2b060*/  STL.64 [R1+0x1c0], R4 ;  /* 0x0001c00401007387 */ /* 0x000fe40000100a00 */
[----:B------:R1:W-:Y:S01]  /*2b070*/  STL.64 [R1+0x1c8], R6 ;  /* 0x0001c80601007387 */ /* 0x0003e20000100a00 */
[----:B0-----:R-:W3:Y:S01]  /*2b080*/  LDL.LU.64 R24, [R1+0x1e0] ;  /* 0x0001e00001187983 */ /* 0x001ee20000300a00 */
[----:B------:R-:W3:Y:S02]  /*2b090*/  LDL.LU.64 R26, [R1+0x1e8] ;  /* 0x0001e800011a7983 */ /* 0x000ee40000300a00 */
[----:B-1----:R-:W4:Y:S02]  /*2b0a0*/  LDL R6, [R1+0x78] ;  /* 0x0000780001067983 */ /* 0x002f240000100800 */
[----:B------:R-:W4:Y:S02]  /*2b0b0*/  LDL R7, [R1+0x7c] ;  /* 0x00007c0001077983 */ /* 0x000f240000100800 */
[----:B------:R-:W-:-:S02]  /*2b0c0*/  IMAD.MOV.U32 R4, RZ, RZ, R22 ;  /* 0x000000ffff047224 */ /* 0x000fc400078e0016 */
[----:B------:R-:W-:Y:S02]  /*2b0d0*/  IMAD.MOV.U32 R5, RZ, RZ, R23 ;  /* 0x000000ffff057224 */ /* 0x000fe400078e0017 */
[----:B------:R-:W-:Y:S02]  /*2b0e0*/  IMAD.MOV.U32 R3, RZ, RZ, R20 ;  /* 0x000000ffff037224 */ /* 0x000fe400078e0014 */
[----:B------:R-:W-:Y:S01]  /*2b0f0*/  IMAD.MOV.U32 R2, RZ, RZ, R21 ;  /* 0x000000ffff027224 */ /* 0x000fe200078e0015 */
[C---:B--2---:R-:W-:Y:S08]  /*2b100*/  HMMA.16816.F32.BF16 R12, R8.reuse, R20, R12 ;  /* 0x00000014080c723c */ /* 0x044ff0000004180c */
[----:B---3--:R-:W-:Y:S11]  /*2b110*/  HMMA.16816.F32.BF16 R24, R8, R16, R24 ;  /* 0x000000100818723c */ /* 0x008ff60000041818 */
[----:B------:R-:W-:Y:S04]  /*2b120*/  @!UPT UIADD3 URZ, URZ, URZ, URZ ;  /* 0x0000003f3f3ff290 */ /* 0x000fe8000fffe03f */
[----:B------:R-:W-:Y:S01]  /*2b130*/  STL.64 [R1+0x1d0], R12 ;  /* 0x0001d00c01007387 */ /* 0x000fe20000100a00 */
[----:B------:R0:W-:Y:S03]  /*2b140*/  STL.64 [R1+0x1d8], R14 ;  /* 0x0001d80e01007387 */ /* 0x0001e60000100a00 */
[----:B0-----:R-:W2:Y:S01]  /*2b150*/  LDL.LU.64 R14, [R1+0x2058] ;  /* 0x00205800010e7983 */ /* 0x001ea20000300a00 */
[----:B------:R-:W2:Y:S02]  /*2b160*/  LDL.LU.64 R12, [R1+0x2050] ;  /* 0x00205000010c7983 */ /* 0x000ea40000300a00 */
[----:B------:R-:W3:Y:S02]  /*2b170*/  LDL.LU.64 R22, [R1+0x2048] ;  /* 0x0020480001167983 */ /* 0x000ee40000300a00 */
[----:B------:R-:W2:Y:S01]  /*2b180*/  LDL.LU.64 R20, [R1+0x2040] ;  /* 0x0020400001147983 */ /* 0x000ea20000300a00 */
[----:B------:R0:W-:Y:S01]  /*2b190*/  STL.64 [R1+0x1e0], R24 ;  /* 0x0001e01801007387 */ /* 0x0001e20000100a00 */
[----:B------:R-:W-:-:S02]  /*2b1a0*/  IMAD.MOV.U32 R28, RZ, RZ, R16 ;  /* 0x000000ffff1c7224 */ /* 0x000fc400078e0010 */
[----:B------:R-:W-:Y:S02]  /*2b1b0*/  IMAD.MOV.U32 R29, RZ, RZ, R17 ;  /* 0x000000ffff1d7224 */ /* 0x000fe400078e0011 */
[----:B------:R1:W-:Y:S01]  /*2b1c0*/  STL.64 [R1+0x1e8], R26 ;  /* 0x0001e81a01007387 */ /* 0x0003e20000100a00 */
[----:B------:R-:W3:Y:S01]  /*2b1d0*/  LDL.LU.64 R16, [R1+0x200] ;  /* 0x0002000001107983 */ /* 0x000ee20000300a00 */
[----:B------:R-:W3:Y:S03]  /*2b1e0*/  LDL.LU.64 R18, [R1+0x208] ;  /* 0x0002080001127983 */ /* 0x000ee60000300a00 */
[----:B0-----:R-:W4:Y:S01]  /*2b1f0*/  LDL.LU.64 R24, [R1+0x250] ;  /* 0x0002500001187983 */ /* 0x001f220000300a00 */
[----:B-1----:R-:W4:Y:S01]  /*2b200*/  LDL.LU.64 R26, [R1+0x258] ;  /* 0x00025800011a7983 */ /* 0x002f220000300a00 */
[C---:B--2---:R-:W-:Y:S08]  /*2b210*/  HMMA.16816.F32.BF16 R12, R8.reuse, R20, R12 ;  /* 0x00000014080c723c */ /* 0x044ff0000004180c */
[----:B---3--:R-:W-:Y:S11]  /*2b220*/  HMMA.16816.F32.BF16 R16, R8, R4, R16 ;  /* 0x000000040810723c */ /* 0x008ff60000041810 */
[----:B------:R-:W-:Y:S04]  /*2b230*/  @!UPT UIADD3 URZ, URZ, URZ, URZ ;  /* 0x0000003f3f3ff290 */ /* 0x000fe8000fffe03f */
[----:B------:R-:W-:Y:S01]  /*2b240*/  STL.64 [R1+0x1f0], R12 ;  /* 0x0001f00c01007387 */ /* 0x000fe20000100a00 */
[----:B------:R-:W-:Y:S02]  /*2b250*/  STL.64 [R1+0x1f8], R14 ;  /* 0x0001f80e01007387 */ /* 0x000fe40000100a00 */
[----:B----4-:R-:W-:Y:S02]  /*2b260*/  STL.64 [R1+0x2028], R26 ;  /* 0x0020281a01007387 */ /* 0x010fe40000100a00 */
[----:B------:R0:W-:Y:S02]  /*2b270*/  STL.64 [R1+0x2020], R24 ;  /* 0x0020201801007387 */ /* 0x0001e40000100a00 */
[----:B0-----:R-:W2:Y:S01]  /*2b280*/  LDL.LU.64 R24, [R1+0x210] ;  /* 0x0002100001187983 */ /* 0x001ea20000300a00 */
[----:B------:R-:W2:Y:S02]  /*2b290*/  LDL.LU.64 R26, [R1+0x218] ;  /* 0x00021800011a7983 */ /* 0x000ea40000300a00 */
[----:B------:R-:W3:Y:S02]  /*2b2a0*/  LDL.LU.64 R12, [R1+0x270] ;  /* 0x00027000010c7983 */ /* 0x000ee40000300a00 */
[----:B------:R-:W3:Y:S01]  /*2b2b0*/  LDL.LU.64 R14, [R1+0x278] ;  /* 0x00027800010e7983 */ /* 0x000ee20000300a00 */
[----:B------:R-:W-:Y:S01]  /*2b2c0*/  STL.64 [R1+0x1fc0], R22 ;  /* 0x001fc01601007387 */ /* 0x000fe20000100a00 */
[----:B------:R0:W-:Y:S02]  /*2b2d0*/  STL.64 [R1+0x1fb8], R20 ;  /* 0x001fb81401007387 */ /* 0x0001e40000100a00 */
[----:B0-----:R-:W-:-:S02]  /*2b2e0*/  IMAD.MOV.U32 R20, RZ, RZ, R28 ;  /* 0x000000ffff147224 */ /* 0x001fc400078e001c */
[----:B------:R-:W-:Y:S01]  /*2b2f0*/  IMAD.MOV.U32 R21, RZ, RZ, R29 ;  /* 0x000000ffff157224 */ /* 0x000fe200078e001d */
[----:B------:R-:W4:Y:S01]  /*2b300*/  LDL.LU R28, [R1+0x203c] ;  /* 0x00203c00011c7983 */ /* 0x000f220000300800 */
[----:B------:R-:W2:Y:S03]  /*2b310*/  LDL.LU R29, [R1+0x2038] ;  /* 0x00203800011d7983 */ /* 0x000ea60000300800 */
[----:B------:R-:W-:Y:S01]  /*2b320*/  STL.64 [R1+0x1fd8], R20 ;  /* 0x001fd81401007387 */ /* 0x000fe20000100a00 */
[----:B------:R0:W-:Y:S02]  /*2b330*/  STL.64 [R1+0x200], R16 ;  /* 0x0002001001007387 */ /* 0x0001e40000100a00 */
[----:B------:R-:W-:Y:S01]  /*2b340*/  STL.64 [R1+0x208], R18 ;  /* 0x0002081201007387 */ /* 0x000fe20000100a00 */
[----:B0-----:R-:W2:Y:S01]  /*2b350*/  LDL.LU.64 R16, [R1+0x2030] ;  /* 0x0020300001107983 */ /* 0x001ea20000300a00 */
[----:B------:R-:W-:Y:S02]  /*2b360*/  STL.64 [R1+0x1fb0], R6 ;  /* 0x001fb00601007387 */ /* 0x000fe40000100a00 */
[----:B------:R0:W-:Y:S02]  /*2b370*/  STL.64 [R1+0x1fa8], R4 ;  /* 0x001fa80401007387 */ /* 0x0001e40000100a00 */
[----:B0-----:R-:W3:Y:S01]  /*2b380*/  LDL.LU.64 R4, [R1+0x240] ;  /* 0x0002400001047983 */ /* 0x001ee20000300a00 */
[----:B------:R-:W3:Y:S01]  /*2b390*/  LDL.LU.64 R6, [R1+0x248] ;  /* 0x0002480001067983 */ /* 0x000ee20000300a00 */
[----:B--2---:R-:W-:Y:S01]  /*2b3a0*/  HMMA.16816.F32.BF16 R24, R8, R16, R24 ;  /* 0x000000100818723c */ /* 0x004fe20000041818 */
[----:B------:R-:W-:-:S02]  /*2b3b0*/  IMAD.MOV.U32 R23, RZ, RZ, R16 ;  /* 0x000000ffff177224 */ /* 0x000fc400078e0010 */
[----:B------:R-:W-:Y:S11]  /*2b3c0*/  IMAD.MOV.U32 R22, RZ, RZ, R17 ;  /* 0x000000ffff167224 */ /* 0x000ff600078e0011 */
[----:B------:R-:W-:Y:S09]  /*2b3d0*/  @!UPT UIADD3 URZ, URZ, URZ, URZ ;  /* 0x0000003f3f3ff290 */ /* 0x000ff2000fffe03f */
[----:B------:R-:W-:Y:S01]  /*2b3e0*/  STL.64 [R1+0x210], R24 ;  /* 0x0002101801007387 */ /* 0x000fe20000100a00 */
[----:B------:R0:W-:Y:S03]  /*2b3f0*/  STL.64 [R1+0x218], R26 ;  /* 0x0002181a01007387 */ /* 0x0001e60000100a00 */
[----:B0-----:R-:W2:Y:S01]  /*2b400*/  LDL.LU.64 R26, [R1+0x2028] ;  /* 0x00202800011a7983 */ /* 0x001ea20000300a00 */
[----:B------:R-:W2:Y:S02]  /*2b410*/  LDL.LU.64 R24, [R1+0x2020] ;  /* 0x0020200001187983 */ /* 0x000ea40000300a00 */
[----:B------:R-:W2:Y:S02]  /*2b420*/  LDL.LU.64 R16, [R1+0x2018] ;  /* 0x0020180001107983 */ /* 0x000ea40000300a00 */
[----:B------:R-:W-:Y:S02]  /*2b430*/  IMAD.MOV.U32 R20, RZ, RZ, R3 ;  /* 0x000000ffff147224 */ /* 0x000fe400078e0003 */
[----:B------:R-:W-:Y:S01]  /*2b440*/  IMAD.MOV.U32 R21, RZ, RZ, R2 ;  /* 0x000000ffff157224 */ /* 0x000fe200078e0002 */
        /* <DEDUP_REMOVED lines=8> */
[----:B------:R-:W3:Y:S02]  /*2b4d0*/  LDL.LU.64 R16, [R1+0x2000] ;  /* 0x0020000001107983 */ /* 0x000ee40000300a00 */
[C---:B---3--:R-:W-:Y:S08]  /*2b4e0*/  HMMA.16816.F32.BF16 R12, R8.reuse, R16, R12 ;  /* 0x00000010080c723c */ /* 0x048ff0000004180c */
[----:B--2---:R-:W-:Y:S11]  /*2b4f0*/  HMMA.16816.F32.BF16 R8, R8, R24, R4 ;  /* 0x000000180808723c */ /* 0x004ff60000041804 */
[----:B------:R-:W-:Y:S04]  /*2b500*/  @!UPT UIADD3 URZ, URZ, URZ, URZ ;  /* 0x0000003f3f3ff290 */ /* 0x000fe8000fffe03f */
[----:B------:R-:W-:Y:S01]  /*2b510*/  STL.64 [R1+0x270], R12 ;  /* 0x0002700c01007387 */ /* 0x000fe20000100a00 */
[----:B------:R0:W-:Y:S03]  /*2b520*/  STL.64 [R1+0x278], R14 ;  /* 0x0002780e01007387 */ /* 0x0001e60000100a00 */
[----:B0-----:R-:W2:Y:S01]  /*2b530*/  LDL.LU.64 R14, [R1+0x1ff8] ;  /* 0x001ff800010e7983 */ /* 0x001ea20000300a00 */
[----:B------:R-:W2:Y:S02]  /*2b540*/  LDL.LU.64 R12, [R1+0x1ff0] ;  /* 0x001ff000010c7983 */ /* 0x000ea40000300a00 */
[----:B------:R-:W-:Y:S02]  /*2b550*/  STL.64 [R1+0x1f88], R16 ;  /* 0x001f881001007387 */ /* 0x000fe40000100a00 */
[----:B------:R-:W3:Y:S01]  /*2b560*/  LDL.LU.64 R4, [R1+0x260] ;  /* 0x0002600001047983 */ /* 0x000ee20000300a00 */
[----:B------:R-:W2:Y:S01]  /*2b570*/  LDL.LU.64 R6, [R1+0x268] ;  /* 0x0002680001067983 */ /* 0x000ea20000300a00 */
[----:B------:R-:W-:Y:S02]  /*2b580*/  STL.64 [R1+0x240], R8 ;  /* 0x0002400801007387 */ /* 0x000fe40000100a00 */
[----:B------:R-:W-:Y:S01]  /*2b590*/  STL.64 [R1+0x248], R10 ;  /* 0x0002480a01007387 */ /* 0x000fe20000100a00 */
[----:B--2---:R-:W-:Y:S01]  /*2b5a0*/  STL.64 [R1+0x1fd0], R6 ;  /* 0x001fd00601007387 */ /* 0x004fe20000100a00 */
[----:B---3--:R0:W-:Y:S03]  /*2b5b0*/  STL.64 [R1+0x1fc8], R4 ;  /* 0x001fc80401007387 */ /* 0x0081e60000100a00 */
[----:B0-----:R-:W2:Y:S01]  /*2b5c0*/  LDL.LU.64 R4, [R1+0x220] ;  /* 0x0002200001047983 */ /* 0x001ea20000300a00 */
[----:B------:R-:W3:Y:S03]  /*2b5d0*/  LDL.LU.64 R6, [R1+0x228] ;  /* 0x0002280001067983 */ /* 0x000ee60000300a00 */
[----:B---3--:R-:W-:Y:S01]  /*2b5e0*/  STL.64 [R1+0x1fe8], R6 ;  /* 0x001fe80601007387 */ /* 0x008fe20000100a00 */
[----:B--2---:R0:W-:Y:S03]  /*2b5f0*/  STL.64 [R1+0x1fe0], R4 ;  /* 0x001fe00401007387 */ /* 0x0041e60000100a00 */
[----:B0-----:R-:W2:Y:S01]  /*2b600*/  LDL.LU.64 R4, [R1+0x230] ;  /* 0x0002300001047983 */ /* 0x001ea20000300a00 */
[----:B------:R-:W2:Y:S02]  /*2b610*/  LDL.LU.64 R6, [R1+0x238] ;  /* 0x0002380001067983 */ /* 0x000ea40000300a00 */
[----:B------:R-:W3:Y:S02]  /*2b620*/  LDL.LU.64 R16, [R1+0x1b0] ;  /* 0x0001b00001107983 */ /* 0x000ee40000300a00 */
[----:B------:R-:W3:Y:S02]  /*2b630*/  LDL.LU.64 R18, [R1+0x1b8] ;  /* 0x0001b80001127983 */ /* 0x000ee40000300a00 */
[----:B------:R-:W-:-:S02]  /*2b640*/  IMAD.MOV.U32 R8, RZ, RZ, R23 ;  /* 0x000000ffff087224 */ /* 0x000fc400078e0017 */
[----:B------:R-:W-:Y:S02]  /*2b650*/  IMAD.MOV.U32 R9, RZ, RZ, R22 ;  /* 0x000000ffff097224 */ /* 0x000fe400078e0016 */
[C---:B--2---:R-:W-:Y:S01]  /*2b660*/  HMMA.16816.F32.BF16 R20, R12.reuse, R20, R4 ;  /* 0x000000140c14723c */ /* 0x044fe20000041804 */
[----:B---3--:R-:W-:Y:S01]  /*2b670*/  STL.64 [R1+0x1f98], R18 ;  /* 0x001f981201007387 */ /* 0x008fe20000100a00 */
[----:B------:R0:W-:Y:S03]  /*2b680*/  STL.64 [R1+0x1f90], R16 ;  /* 0x001f901001007387 */ /* 0x0001e60000100a00 */
[----:B0-----:R-:W2:Y:S01]  /*2b690*/  LDL.LU.64 R16, [R1+0x280] ;  /* 0x0002800001107983 */ /* 0x001ea20000300a00 */
[----:B------:R-:W2:Y:S02]  /*2b6a0*/  LDL.LU.64 R18, [R1+0x288] ;  /* 0x0002880001127983 */ /* 0x000ea40000300a00 */
[----:B------:R-:W-:Y:S02]  /*2b6b0*/  STL.64 [R1+0x1f80], R26 ;  /* 0x001f801a01007387 */ /* 0x000fe40000100a00 */
[----:B------:R0:W-:Y:S01]  /*2b6c0*/  STL.64 [R1+0x1f78], R24 ;  /* 0x001f781801007387 */ /* 0x0001e20000100a00 */
[----:B------:R-:W3:Y:S04]  /*2b6d0*/  LDL R10, [R1+0x68] ;  /* 0x00006800010a7983 */ /* 0x000ee80000100800 */
[----:B------:R-:W3:Y:S04]  /*2b6e0*/  LDL R11, [R1+0x6c] ;  /* 0x00006c00010b7983 */ /* 0x000ee80000100800 */
[----:B0-----:R-:W2:Y:S01]  /*2b6f0*/  LDL.LU.64 R24, [R1+0x190] ;  /* 0x0001900001187983 */ /* 0x001ea20000300a00 */
[----:B------:R-:W2:Y:S02]  /*2b700*/  LDL.LU.64 R26, [R1+0x198] ;  /* 0x00019800011a7983 */ /* 0x000ea40000300a00 */
[----:B------:R-:W2:Y:S02]  /*2b710*/  LDL.LU.64 R6, [R1+0x1fe8] ;  /* 0x001fe80001067983 */ /* 0x000ea40000300a00 */
[----:B------:R-:W2:Y:S01]  /*2b720*/  LDL.LU.64 R4, [R1+0x1fe0] ;  /* 0x001fe00001047983 */ /* 0x000ea20000300a00 */
[----:B------:R0:W-:Y:S01]  /*2b730*/  STL.64 [R1+0x230], R20 ;  /* 0x0002301401007387 */ /* 0x0001e20000100a00 */
[----:B------:R2:W-:Y:S03]  /*2b740*/  STL.64 [R1+0x238], R22 ;  /* 0x0002381601007387 */ /* 0x0005e60000100a00 */
[----:B0-----:R-:W2:Y:S02]  /*2b750*/  LDL.LU.64 R20, [R1+0x1fd8] ;  /* 0x001fd80001147983 */ /* 0x001ea40000300a00 */
[C---:B--2---:R-:W-:Y:S02]  /*2b760*/  HMMA.16816.F32.BF16 R20, R12.reuse, R20, R4 ;  /* 0x000000140c14723c */ /* 0x044fe40000041804 */
[----:B------:R-:W2:Y:S01]  /*2b770*/  LDL.LU.64 R6, [R1+0x1fd0] ;  /* 0x001fd00001067983 */ /* 0x000ea20000300a00 */
[----:B------:R-:W2:Y:S11]  /*2b780*/  LDL.LU.64 R4, [R1+0x1fc8] ;  /* 0x001fc80001047983 */ /* 0x000eb60000300a00 */
[----:B------:R-:W-:Y:S09]  /*2b790*/  @!UPT UIADD3 URZ, URZ, URZ, URZ ;  /* 0x0000003f3f3ff290 */ /* 0x000ff2000fffe03f */
[----:B------:R-:W-:Y:S01]  /*2b7a0*/  STL.64 [R1+0x220], R20 ;  /* 0x0002201401007387 */ /* 0x000fe20000100a00 */
[----:B------:R0:W-:Y:S03]  /*2b7b0*/  STL.64 [R1+0x228], R22 ;  /* 0x0002281601007387 */ /* 0x0001e60000100a00 */
[----:B0-----:R-:W2:Y:S01]  /*2b7c0*/  LDL.LU.64 R22, [R1+0x1fc0] ;  /* 0x001fc00001167983 */ /* 0x001ea20000300a00 */
[----:B------:R-:W2:Y:S02]  /*2b7d0*/  LDL.LU.64 R20, [R1+0x1fb8] ;  /* 0x001fb80001147983 */ /* 0x000ea40000300a00 */
[C---:B--2---:R-:W-:Y:S11]  /*2b7e0*/  HMMA.16816.F32.BF16 R4, R12.reuse, R20, R4 ;  /* 0x000000140c04723c */ /* 0x044ff60000041804 */
[----:B------:R-:W-:Y:S11]  /*2b7f0*/  @!UPT UIADD3 URZ, URZ, URZ, URZ ;  /* 0x0000003f3f3ff290 */ /* 0x000ff6000fffe03f */
[----:B------:R-:W-:Y:S01]  /*2b800*/  @!UPT UIADD3 URZ, URZ, URZ, URZ ;  /* 0x0000003f3f3ff290 */ /* 0x000fe2000fffe03f */
[----:B------:R-:W-:Y:S01]  /*2b810*/  STL.64 [R1+0x260], R4 ;  /* 0x0002600401007387 */ /* 0x000fe20000100a00 */
[----:B------:R0:W-:Y:S03]  /*2b820*/  STL.64 [R1+0x268], R6 ;  /* 0x0002680601007387 */ /* 0x0001e60000100a00 */
[----:B0-----:R-:W2:Y:S01]  /*2b830*/  LDL.LU.64 R6, [R1+0x1fb0] ;  /* 0x001fb00001067983 */ /* 0x001ea20000300a00 */
[----:B------:R-:W2:Y:S02]  /*2b840*/  LDL.LU.64 R4, [R1+0x1fa8] ;  /* 0x001fa80001047983 */ /* 0x000ea40000300a00 */
[----:B------:R-:W-:Y:S02]  /*2b850*/  STL.64 [R1+0x1f40], R22 ;  /* 0x001f401601007387 */ /* 0x000fe40000100a00 */
[----:B------:R-:W-:Y:S02]  /*2b860*/  IMAD.MOV.U32 R20, RZ, RZ, R3 ;  /* 0x000000ffff147224 */ /* 0x000fe400078e0003 */
[----:B------:R-:W-:Y:S01]  /*2b870*/  IMAD.MOV.U32 R21, RZ, RZ, R2 ;  /* 0x000000ffff157224 */ /* 0x000fe200078e0002 */
[----:B------:R-:W3:Y:S01]  /*2b880*/  LDL.LU R3, [R1+0x1fa4] ;  /* 0x001fa40001037983 */ /* 0x000ee20000300800 */
[----:B------:R-:W3:Y:S01]  /*2b890*/  LDL.LU R2, [R1+0x1fa0] ;  /* 0x001fa00001027983 */ /* 0x000ee20000300800 */
[C---:B--2---:R-:W-:Y:S11]  /*2b8a0*/  HMMA.16816.F32.BF16 R16, R12.reuse, R4, R16 ;  /* 0x000000040c10723c */ /* 0x044ff60000041810 */
[----:B------:R-:W-:Y:S11]  /*2b8b0*/  @!UPT UIADD3 URZ, URZ, URZ, URZ ;  /* 0x0000003f3f3ff290 */ /* 0x000ff6000fffe03f */
[----:B------:R-:W-:Y:S01]  /*2b8c0*/  @!UPT UIADD3 URZ, URZ, URZ, URZ ;  /* 0x0000003f3f3ff290 */ /* 0x000fe2000fffe03f */
[----:B------:R-:W-:Y:S01]  /*2b8d0*/  STL.64 [R1+0x280], R16 ;  /* 0x0002801001007387 */ /* 0x000fe20000100a00 */
[----:B------:R0:W-:Y:S03]  /*2b8e0*/  STL.64 [R1+0x288], R18 ;  /* 0x0002881201007387 */ /* 0x0001e60000100a00 */
[----:B0-----:R-:W2:Y:S01]  /*2b8f0*/  LDL.LU.64 R18, [R1+0x1f98] ;  /* 0x001f980001127983 */ /* 0x001ea20000300a00 */
[----:B------:R-:W2:Y:S02]  /*2b900*/  LDL.LU.64 R16, [R1+0x1f90] ;  /* 0x001f900001107983 */ /* 0x000ea40000300a00 */
[----:B------:R0:W-:Y:S02]  /*2b910*/  STL.64 [R1+0x1f38], R6 ;  /* 0x001f380601007387 */ /* 0x0001e40000100a00 */
[----:B------:R-:W3:Y:S01]  /*2b920*/  LDL.LU.64 R4, [R1+0x180] ;  /* 0x0001800001047983 */ /* 0x000ee20000300a00 */
[----:B0-----:R-:W3:Y:S01]  /*2b930*/  LDL.LU.64 R6, [R1+0x188] ;  /* 0x0001880001067983 */ /* 0x001ee20000300a00 */
[C---:B--2---:R-:W-:Y:S11]  /*2b940*/  HMMA.16816.F32.BF16 R16, R12.reuse, R8, R16 ;  /* 0x000000080c10723c */ /* 0x044ff60000041810 */
[----:B------:R-:W-:Y:S11]  /*2b950*/  @!UPT UIADD3 URZ, URZ, URZ, URZ ;  /* 0x0000003f3f3ff290 */ /* 0x000ff6000fffe03f */
[----:B------:R-:W-:Y:S01]  /*2b960*/  @!UPT UIADD3 URZ, URZ, URZ, URZ ;  /* 0x0000003f3f3ff290 */ /* 0x000fe2000fffe03f */
[----:B------:R0:W-:Y:S01]  /*2b970*/  STL.64 [R1+0x290], R16 ;  /* 0x0002901001007387 */ /* 0x0001e20000100a00 */
[----:B------:R-:W-:Y:S03]  /*2b980*/  STL.64 [R1+0x298], R18 ;  /* 0x0002981201007387 */ /* 0x000fe60000100a00 */
[----:B0-----:R-:W2:Y:S01]  /*2b990*/  LDL.LU.64 R16, [R1+0x1f88] ;  /* 0x001f880001107983 */ /* 0x001ea20000300a00 */
[----:B---3--:R0:W-:Y:S02]  /*2b9a0*/  STL.64 [R1+0x1f28], R10 ;  /* 0x001f280a01007387 */ /* 0x0081e40000100a00 */
[----:B------:R-:W3:Y:S01]  /*2b9b0*/  LDL.LU.64 R8, [R1+0x1a0] ;  /* 0x0001a00001087983 */ /* 0x000ee20000300a00 */
[----:B0-----:R-:W3:Y:S02]  /*2b9c0*/  LDL.LU.64 R10, [R1+0x1a8] ;  /* 0x0001a800010a7983 */ /* 0x001ee40000300a00 */
[C---:B---3--:R-:W-:Y:S02]  /*2b9d0*/  HMMA.16816.F32.BF16 R20, R12.reuse, R20, R8 ;  /* 0x000000140c14723c */ /* 0x048fe40000041808 */
[----:B------:R-:W3:Y:S06]  /*2b9e0*/  LDL.LU R8, [R1+0x130] ;  /* 0x0001300001087983 */ /* 0x000eec0000300800 */
[C---:B--2---:R-:W-:Y:S11]  /*2b9f0*/  HMMA.16816.F32.BF16 R16, R12.reuse, R16, R24 ;  /* 0x000000100c10723c */ /* 0x044ff60000041818 */
[----:B------:R-:W-:Y:S04]  /*2ba00*/  @!UPT UIADD3 URZ, URZ, URZ, URZ ;  /* 0x0000003f3f3ff290 */ /* 0x000fe8000fffe03f */
[----:B------:R-:W-:Y:S01]  /*2ba10*/  STL.64 [R1+0x2b0], R20 ;  /* 0x0002b01401007387 */ /* 0x000fe20000100a00 */
[----:B------:R0:W-:Y:S02]  /*2ba20*/  STL.64 [R1+0x2b8], R22 ;  /* 0x0002b81601007387 */ /* 0x0001e40000100a00 */
[----:B------:R-:W3:Y:S02]  /*2ba30*/  LDL.LU R9, [R1+0x134] ;  /* 0x0001340001097983 */ /* 0x000ee40000300800 */
[----:B------:R-:W3:Y:S01]  /*2ba40*/  LDL.LU R10, [R1+0x138] ;  /* 0x00013800010a7983 */ /* 0x000ee20000300800 */
[----:B------:R-:W3:Y:S04]  /*2ba50*/  LDL.LU R11, [R1+0x13c] ;  /* 0x00013c00010b7983 */ /* 0x000ee80000300800 */
[----:B0-----:R-:W3:Y:S01]  /*2ba60*/  LDL.64 R22, [R1+0xa8] ;  /* 0x0000a80001167983 */ /* 0x001ee20000100a00 */
[----:B------:R-:W2:Y:S02]  /*2ba70*/  LDL.LU.64 R26, [R1+0x1f80] ;  /* 0x001f8000011a7983 */ /* 0x000ea40000300a00 */
[----:B------:R-:W2:Y:S02]  /*2ba80*/  LDL.LU.64 R24, [R1+0x1f78] ;  /* 0x001f780001187983 */ /* 0x000ea40000300a00 */
[----:B------:R-:W-:Y:S01]  /*2ba90*/  STL.64 [R1+0x330], R16 ;  /* 0x0003301001007387 */ /* 0x000fe20000100a00 */
[----:B------:R0:W-:Y:S04]  /*2baa0*/  STL.64 [R1+0x338], R18 ;  /* 0x0003381201007387 */ /* 0x0001e80000100a00 */
[----:B0-----:R-:W3:Y:S01]  /*2bab0*/  LDL.LU.64 R18, [R1+0x1f70] ;  /* 0x001f700001127983 */ /* 0x001ee20000300a00 */
[----:B------:R-:W3:Y:S01]  /*2bac0*/  LDL.LU.64 R16, [R1+0x1f68] ;  /* 0x001f680001107983 */ /* 0x000ee20000300a00 */
[----:B--2---:R-:W-:Y:S02]  /*2bad0*/  HMMA.16816.F32.BF16 R4, R12, R24, R4 ;  /* 0x000000180c04723c */ /* 0x004fe40000041804 */
[----:B------:R-:W-:Y:S05]  /*2bae0*/  STL.64 [R1+0x1ef0], R26 ;  /* 0x001ef01a01007387 */ /* 0x000fea0000100a00 */
[----:B---3--:R-:W-:Y:S11]  /*2baf0*/  IMAD.MOV.U32 R12, RZ, RZ, R17 ;  /* 0x000000ffff0c7224 */ /* 0x008ff600078e0011 */
[----:B------:R-:W-:Y:S05]  /*2bb00*/  @!UPT UIADD3 URZ, URZ, URZ, URZ ;  /* 0x0000003f3f3ff290 */ /* 0x000fea000fffe03f */
[----:B------:R-:W-:Y:S01]  /*2bb10*/  STL.64 [R1+0x320], R4 ;  /* 0x0003200401007387 */ /* 0x000fe20000100a00 */
[----:B------:R-:W-:Y:S02]  /*2bb20*/  STL.64 [R1+0x328], R6 ;  /* 0x0003280601007387 */ /* 0x000fe40000100a00 */
[----:B------:R-:W2:Y:S02]  /*2bb30*/  LDL.LU R17, [R1+0x1f64] ;  /* 0x001f640001117983 */ /* 0x000ea40000300800 */
[----:B------:R-:W-:Y:S02]  /*2bb40*/  IMAD.MOV.U32 R14, RZ, RZ, R3 ;  /* 0x000000ffff0e7224 */ /* 0x000fe400078e0003 */
[----:B------:R-:W-:Y:S02]  /*2bb50*/  IMAD.MOV.U32 R15, RZ, RZ, R29 ;  /* 0x000000ffff0f7224 */ /* 0x000fe400078e001d */
[----:B------:R-:W-:Y:S02]  /*2bb60*/  IMAD.MOV.U32 R13, RZ, RZ, R2 ;  /* 0x000000ffff0d7224 */ /* 0x000fe400078e0002 */
[----:B------:R-:W3:Y:S01]  /*2bb70*/  LDL.LU R2, [R1+0x1f60] ;  /* 0x001f600001027983 */ /* 0x000ee20000300800 */
[----:B------:R-:W3:Y:S02]  /*2bb80*/  LDL.LU R3, [R1+0x1f5c] ;  /* 0x001f5c0001037983 */ /* 0x000ee40000300800 */
[----:B------:R-:W3:Y:S02]  /*2bb90*/  LDL.LU R29, [R1+0x1f58] ;  /* 0x001f5800011d7983 */ /* 0x000ee40000300800 */
[----:B------:R-:W-:Y:S01]  /*2bba0*/  STL.64 [R1+0x1ea0], R14 ;  /* 0x001ea00e01007387 */ /* 0x000fe20000100a00 */
[----:B------:R0:W-:Y:S02]  /*2bbb0*/  STL.64 [R1+0x1e98], R12 ;  /* 0x001e980c01007387 */ /* 0x0001e40000100a00 */
[----:B0-----:R-:W-:-:S02]  /*2bbc0*/  IMAD.MOV.U32 R12, RZ, RZ, R16 ;  /* 0x000000ffff0c7224 */ /* 0x001fc400078e0010 */
[----:B------:R-:W-:Y:S01]  /*2bbd0*/  IMAD.MOV.U32 R14, RZ, RZ, R18 ;  /* 0x000000ffff0e7224 */ /* 0x000fe200078e0012 */
[----:B------:R-:W3:Y:S01]  /*2bbe0*/  LDL.LU R16, [R1+0x1f54] ;  /* 0x001f540001107983 */ /* 0x000ee20000300800 */
[----:B------:R-:W-:Y:S02]  /*2bbf0*/  IMAD.MOV.U32 R15, RZ, RZ, R19 ;  /* 0x000000ffff0f7224 */ /* 0x000fe400078e0013 */
[----:B--2---:R-:W-:Y:S02]  /*2bc00*/  IMAD.MOV.U32 R13, RZ, RZ, R17 ;  /* 0x000000ffff0d7224 */ /* 0x004fe400078e0011 */
[----:B------:R-:W3:Y:S01]  /*2bc10*/  LDL.LU R17, [R1+0x1f50] ;  /* 0x001f500001117983 */ /* 0x000ee20000300800 */
[----:B------:R-:W3:Y:S02]  /*2bc20*/  LDL.LU R18, [R1+0x1f4c] ;  /* 0x001f4c0001127983 */ /* 0x000ee40000300800 */
[----:B------:R-:W3:Y:S02]  /*2bc30*/  LDL.LU R19, [R1+0x1f48] ;  /* 0x001f480001137983 */ /* 0x000ee40000300800 */
[----:B------:R-:W2:Y:S01]  /*2bc40*/  LDL R26, [R1+0x48] ;  /* 0x00004800011a7983 */ /* 0x000ea20000100800 */
[----:B------:R-:W2:Y:S04]  /*2bc50*/  LDL R27, [R1+0x4c] ;  /* 0x00004c00011b7983 */ /* 0x000ea80000100800 */
[----:B--2---:R-:W-:Y:S01]  /*2bc60*/  STL.64 [R1+0x1f08], R26 ;  /* 0x001f081a01007387 */ /* 0x004fe20000100a00 */
[----:B------:R0:W-:Y:S02]  /*2bc70*/  STL.64 [R1+0x1eb0], R14 ;  /* 0x001eb00e01007387 */ /* 0x0001e40000100a00 */
[----:B------:R-:W-:Y:S01]  /*2bc80*/  STL.64 [R1+0x1ea8], R12 ;  /* 0x001ea80c01007387 */ /* 0x000fe20000100a00 */
[----:B0-----:R-:W2:Y:S04]  /*2bc90*/  LDL R14, [R1+0x98] ;  /* 0x00009800010e7983 */ /* 0x001ea80000100800 */
[----:B------:R-:W2:Y:S01]  /*2bca0*/  LDL R15, [R1+0x9c] ;  /* 0x00009c00010f7983 */ /* 0x000ea20000100800 */
[----:B------:R-:W2:Y:S02]  /*2bcb0*/  LDL.LU R4, [R1+0x110] ;  /* 0x0001100001047983 */ /* 0x000ea40000300800 */
[----:B------:R-:W2:Y:S02]  /*2bcc0*/  LDL.LU R5, [R1+0x114] ;  /* 0x0001140001057983 */ /* 0x000ea40000300800 */
[----:B------:R-:W2:Y:S01]  /*2bcd0*/  LDL.LU R6, [R1+0x118] ;  /* 0x0001180001067983 */ /* 0x000ea20000300800 */
[----:B------:R-:W2:Y:S01]  /*2bce0*/  LDL.LU R7, [R1+0x11c] ;  /* 0x00011c0001077983 */ /* 0x000ea20000300800 */
[----:B------:R-:W2:Y:S01]  /*2bcf0*/  LDL.64 R26, [R1+0x58] ;  /* 0x00005800011a7983 */ /* 0x000ea20000100a00 */
[C---:B---3--:R-:W-:Y:S02]  /*2bd00*/  HMMA.16816.F32.BF16 R8, R16.reuse, R22, R8 ;  /* 0x000000161008723c */ /* 0x048fe40000041808 */
[----:B--2---:R0:W-:Y:S01]  /*2bd10*/  STL.64 [R1+0x1f20], R26 ;  /* 0x001f201a01007387 */ /* 0x0041e20000100a00 */
[----:B------:R-:W2:Y:S02]  /*2bd20*/  LDL.LU R24, [R1+0x120] ;  /* 0x0001200001187983 */ /* 0x000ea40000300800 */
[----:B------:R-:W2:Y:S01]  /*2bd30*/  LDL.LU R25, [R1+0x124] ;  /* 0x0001240001197983 */ /* 0x000ea20000300800 */
[----:B0-----:R-:W2:Y:S01]  /*2bd40*/  LDL.LU R26, [R1+0x128] ;  /* 0x00012800011a7983 */ /* 0x001ea20000300800 */
[----:B------:R-:W2:Y:S11]  /*2bd50*/  LDL.LU R27, [R1+0x12c] ;  /* 0x00012c00011b7983 */ /* 0x000eb60000300800 */
[----:B------:R-:W-:Y:S05]  /*2bd60*/  @!UPT UIADD3 URZ, URZ, URZ, URZ ;  /* 0x0000003f3f3ff290 */ /* 0x000fea000fffe03f */
[----:B------:R0:W-:Y:S02]  /*2bd70*/  STL.64 [R1+0x310], R8 ;  /* 0x0003100801007387 */ /* 0x0001e40000100a00 */
[----:B------:R-:W-:Y:S02]  /*2bd80*/  STL.64 [R1+0x318], R10 ;  /* 0x0003180a01007387 */ /* 0x000fe40000100a00 */
[----:B0-----:R-:W-:Y:S02]  /*2bd90*/  IMAD.MOV.U32 R8, RZ, RZ, R23 ;  /* 0x000000ffff087224 */ /* 0x001fe400078e0017 */
[----:B------:R-:W-:Y:S02]  /*2bda0*/  IMAD.MOV.U32 R9, RZ, RZ, R22 ;  /* 0x000000ffff097224 */ /* 0x000fe400078e0016 */
[----:B------:R-:W3:Y:S01]  /*2bdb0*/  LDL.LU.64 R22, [R1+0x1f40] ;  /* 0x001f400001167983 */ /* 0x000ee20000300a00 */
[----:B------:R0:W-:Y:S01]  /*2bdc0*/  STL.64 [R1+0x1ec0], R14 ;  /* 0x001ec00e01007387 */ /* 0x0001e20000100a00 */
[----:B--2---:R-:W-:Y:S07]  /*2bdd0*/  HMMA.16816.F32.BF16 R24, R16, R14, R24 ;  /* 0x0000000e1018723c */ /* 0x004fee0000041818 */
[----:B0-----:R-:W-:-:S02]  /*2bde0*/  IMAD.MOV.U32 R15, RZ, RZ, R8 ;  /* 0x000000ffff0f7224 */ /* 0x001fc400078e0008 */
[----:B------:R-:W-:Y:S11]  /*2bdf0*/  IMAD.MOV.U32 R14, RZ, RZ, R9 ;  /* 0x000000ffff0e7224 */ /* 0x000ff600078e0009 */
[----:B------:R-:W-:Y:S03]  /*2be00*/  @!UPT UIADD3 URZ, URZ, URZ, URZ ;  /* 0x0000003f3f3ff290 */ /* 0x000fe6000fffe03f */
[----:B------:R0:W-:Y:S01]  /*2be10*/  STL.64 [R1+0x300], R24 ;  /* 0x0003001801007387 */ /* 0x0001e20000100a00 */
[----:B------:R1:W-:Y:S02]  /*2be20*/  STL.64 [R1+0x308], R26 ;  /* 0x0003081a01007387 */ /* 0x0003e40000100a00 */
[----:B------:R-:W2:Y:S02]  /*2be30*/  LDL.LU R8, [R1+0x100] ;  /* 0x0001000001087983 */ /* 0x000ea40000300800 */
[----:B------:R-:W2:Y:S01]  /*2be40*/  LDL.LU R9, [R1+0x104] ;  /* 0x0001040001097983 */ /* 0x000ea20000300800 */
[----:B------:R-:W2:Y:S01]  /*2be50*/  LDL.LU R10, [R1+0x108] ;  /* 0x00010800010a7983 */ /* 0x000ea20000300800 */
[----:B------:R-:W2:Y:S03]  /*2be60*/  LDL.LU R11, [R1+0x10c] ;  /* 0x00010c00010b7983 */ /* 0x000ea60000300800 */
[----:B0-----:R-:W2:Y:S01]  /*2be70*/  LDL.LU R24, [R1+0xf0] ;  /* 0x0000f00001187983 */ /* 0x001ea20000300800 */
[----:B------:R-:W2:Y:S02]  /*2be80*/  LDL.LU R25, [R1+0xf4] ;  /* 0x0000f40001197983 */ /* 0x000ea40000300800 */
[----:B-1----:R-:W2:Y:S02]  /*2be90*/  LDL.LU R26, [R1+0xf8] ;  /* 0x0000f800011a7983 */ /* 0x002ea40000300800 */
[----:B------:R-:W2:Y:S01]  /*2bea0*/  LDL.LU R27, [R1+0xfc] ;  /* 0x0000fc00011b7983 */ /* 0x000ea20000300800 */
[----:B------:R0:W-:Y:S01]  /*2beb0*/  STL.64 [R1+0x1ee8], R14 ;  /* 0x001ee80e01007387 */ /* 0x0001e20000100a00 */
[----:B------:R-:W2:Y:S02]  /*2bec0*/  LDL.LU R12, [R1+0xb0] ;  /* 0x0000b000010c7983 */ /* 0x000ea40000300800 */
[----:B------:R-:W2:Y:S01]  /*2bed0*/  LDL.LU R13, [R1+0xb4] ;  /* 0x0000b400010d7983 */ /* 0x000ea20000300800 */
[----:B0-----:R-:W2:Y:S01]  /*2bee0*/  LDL.LU R14, [R1+0xb8] ;  /* 0x0000b800010e7983 */ /* 0x001ea20000300800 */
[----:B------:R-:W2:Y:S01]  /*2bef0*/  LDL.LU R15, [R1+0xbc] ;  /* 0x0000bc00010f7983 */ /* 0x000ea20000300800 */
[C---:B---3--:R-:W-:Y:S02]  /*2bf00*/  HMMA.16816.F32.BF16 R4, R16.reuse, R22, R4 ;  /* 0x000000161004723c */ /* 0x048fe40000041804 */
[----:B--2---:R-:W-:Y:S01]  /*2bf10*/  STL.64 [R1+0x1f00], R14 ;  /* 0x001f000e01007387 */ /* 0x004fe20000100a00 */
[----:B------:R0:W-:Y:S03]  /*2bf20*/  STL.64 [R1+0x1ef8], R12 ;  /* 0x001ef80c01007387 */ /* 0x0001e60000100a00 */
[----:B0-----:R-:W2:Y:S01]  /*2bf30*/  LDL.LU R12, [R1+0xd0] ;  /* 0x0000d000010c7983 */ /* 0x001ea20000300800 */
[----:B------:R-:W2:Y:S02]  /*2bf40*/  LDL.LU R13, [R1+0xd4] ;  /* 0x0000d400010d7983 */ /* 0x000ea40000300800 */
[----:B------:R-:W3:Y:S02]  /*2bf50*/  LDL.LU R14, [R1+0xd8] ;  /* 0x0000d800010e7983 */ /* 0x000ee40000300800 */
[----:B------:R-:W3:Y:S02]  /*2bf60*/  LDL.LU R15, [R1+0xdc] ;  /* 0x0000dc00010f7983 */ /* 0x000ee40000300800 */
[----:B---3--:R-:W-:Y:S01]  /*2bf70*/  STL.64 [R1+0x1f18], R14 ;  /* 0x001f180e01007387 */ /* 0x008fe20000100a00 */
[----:B--2---:R0:W-:Y:S03]  /*2bf80*/  STL.64 [R1+0x1f10], R12 ;  /* 0x001f100c01007387 */ /* 0x0041e60000100a00 */
[----:B0-----:R-:W2:Y:S01]  /*2bf90*/  LDL.LU R12, [R1+0xe0] ;  /* 0x0000e000010c7983 */ /* 0x001ea20000300800 */
[----:B------:R-:W2:Y:S02]  /*2bfa0*/  LDL.LU R13, [R1+0xe4] ;  /* 0x0000e400010d7983 */ /* 0x000ea40000300800 */
[----:B------:R-:W2:Y:S02]  /*2bfb0*/  LDL.LU R14, [R1+0xe8] ;  /* 0x0000e800010e7983 */ /* 0x000ea40000300800 */
[----:B------:R-:W2:Y:S01]  /*2bfc0*/  LDL.LU R15, [R1+0xec] ;  /* 0x0000ec00010f7983 */ /* 0x000ea20000300800 */
[----:B------:R-:W-:Y:S01]  /*2bfd0*/  STL.64 [R1+0x2f0], R4 ;  /* 0x0002f00401007387 */ /* 0x000fe20000100a00 */
[----:B------:R0:W-:Y:S03]  /*2bfe0*/  STL.64 [R1+0x2f8], R6 ;  /* 0x0002f80601007387 */ /* 0x0001e60000100a00 */
[----:B0-----:R-:W3:Y:S01]  /*2bff0*/  LDL.LU.64 R6, [R1+0x1f38] ;  /* 0x001f380001067983 */ /* 0x001ee20000300a00 */
[----:B------:R0:W-:Y:S02]  /*2c000*/  STL.64 [R1+0x1eb8], R22 ;  /* 0x001eb81601007387 */ /* 0x0001e40000100a00 */
[----:B------:R-:W2:Y:S02]  /*2c010*/  LDL.LU R20, [R1+0x20] ;  /* 0x0000200001147983 */ /* 0x000ea40000300800 */
[----:B------:R-:W2:Y:S01]  /*2c020*/  LDL.LU R21, [R1+0x24] ;  /* 0x0000240001157983 */ /* 0x000ea20000300800 */
[----:B0-----:R-:W2:Y:S01]  /*2c030*/  LDL.LU R22, [R1+0x28] ;  /* 0x0000280001167983 */ /* 0x001ea20000300800 */
[----:B------:R-:W2:Y:S01]  /*2c040*/  LDL.LU R23, [R1+0x2c] ;  /* 0x00002c0001177983 */ /* 0x000ea20000300800 */
[----:B---3--:R-:W-:Y:S02]  /*2c050*/  HMMA.16816.F32.BF16 R8, R16, R6, R8 ;  /* 0x000000061008723c */ /* 0x008fe40000041808 */
[----:B--2---:R-:W-:Y:S01]  /*2c060*/  STL.64 [R1+0x1ed0], R22 ;  /* 0x001ed01601007387 */ /* 0x004fe20000100a00 */
[----:B------:R0:W-:Y:S03]  /*2c070*/  STL.64 [R1+0x1ec8], R20 ;  /* 0x001ec81401007387 */ /* 0x0001e60000100a00 */
[----:B0-----:R-:W2:Y:S01]  /*2c080*/  LDL.LU R20, [R1+0x30] ;  /* 0x0000300001147983 */ /* 0x001ea20000300800 */
[----:B------:R-:W-:-:S02]  /*2c090*/  IMAD.MOV.U32 R21, RZ, RZ, R29 ;  /* 0x000000ffff157224 */ /* 0x000fc400078e001d */
[----:B------:R-:W3:Y:S11]  /*2c0a0*/  LDL.LU R29, [R1+0x1f30] ;  /* 0x001f3000011d7983 */ /* 0x000ef60000300800 */
[----:B------:R-:W-:Y:S03]  /*2c0b0*/  @!UPT UIADD3 URZ, URZ, URZ, URZ ;  /* 0x0000003f3f3ff290 */ /* 0x000fe6000fffe03f */
[----:B------:R-:W-:Y:S01]  /*2c0c0*/  STL.64 [R1+0x2c0], R8 ;  /* 0x0002c00801007387 */ /* 0x000fe20000100a00 */
[----:B------:R0:W-:Y:S04]  /*2c0d0*/  STL.64 [R1+0x2c8], R10 ;  /* 0x0002c80a01007387 */ /* 0x0001e80000100a00 */
[----:B0-----:R-:W2:Y:S02]  /*2c0e0*/  LDL.LU.64 R10, [R1+0x1f28] ;  /* 0x001f2800010a7983 */ /* 0x001ea40000300a00 */
[C---:B--2---:R-:W-:Y:S11]  /*2c0f0*/  HMMA.16816.F32.BF16 R24, R16.reuse, R10, R24 ;  /* 0x0000000a1018723c */ /* 0x044ff60000041818 */
[----:B------:R-:W-:Y:S11]  /*2c100*/  @!UPT UIADD3 URZ, URZ, URZ, URZ ;  /* 0x0000003f3f3ff290 */ /* 0x000ff6000fffe03f */
[----:B------:R-:W-:Y:S01]  /*2c110*/  @!UPT UIADD3 URZ, URZ, URZ, URZ ;  /* 0x0000003f3f3ff290 */ /* 0x000fe2000fffe03f */
[----:B------:R-:W-:Y:S01]  /*2c120*/  STL.64 [R1+0x2e0], R24 ;  /* 0x0002e01801007387 */ /* 0x000fe20000100a00 */
[----:B------:R0:W-:Y:S03]  /*2c130*/  STL.64 [R1+0x2e8], R26 ;  /* 0x0002e81a01007387 */ /* 0x0001e60000100a00 */
[----:B0-----:R-:W2:Y:S02]  /*2c140*/  LDL.LU.64 R26, [R1+0x1f20] ;  /* 0x001f2000011a7983 */ /* 0x001ea40000300a00 */
[C---:B--2---:R-:W-:Y:S01]  /*2c150*/  HMMA.16816.F32.BF16 R12, R16.reuse, R26, R12 ;  /* 0x0000001a100c723c */ /* 0x044fe2000004180c */
[----:B------:R-:W-:Y:S02]  /*2c160*/  IMAD.MOV.U32 R5, RZ, RZ, R26 ;  /* 0x000000ffff057224 */ /* 0x000fe400078e001a */
[----:B------:R-:W-:Y:S11]  /*2c170*/  IMAD.MOV.U32 R4, RZ, RZ, R27 ;  /* 0x000000ffff047224 */ /* 0x000ff600078e001b */
[----:B------:R-:W-:Y:S09]  /*2c180*/  @!UPT UIADD3 URZ, URZ, URZ, URZ ;  /* 0x0000003f3f3ff290 */ /* 0x000ff2000fffe03f */
[----:B------:R-:W-:Y:S01]  /*2c190*/  STL.64 [R1+0x2d0], R12 ;  /* 0x0002d00c01007387 */ /* 0x000fe20000100a00 */
[----:B------:R0:W-:Y:S03]  /*2c1a0*/  STL.64 [R1+0x2d8], R14 ;  /* 0x0002d80e01007387 */ /* 0x0001e60000100a00 */
[----:B0-----:R-:W2:Y:S01]  /*2c1b0*/  LDL.LU.64 R14, [R1+0x1f18] ;  /* 0x001f1800010e7983 */ /* 0x001ea20000300a00 */
[----:B------:R-:W2:Y:S02]  /*2c1c0*/  LDL.LU.64 R12, [R1+0x1f10] ;  /* 0x001f1000010c7983 */ /* 0x000ea40000300a00 */
[----:B------:R-:W2:Y:S02]  /*2c1d0*/  LDL.LU.64 R26, [R1+0x1f08] ;  /* 0x001f0800011a7983 */ /* 0x000ea40000300a00 */
[C---:B--2---:R-:W-:Y:S01]  /*2c1e0*/  HMMA.16816.F32.BF16 R24, R16.reuse, R26, R12 ;  /* 0x0000001a1018723c */ /* 0x044fe2000004180c */
[----:B------:R-:W2:Y:S01]  /*2c1f0*/  LDL.LU.64 R14, [R1+0x1f00] ;  /* 0x001f0000010e7983 */ /* 0x000ea20000300a00 */
[----:B------:R-:W2:Y:S11]  /*2c200*/  LDL.LU.64 R12, [R1+0x1ef8] ;  /* 0x001ef800010c7983 */ /* 0x000eb60000300a00 */
[----:B------:R-:W-:Y:S10]  /*2c210*/  @!UPT UIADD3 URZ, URZ, URZ, URZ ;  /* 0x0000003f3f3ff290 */ /* 0x000ff4000fffe03f */
[----:B------:R-:W-:Y:S01]  /*2c220*/  STL.64 [R1+0x2a0], R24 ;  /* 0x0002a01801007387 */ /* 0x000fe20000100a00 */
[----:B------:R0:W-:Y:S03]  /*2c230*/  STL.64 [R1+0x2a8], R26 ;  /* 0x0002a81a01007387 */ /* 0x0001e60000100a00 */
[----:B0-----:R-:W2:Y:S01]  /*2c240*/  LDL.LU.64 R26, [R1+0x1ef0] ;  /* 0x001ef000011a7983 */ /* 0x001ea20000300a00 */
[----:B------:R-:W-:Y:S02]  /*2c250*/  IMAD.MOV.U32 R22, RZ, RZ, R3 ;  /* 0x000000ffff167224 */ /* 0x000fe400078e0003 */
[----:B------:R-:W-:Y:S01]  /*2c260*/  IMAD.MOV.U32 R23, RZ, RZ, R2 ;  /* 0x000000ffff177224 */ /* 0x000fe200078e0002 */
[----:B--2---:R-:W-:Y:S01]  /*2c270*/  HMMA.16816.F32.BF16 R16, R16, R26, R12 ;  /* 0x0000001a1010723c */ /* 0x004fe2000004180c */
[----:B------:R-:W2:Y:S01]  /*2c280*/  LDL.LU.64 R14, [R1+0x1ee8] ;  /* 0x001ee800010e7983 */ /* 0x000ea20000300a00 */
[----:B------:R-:W-:-:S02]  /*2c290*/  IMAD.MOV.U32 R3, RZ, RZ, R26 ;  /* 0x000000ffff037224 */ /* 0x000fc400078e001a */
[----:B------:R-:W-:Y:S11]  /*2c2a0*/  IMAD.MOV.U32 R2, RZ, RZ, R27 ;  /* 0x000000ffff027224 */ /* 0x000ff600078e001b */
[----:B------:R-:W-:Y:S08]  /*2c2b0*/  @!UPT UIADD3 URZ, URZ, URZ, URZ ;  /* 0x0000003f3f3ff290 */ /* 0x000ff0000fffe03f */
[----:B------:R-:W-:Y:S01]  /*2c2c0*/  STL.64 [R1+0x1b0], R16 ;  /* 0x0001b01001007387 */ /* 0x000fe20000100a00 */
[----:B------:R-:W-:Y:S02]  /*2c2d0*/  STL.64 [R1+0x1b8], R18 ;  /* 0x0001b81201007387 */ /* 0x000fe40000100a00 */
        /* <DEDUP_REMOVED lines=8> */
[----:B0-----:R-:W2:Y:S02]  /*2c360*/  LDL.LU.64 R14, [R1+0x1ec0] ;  /* 0x001ec000010e7983 */ /* 0x001ea40000300a00 */
[C---:B--2---:R-:W-:Y:S02]  /*2c370*/  HMMA.16816.F32.BF16 R12, R24.reuse, R14, R20 ;  /* 0x0000000e180c723c */ /* 0x044fe40000041814 */
[----:B------:R-:W2:Y:S11]  /*2c380*/  LDL.LU.64 R22, [R1+0x1eb8] ;  /* 0x001eb80001167983 */ /* 0x000eb60000300a00 */
[----:B------:R-:W-:Y:S10]  /*2c390*/  @!UPT UIADD3 URZ, URZ, URZ, URZ ;  /* 0x0000003f3f3ff290 */ /* 0x000ff4000fffe03f */
[----:B------:R-:W-:Y:S01]  /*2c3a0*/  STL.64 [R1+0x190], R12 ;  /* 0x0001900c01007387 */ /* 0x000fe20000100a00 */
[----:B------:R0:W-:Y:S03]  /*2c3b0*/  STL.64 [R1+0x198], R14 ;  /* 0x0001980e01007387 */ /* 0x0001e60000100a00 */
[----:B0-----:R-:W2:Y:S01]  /*2c3c0*/  LDL.LU.64 R14, [R1+0x1eb0] ;  /* 0x001eb000010e7983 */ /* 0x001ea20000300a00 */
[----:B------:R-:W2:Y:S02]  /*2c3d0*/  LDL.LU.64 R12, [R1+0x1ea8] ;  /* 0x001ea800010c7983 */ /* 0x000ea40000300a00 */
[C---:B--2---:R-:W-:Y:S01]  /*2c3e0*/  HMMA.16816.F32.BF16 R20, R24.reuse, R22, R12 ;  /* 0x000000161814723c */ /* 0x044fe2000004180c */
[----:B------:R-:W2:Y:S01]  /*2c3f0*/  LDL.LU.64 R14, [R1+0x1ea0] ;  /* 0x001ea000010e7983 */ /* 0x000ea20000300a00 */
[----:B------:R-:W2:Y:S11]  /*2c400*/  LDL.LU.64 R12, [R1+0x1e98] ;  /* 0x001e9800010c7983 */ /* 0x000eb60000300a00 */
[----:B------:R-:W-:Y:S10]  /*2c410*/  @!UPT UIADD3 URZ, URZ, URZ, URZ ;  /* 0x0000003f3f3ff290 */ /* 0x000ff4000fffe03f */
[----:B------:R-:W-:Y:S01]  /*2c420*/  STL.64 [R1+0x180], R20 ;  /* 0x0001801401007387 */ /* 0x000fe20000100a00 */
[----:B------:R0:W-:Y:S03]  /*2c430*/  STL.64 [R1+0x188], R22 ;  /* 0x0001881601007387 */ /* 0x0001e60000100a00 */
[----:B0-----:R-:W3:Y:S01]  /*2c440*/  LDL.LU.64 R22, [R1+0x1e90] ;  /* 0x001e900001167983 */ /* 0x001ee20000300a00 */
[----:B------:R-:W3:Y:S02]  /*2c450*/  LDL.LU.64 R20, [R1+0x1e88] ;  /* 0x001e880001147983 */ /* 0x000ee40000300a00 */
[----:B------:R-:W-:Y:S02]  /*2c460*/  IMAD.MOV.U32 R18, RZ, RZ, R5 ;  /* 0x000000ffff127224 */ /* 0x000fe400078e0005 */
[----:B------:R-:W-:Y:S01]  /*2c470*/  IMAD.MOV.U32 R19, RZ, RZ, R4 ;  /* 0x000000ffff137224 */ /* 0x000fe200078e0004 */
[C---:B--2---:R-:W-:Y:S08]  /*2c480*/  HMMA.16816.F32.BF16 R8, R24.reuse, R10, R12 ;  /* 0x0000000a1808723c */ /* 0x044ff0000004180c */
[----:B---3--:R-:W-:Y:S01]  /*2c490*/  HMMA.16816.F32.BF16 R20, R24, R6, R20 ;  /* 0x000000061814723c */ /* 0x008fe20000041814 */
[----:B------:R-:W0:Y:S04]  /*2c4a0*/  LDSM.16.MT88.4 R4, [R29+0x10800] ;  /* 0x010800001d04783b */ /* 0x000e280000004200 */
[----:B0-----:R-:W-:Y:S11]  /*2c4b0*/  STL.64 [R1+0x1e68], R6 ;  /* 0x001e680601007387 */ /* 0x001ff60000100a00 */
[----:B------:R-:W-:Y:S07]  /*2c4c0*/  @!UPT UIADD3 URZ, URZ, URZ, URZ ;  /* 0x0000003f3f3ff290 */ /* 0x000fee000fffe03f */
[----:B------:R0:W-:Y:S02]  /*2c4d0*/  STL.64 [R1+0x150], R20 ;  /* 0x0001501401007387 */ /* 0x0001e40000100a00 */
[----:B------:R-:W-:Y:S02]  /*2c4e0*/  STL.64 [R1+0x158], R22 ;  /* 0x0001581601007387 */ /* 0x000fe40000100a00 */
[----:B------:R1:W-:Y:S01]  /*2c4f0*/  STL.64 [R1+0x1e60], R4 ;  /* 0x001e600401007387 */ /* 0x0003e20000100a00 */
[----:B0-----:R-:W2:Y:S01]  /*2c500*/  LDL R20, [R1+0x384] ;  /* 0x0003840001147983 */ /* 0x001ea20000100800 */
[----:B-1----:R-:W3:Y:S02]  /*2c510*/  LDL.LU R4, [R1+0x170] ;  /* 0x0001700001047983 */ /* 0x002ee40000300800 */
[----:B------:R-:W-:Y:S02]  /*2c520*/  STL.64 [R1+0x140], R8 ;  /* 0x0001400801007387 */ /* 0x000fe40000100a00 */
[----:B------:R-:W-:Y:S01]  /*2c530*/  STL.64 [R1+0x148], R10 ;  /* 0x0001480a01007387 */ /* 0x000fe20000100a00 */
[----:B------:R-:W3:Y:S01]  /*2c540*/  LDL.LU R5, [R1+0x174] ;  /* 0x0001740001057983 */ /* 0x000ee20000300800 */
[----:B------:R-:W2:Y:S02]  /*2c550*/  LDL.LU R6, [R1+0x178] ;  /* 0x0001780001067983 */ /* 0x000ea40000300800 */
[----:B------:R-:W-:-:S02]  /*2c560*/  IMAD.MOV.U32 R7, RZ, RZ, R0 ;  /* 0x000000ffff077224 */ /* 0x000fc400078e0000 */
[----:B------:R-:W4:Y:S04]  /*2c570*/  LDL.LU R0, [R1+0x1e84] ;  /* 0x001e840001007983 */ /* 0x000f280000300800 */
[----:B--2---:R-:W-:Y:S01]  /*2c580*/  STL.64 [R1+0x1e78], R6 ;  /* 0x001e780601007387 */ /* 0x004fe20000100a00 */
[----:B---3--:R0:W-:Y:S03]  /*2c590*/  STL.64 [R1+0x1e70], R4 ;  /* 0x001e700401007387 */ /* 0x0081e60000100a00 */
[----:B----4-:R-:W1:Y:S01]  /*2c5a0*/  LDSM.16.MT88.4 R8, [R0+0x10800] ;  /* 0x010800000008783b */ /* 0x010e620000004200 */
[----:B0-----:R-:W-:-:S03]  /*2c5b0*/  IMAD.MOV.U32 R4, RZ, RZ, R28 ;  /* 0x000000ffff047224 */ /* 0x001fc600078e001c */
[----:B------:R-:W2:Y:S01]  /*2c5c0*/  LDL.LU R28, [R1+0x1e80] ;  /* 0x001e8000011c7983 */ /* 0x000ea20000300800 */
[----:B------:R-:W3:Y:S02]  /*2c5d0*/  LDL.LU R5, [R1+0x164] ;  /* 0x0001640001057983 */ /* 0x000ee40000300800 */
[----:B------:R-:W3:Y:S02]  /*2c5e0*/  LDL.LU R6, [R1+0x168] ;  /* 0x0001680001067983 */ /* 0x000ee40000300800 */
[----:B------:R-:W3:Y:S01]  /*2c5f0*/  LDL.LU R7, [R1+0x16c] ;  /* 0x00016c0001077983 */ /* 0x000ee20000300800 */
[----:B------:R-:W4:Y:S04]  /*2c600*/  LDL R23, [R1+0xe40] ;  /* 0x000e400001177983 */ /* 0x000f280000100800 */
[----:B-1----:R-:W-:Y:S01]  /*2c610*/  STL.64 [R1+0x1de0], R10 ;  /* 0x001de00a01007387 */ /* 0x002fe20000100a00 */
[----:B------:R-:W-:Y:S02]  /*2c620*/  STL.64 [R1+0x1dd8], R8 ;  /* 0x001dd80801007387 */ /* 0x000fe40000100a00 */
[----:B------:R-:W-:Y:S04]  /*2c630*/  LDSM.16.M88.4 R8, [R20] ;  /* 0x000000001408783b */ /* 0x000fe80000000200 */
[----:B------:R-:W-:Y:S01]  /*2c640*/  STL [R1+0x1bc8], R0 ;  /* 0x001bc80001007387 */ /* 0x000fe20000100800 */
[----:B--2---:R-:W0:Y:S04]  /*2c650*/  LDSM.16.MT88.4 R12, [R28+0x11000] ;  /* 0x011000001c0c783b */ /* 0x004e280000004200 */
[----:B0-----:R-:W-:Y:S01]  /*2c660*/  STL.64 [R1+0x1d08], R14 ;  /* 0x001d080e01007387 */ /* 0x001fe20000100a00 */
[----:B------:R0:W-:Y:S02]  /*2c670*/  STL.64 [R1+0x1d00], R12 ;  /* 0x001d000c01007387 */ /* 0x0001e40000100a00 */
[----:B------:R-:W-:Y:S02]  /*2c680*/  STL [R1+0x1b98], R28 ;  /* 0x001b981c01007387 */ /* 0x000fe40000100800 */
[----:B------:R-:W-:Y:S01]  /*2c690*/  STL.64 [R1+0x30], R8 ;  /* 0x0000300801007387 */ /* 0x000fe20000100a00 */
[----:B------:R3:W-:Y:S01]  /*2c6a0*/  STL.64 [R1+0x38], R10 ;  /* 0x0000380a01007387 */ /* 0x0007e20000100a00 */
[----:B0-----:R-:W-:-:S02]  /*2c6b0*/  IMAD.MOV.U32 R13, RZ, RZ, R8 ;  /* 0x000000ffff0d7224 */ /* 0x001fc400078e0008 */
[----:B------:R-:W-:Y:S02]  /*2c6c0*/  IMAD.MOV.U32 R12, RZ, RZ, R9 ;  /* 0x000000ffff0c7224 */ /* 0x000fe400078e0009 */
[----:B---3--:R-:W-:Y:S01]  /*2c6d0*/  HMMA.16816.F32.BF16 R8, R24, R18, R4 ;  /* 0x000000121808723c */ /* 0x008fe20000041804 */
[----:B------:R-:W0:Y:S04]  /*2c6e0*/  LDSM.16.M88.4 R16, [R20+0x2000] ;  /* 0x002000001410783b */ /* 0x000e280000000200 */
[----:B------:R-:W1:Y:S11]  /*2c6f0*/  LDSM.16.M88.4 R4, [R20+0x4000] ;  /* 0x004000001404783b */ /* 0x000e760000000200 */
[----:B------:R-:W-:Y:S07]  /*2c700*/  @!UPT UIADD3 URZ, URZ, URZ, URZ ;  /* 0x0000003f3f3ff290 */ /* 0x000fee000fffe03f */
[----:B------:R-:W-:Y:S01]  /*2c710*/  STL.64 [R1+0x130], R8 ;  /* 0x0001300801007387 */ /* 0x000fe20000100a00 */
[----:B------:R2:W-:Y:S03]  /*2c720*/  STL.64 [R1+0x138], R10 ;  /* 0x0001380a01007387 */ /* 0x0005e60000100a00 */
[----:B0-----:R-:W-:Y:S01]  /*2c730*/  STL.64 [R1+0x20], R16 ;  /* 0x0000201001007387 */ /* 0x001fe20000100a00 */
[----:B------:R-:W-:Y:S02]  /*2c740*/  STL.64 [R1+0x28], R18 ;  /* 0x0000281201007387 */ /* 0x000fe40000100a00 */
[----:B-1----:R-:W-:Y:S02]  /*2c750*/  STL.64 [R1+0x10], R4 ;  /* 0x0000100401007387 */ /* 0x002fe40000100a00 */
[----:B------:R-:W0:Y:S04]  /*2c760*/  LDSM.16.M88.4 R16, [R20+0x6000] ;  /* 0x006000001410783b */ /* 0x000e280000000200 */
[----:B--2---:R-:W-:Y:S01]  /*2c770*/  IMAD.MOV.U32 R11, RZ, RZ, R4 ;  /* 0x000000ffff0b7224 */ /* 0x004fe200078e0004 */
[----:B------:R-:W-:Y:S01]  /*2c780*/  STL.64 [R1+0x18], R6 ;  /* 0x0000180601007387 */ /* 0x000fe20000100a00 */
[----:B------:R-:W-:-:S02]  /*2c790*/  IMAD.MOV.U32 R10, RZ, RZ, R5 ;  /* 0x000000ffff0a7224 */ /* 0x000fc400078e0005 */
[----:B------:R-:W1:Y:S01]  /*2c7a0*/  LDSM.16.M88.4 R4, [R20+0x8000] ;  /* 0x008000001404783b */ /* 0x000e620000000200 */
[----:B0-----:R0:W-:Y:S03]  /*2c7b0*/  STL [R1+0x1ab8], R18 ;  /* 0x001ab81201007387 */ /* 0x0011e60000100800 */
[----:B------:R-:W-:Y:S01]  /*2c7c0*/  STL [R1+0x1aa0], R19 ;  /* 0x001aa01301007387 */ /* 0x000fe20000100800 */
[----:B-1----:R-:W-:Y:S01]  /*2c7d0*/  STL.64 [R1+0xc0], R4 ;  /* 0x0000c00401007387 */ /* 0x002fe20000100a00 */
[----:B------:R-:W-:Y:S02]  /*2c7e0*/  STL.64 [R1+0xc8], R6 ;  /* 0x0000c80601007387 */ /* 0x000fe40000100a00 */
[----:B0-----:R-:W-:Y:S02]  /*2c7f0*/  IMAD.MOV.U32 R18, RZ, RZ, R5 ;  /* 0x000000ffff127224 */ /* 0x001fe400078e0005 */
[----:B------:R-:W0:Y:S04]  /*2c800*/  LDSM.16.M88.4 R4, [R20+0xa000] ;  /* 0x00a000001404783b */ /* 0x000e280000000200 */
[----:B------:R1:W-:Y:S01]  /*2c810*/  STL [R1+0x1e48], R18 ;  /* 0x001e481201007387 */ /* 0x0003e20000100800 */
[----:B------:R-:W-:Y:S03]  /*2c820*/  STL.64 [R1+0x1e40], R16 ;  /* 0x001e401001007387 */ /* 0x000fe60000100a00 */
[----:B-1----:R-:W2:Y:S04]  /*2c830*/  LDL.LU.64 R18, [R1+0x48] ;  /* 0x0000480001127983 */ /* 0x002ea80000300a00 */
[----:B0-----:R-:W-:Y:S01]  /*2c840*/  STL.64 [R1+0xb0], R4 ;  /* 0x0000b00401007387 */ /* 0x001fe20000100a00 */
[----:B------:R-:W-:Y:S02]  /*2c850*/  STL.64 [R1+0xb8], R6 ;  /* 0x0000b80601007387 */ /* 0x000fe40000100a00 */
[----:B------:R-:W0:Y:S04]  /*2c860*/  LDSM.16.M88.4 R4, [R20+0xc000] ;  /* 0x00c000001404783b */ /* 0x000e280000000200 */
[----:B------:R-:W-:-:S02]  /*2c870*/  IMAD.MOV.U32 R14, RZ, RZ, R3 ;  /* 0x000000ffff0e7224 */ /* 0x000fc400078e0003 */
[----:B------:R-:W-:Y:S01]  /*2c880*/  IMAD.MOV.U32 R15, RZ, RZ, R2 ;  /* 0x000000ffff0f7224 */ /* 0x000fe200078e0002 */
[----:B0-----:R-:W-:Y:S01]  /*2c890*/  STL.64 [R1+0xe0], R4 ;  /* 0x0000e00401007387 */ /* 0x001fe20000100a00 */
[----:B------:R-:W-:Y:S02]  /*2c8a0*/  IMAD.MOV.U32 R2, RZ, RZ, R5 ;  /* 0x000000ffff027224 */ /* 0x000fe400078e0005 */
[----:B------:R-:W-:Y:S02]  /*2c8b0*/  STL.64 [R1+0xe8], R6 ;  /* 0x0000e80601007387 */ /* 0x000fe40000100a00 */
[----:B------:R-:W-:Y:S02]  /*2c8c0*/  IMAD.MOV.U32 R3, RZ, RZ, R7 ;  /* 0x000000ffff037224 */ /* 0x000fe400078e0007 */
[----:B------:R-:W0:Y:S04]  /*2c8d0*/  LDSM.16.M88.4 R4, [R20+0xe000] ;  /* 0x00e000001404783b */ /* 0x000e280000000200 */
[----:B------:R-:W-:Y:S01]  /*2c8e0*/  STL [R1+0x1df8], R2 ;  /* 0x001df80201007387 */ /* 0x000fe20000100800 */
[----:B------:R-:W-:Y:S02]  /*2c8f0*/  STL [R1+0x1abc], R3 ;  /* 0x001abc0301007387 */ /* 0x000fe40000100800 */
[----:B----4-:R-:W1:Y:S01]  /*2c900*/  LDSM.16.MT88.4 R20, [R23+0x11000] ;  /* 0x011000001714783b */ /* 0x010e620000004200 */
[----:B0-----:R-:W-:Y:S03]  /*2c910*/  STL.64 [R1+0x100], R4 ;  /* 0x0001000401007387 */ /* 0x001fe60000100a00 */
[----:B------:R0:W-:Y:S02]  /*2c920*/  STL.64 [R1+0x108], R6 ;  /* 0x0001080601007387 */ /* 0x0001e40000100a00 */
[----:B0-----:R-:W3:Y:S01]  /*2c930*/  LDL.LU.64 R6, [R1+0x1e78] ;  /* 0x001e780001067983 */ /* 0x001ee20000300a00 */
[----:B------:R-:W3:Y:S02]  /*2c940*/  LDL.LU.64 R4, [R1+0x1e70] ;  /* 0x001e700001047983 */ /* 0x000ee40000300a00 */
[----:B--2---:R-:W-:-:S02]  /*2c950*/  IMAD.MOV.U32 R9, RZ, RZ, R18 ;  /* 0x000000ffff097224 */ /* 0x004fc400078e0012 */
[----:B------:R-:W-:Y:S01]  /*2c960*/  IMAD.MOV.U32 R8, RZ, RZ, R19 ;  /* 0x000000ffff087224 */ /* 0x000fe200078e0013 */
[C---:B---3--:R-:W-:Y:S11]  /*2c970*/  HMMA.16816.F32.BF16 R4, R24.reuse, R18, R4 ;  /* 0x000000121804723c */ /* 0x048ff60000041804 */
[----:B------:R-:W-:Y:S11]  /*2c980*/  @!UPT UIADD3 URZ, URZ, URZ, URZ ;  /* 0x0000003f3f3ff290 */ /* 0x000ff6000fffe03f */
[----:B------:R-:W-:Y:S01]  /*2c990*/  @!UPT UIADD3 URZ, URZ, URZ, URZ ;  /* 0x0000003f3f3ff290 */ /* 0x000fe2000fffe03f */
[----:B------:R-:W-:Y:S01]  /*2c9a0*/  STL.64 [R1+0x120], R4 ;  /* 0x0001200401007387 */ /* 0x000fe20000100a00 */
[----:B------:R0:W-:Y:S03]  /*2c9b0*/  STL.64 [R1+0x128], R6 ;  /* 0x0001280601007387 */ /* 0x0001e60000100a00 */
[----:B0-----:R-:W2:Y:S01]  /*2c9c0*/  LDL.LU.64 R6, [R1+0x1e68] ;  /* 0x001e680001067983 */ /* 0x001ea20000300a00 */
[----:B------:R-:W2:Y:S02]  /*2c9d0*/  LDL.LU.64 R4, [R1+0x1e60] ;  /* 0x001e600001047983 */ /* 0x000ea40000300a00 */
[----:B------:R-:W-:Y:S02]  /*2c9e0*/  STL.64 [R1+0x1e10], R10 ;  /* 0x001e100a01007387 */ /* 0x000fe40000100a00 */
[----:B------:R-:W-:Y:S01]  /*2c9f0*/  STL.64 [R1+0x1e08], R8 ;  /* 0x001e080801007387 */ /* 0x000fe20000100a00 */
[----:B------:R-:W3:Y:S01]  /*2ca00*/  LDL.LU R16, [R1+0x1e0] ;  /* 0x0001e00001107983 */ /* 0x000ee20000300800 */
[----:B------:R-:W3:Y:S02]  /*2ca10*/  LDL.LU R17, [R1+0x1e4] ;  /* 0x0001e40001117983 */ /* 0x000ee40000300800 */
[----:B------:R-:W4:Y:S02]  /*2ca20*/  LDL.LU R18, [R1+0x1e8] ;  /* 0x0001e80001127983 */ /* 0x000f240000300800 */
[----:B------:R-:W4:Y:S02]  /*2ca30*/  LDL.LU R19, [R1+0x1ec] ;  /* 0x0001ec0001137983 */ /* 0x000f240000300800 */
[----:B----4-:R-:W-:Y:S01]  /*2ca40*/  STL.64 [R1+0x1e58], R18 ;  /* 0x001e581201007387 */ /* 0x010fe20000100a00 */
[----:B---3--:R0:W-:Y:S03]  /*2ca50*/  STL.64 [R1+0x1e50], R16 ;  /* 0x001e501001007387 */ /* 0x0081e60000100a00 */
[----:B0-----:R-:W2:Y:S01]  /*2ca60*/  LDL.LU R16, [R1+0x1d0] ;  /* 0x0001d00001107983 */ /* 0x001ea20000300800 */
[----:B------:R-:W2:Y:S02]  /*2ca70*/  LDL.LU R17, [R1+0x1d4] ;  /* 0x0001d40001117983 */ /* 0x000ea40000300800 */
[----:B------:R-:W2:Y:S02]  /*2ca80*/  LDL.LU R18, [R1+0x1d8] ;  /* 0x0001d80001127983 */ /* 0x000ea40000300800 */
[----:B------:R-:W2:Y:S01]  /*2ca90*/  LDL.LU R19, [R1+0x1dc] ;  /* 0x0001dc0001137983 */ /* 0x000ea20000300800 */
[----:B------:R-:W3:Y:S04]  /*2caa0*/  LDL.LU.64 R10, [R1+0x78] ;  /* 0x00007800010a7983 */ /* 0x000ee80000300a00 */
[----:B---3--:R0:W-:Y:S01]  /*2cab0*/  STL.64 [R1+0x1e28], R10 ;  /* 0x001e280a01007387 */ /* 0x0081e20000100a00 */
[----:B------:R-:W3:Y:S02]  /*2cac0*/  LDL.LU R8, [R1+0x1c0] ;  /* 0x0001c00001087983 */ /* 0x000ee40000300800 */
[----:B------:R-:W3:Y:S01]  /*2cad0*/  LDL.LU R9, [R1+0x1c4] ;  /* 0x0001c40001097983 */ /* 0x000ee20000300800 */
[----:B0-----:R-:W3:Y:S01]  /*2cae0*/  LDL.LU R10, [R1+0x1c8] ;  /* 0x0001c800010a7983 */ /* 0x001ee20000300800 */
[----:B------:R-:W3:Y:S02]  /*2caf0*/  LDL.LU R11, [R1+0x1cc] ;  /* 0x0001cc00010b7983 */ /* 0x000ee40000300800 */
[----:B-1----:R-:W-:Y:S02]  /*2cb00*/  STL.64 [R1+0x1c78], R22 ;  /* 0x001c781601007387 */ /* 0x002fe40000100a00 */
[----:B------:R0:W-:Y:S01]  /*2cb10*/  STL.64 [R1+0x1c70], R20 ;  /* 0x001c701401007387 */ /* 0x0001e20000100a00 */
[----:B---3--:R-:W-:Y:S01]  /*2cb20*/  HMMA.16816.F32.BF16 R24, R24, R14, R8 ;  /* 0x0000000e1818723c */ /* 0x008fe20000041808 */
[----:B------:R-:W3:Y:S01]  /*2cb30*/  LDL.LU.64 R10, [R1+0x88] ;  /* 0x00008800010a7983 */ /* 0x000ee20000300a00 */
[----:B0-----:R-:W4:Y:S11]  /*2cb40*/  LDL.LU R20, [R1+0x210] ;  /* 0x0002100001147983 */ /* 0x001f360000300800 */
[----:B------:R-:W-:Y:S10]  /*2cb50*/  @!UPT UIADD3 URZ, URZ, URZ, URZ ;  /* 0x0000003f3f3ff290 */ /* 0x000ff4000fffe03f */
[----:B------:R-:W-:Y:S01]  /*2cb60*/  STL.64 [R1+0x110], R24 ;  /* 0x0001101801007387 */ /* 0x000fe20000100a00 */
[----:B------:R-:W-:Y:S02]  /*2cb70*/  STL.64 [R1+0x118], R26 ;  /* 0x0001181a01007387 */ /* 0x000fe40000100a00 */
[----:B------:R-:W4:Y:S02]  /*2cb80*/  LDL.LU R21, [R1+0x214] ;  /* 0x0002140001157983 */ /* 0x000f240000300800 */
[----:B------:R-:W2:Y:S01]  /*2cb90*/  LDL.LU R22, [R1+0x218] ;  /* 0x0002180001167983 */ /* 0x000ea20000300800 */
[----:B------:R-:W2:Y:S04]  /*2cba0*/  LDL.LU R23, [R1+0x21c] ;  /* 0x00021c0001177983 */ /* 0x000ea80000300800 */
[----:B------:R-:W0:Y:S04]  /*2cbb0*/  LDSM.16.MT88.4 R24, [R29+0x11000] ;  /* 0x011000001d18783b */ /* 0x000e280000004200 */
[----:B--2---:R-:W-:Y:S01]  /*2cbc0*/  STL.64 [R1+0x1e20], R22 ;  /* 0x001e201601007387 */ /* 0x004fe20000100a00 */
[----:B----4-:R1:W-:Y:S03]  /*2cbd0*/  STL.64 [R1+0x1e18], R20 ;  /* 0x001e181401007387 */ /* 0x0103e60000100a00 */
[----:B-1----:R-:W2:Y:S01]  /*2cbe0*/  LDL.LU R20, [R1+0x200] ;  /* 0x0002000001147983 */ /* 0x002ea20000300800 */
[----:B------:R-:W2:Y:S02]  /*2cbf0*/  LDL.LU R21, [R1+0x204] ;  /* 0x0002040001157983 */ /* 0x000ea40000300800 */
[----:B------:R-:W4:Y:S02]  /*2cc00*/  LDL.LU R22, [R1+0x208] ;  /* 0x0002080001167983 */ /* 0x000f240000300800 */
[----:B------:R-:W4:Y:S02]  /*2cc10*/  LDL.LU R23, [R1+0x20c] ;  /* 0x00020c0001177983 */ /* 0x000f240000300800 */
[----:B----4-:R-:W-:Y:S01]  /*2cc20*/  STL.64 [R1+0x1e38], R22 ;  /* 0x001e381601007387 */ /* 0x010fe20000100a00 */
[----:B--2---:R1:W-:Y:S03]  /*2cc30*/  STL.64 [R1+0x1e30], R20 ;  /* 0x001e301401007387 */ /* 0x0043e60000100a00 */
[----:B-1----:R-:W3:Y:S01]  /*2cc40*/  LDL.LU R20, [R1+0x1f0] ;  /* 0x0001f00001147983 */ /* 0x002ee20000300800 */
[----:B------:R-:W3:Y:S02]  /*2cc50*/  LDL.LU R21, [R1+0x1f4] ;  /* 0x0001f40001157983 */ /* 0x000ee40000300800 */
[----:B------:R-:W3:Y:S02]  /*2cc60*/  LDL.LU R22, [R1+0x1f8] ;  /* 0x0001f80001167983 */ /* 0x000ee40000300800 */
[----:B------:R-:W3:Y:S01]  /*2cc70*/  LDL.LU R23, [R1+0x1fc] ;  /* 0x0001fc0001177983 */ /* 0x000ee20000300800 */
[----:B------:R1:W-:Y:S01]  /*2cc80*/  STL.64 [R1+0x1df0], R14 ;  /* 0x001df00e01007387 */ /* 0x0003e20000100a00 */
[----:B------:R-:W-:Y:S03]  /*2cc90*/  STL.64 [R1+0x1de8], R12 ;  /* 0x001de80c01007387 */ /* 0x000fe60000100a00 */
[----:B-1----:R-:W2:Y:S01]  /*2cca0*/  LDL.LU.64 R14, [R1+0xa8] ;  /* 0x0000a800010e7983 */ /* 0x002ea20000300a00 */
[----:B0-----:R0:W-:Y:S02]  /*2ccb0*/  STL.64 [R1+0x1be0], R26 ;  /* 0x001be01a01007387 */ /* 0x0011e40000100a00 */
[----:B------:R-:W-:Y:S01]  /*2ccc0*/  STL.64 [R1+0x1bd8], R24 ;  /* 0x001bd81801007387 */ /* 0x000fe20000100a00 */
[----:B0-----:R-:W4:Y:S01]  /*2ccd0*/  LDL.LU.64 R26, [R1+0x98] ;  /* 0x00009800011a7983 */ /* 0x001f220000300a00 */
[----:B--2---:R-:W-:Y:S11]  /*2cce0*/  HMMA.16816.F32.BF16 R16, R4, R14, R16 ;  /* 0x0000000e0410723c */ /* 0x004ff60000041810 */
[----:B------:R-:W-:Y:S11]  /*2ccf0*/  @!UPT UIADD3 URZ, URZ, URZ, URZ ;  /* 0x0000003f3f3ff290 */ /* 0x000ff6000fffe03f */
[----:B------:R-:W-:Y:S01]  /*2cd00*/  @!UPT UIADD3 URZ, URZ, URZ, URZ ;  /* 0x0000003f3f3ff290 */ /* 0x000fe2000fffe03f */
[----:B------:R-:W-:Y:S01]  /*2cd10*/  STL.64 [R1+0xf0], R16 ;  /* 0x0000f01001007387 */ /* 0x000fe20000100a00 */
[----:B------:R0:W-:Y:S03]  /*2cd20*/  STL.64 [R1+0xf8], R18 ;  /* 0x0000f81201007387 */ /* 0x0001e60000100a00 */
[----:B0-----:R-:W2:Y:S01]  /*2cd30*/  LDL.LU.64 R18, [R1+0x1e58] ;  /* 0x001e580001127983 */ /* 0x001ea20000300a00 */
[----:B------:R-:W2:Y:S02]  /*2cd40*/  LDL.LU.64 R16, [R1+0x1e50] ;  /* 0x001e500001107983 */ /* 0x000ea40000300a00 */
[----:B------:R-:W-:Y:S02]  /*2cd50*/  IMAD.MOV.U32 R0, RZ, RZ, R15 ;  /* 0x000000ffff007224 */ /* 0x000fe400078e000f */
[----:B------:R-:W-:Y:S02]  /*2cd60*/  IMAD.MOV.U32 R3, RZ, RZ, R14 ;  /* 0x000000ffff037224 */ /* 0x000fe400078e000e */
[----:B----4-:R-:W-:-:S02]  /*2cd70*/  IMAD.MOV.U32 R13, RZ, RZ, R26 ;  /* 0x000000ffff0d7224 */ /* 0x010fc400078e001a */
[----:B------:R-:W-:Y:S01]  /*2cd80*/  IMAD.MOV.U32 R12, RZ, RZ, R27 ;  /* 0x000000ffff0c7224 */ /* 0x000fe200078e001b */
[----:B------:R-:W-:Y:S01]  /*2cd90*/  STL [R1+0x1e00], R0 ;  /* 0x001e000001007387 */ /* 0x000fe20000100800 */
[----:B------:R-:W-:Y:S01]  /*2cda0*/  STL [R1+0x1dfc], R3 ;  /* 0x001dfc0301007387 */ /* 0x000fe20000100800 */
[C---:B--2---:R-:W-:Y:S11]  /*2cdb0*/  HMMA.16816.F32.BF16 R16, R4.reuse, R26, R16 ;  /* 0x0000001a0410723c */ /* 0x044ff60000041810 */
[----:B------:R-:W-:Y:S11]  /*2cdc0*/  @!UPT UIADD3 URZ, URZ, URZ, URZ ;  /* 0x0000003f3f3ff290 */ /* 0x000ff6000fffe03f */
[----:B------:R-:W-:Y:S02]  /*2cdd0*/  @!UPT UIADD3 URZ, URZ, URZ, URZ ;  /* 0x0000003f3f3ff290 */ /* 0x000fe4000fffe03f */
[----:B------:R-:W-:Y:S02]  /*2cde0*/  IMAD.MOV.U32 R26, RZ, RZ, R18 ;  /* 0x000000ffff1a7224 */ /* 0x000fe400078e0012 */
[----:B------:R-:W-:Y:S02]  /*2cdf0*/  IMAD.MOV.U32 R29, RZ, RZ, R16 ;  /* 0x000000ffff1d7224 */ /* 0x000fe400078e0010 */
[----:B------:R-:W-:Y:S01]  /*2ce00*/  IMAD.MOV.U32 R27, RZ, RZ, R17 ;  /* 0x000000ffff1b7224 */ /* 0x000fe200078e0011 */
[----:B------:R-:W2:Y:S01]  /*2ce10*/  LDL.LU R18, [R1+0x1e48] ;  /* 0x001e480001127983 */ /* 0x000ea20000300800 */
[----:B------:R-:W4:Y:S01]  /*2ce20*/  LDL.LU.64 R16, [R1+0x1e40] ;  /* 0x001e400001107983 */ /* 0x000f220000300a00 */
[----:B---3--:R-:W-:Y:S01]  /*2ce30*/  HMMA.16816.F32.BF16 R20, R4, R10, R20 ;  /* 0x0000000a0414723c */ /* 0x008fe20000041814 */
[----:B------:R-:W-:Y:S02]  /*2ce40*/  STL [R1+0x1cc8], R19 ;  /* 0x001cc81301007387 */ /* 0x000fe40000100800 */
[----:B------:R-:W-:-:S02]  /*2ce50*/  IMAD.MOV.U32 R15, RZ, RZ, R10 ;  /* 0x000000ffff0f7224 */ /* 0x000fc400078e000a */
[----:B------:R-:W-:Y:S01]  /*2ce60*/  IMAD.MOV.U32 R14, RZ, RZ, R11 ;  /* 0x000000ffff0e7224 */ /* 0x000fe200078e000b */
[----:B----4-:R-:W-:Y:S01]  /*2ce70*/  STL.64 [R1+0x1cc0], R16 ;  /* 0x001cc01001007387 */ /* 0x010fe20000100a00 */
[----:B------:R-:W-:Y:S11]  /*2ce80*/  STL [R1+0x1c08], R29 ;  /* 0x001c081d01007387 */ /* 0x000ff60000100800 */
[----:B------:R-:W-:Y:S05]  /*2ce90*/  @!UPT UIADD3 URZ, URZ, URZ, URZ ;  /* 0x0000003f3f3ff290 */ /* 0x000fea000fffe03f */
[----:B------:R-:W-:Y:S02]  /*2cea0*/  STL.64 [R1+0x160], R20 ;  /* 0x0001601401007387 */ /* 0x000fe40000100a00 */
[----:B------:R0:W-:Y:S02]  /*2ceb0*/  STL.64 [R1+0x168], R22 ;  /* 0x0001681601007387 */ /* 0x0001e40000100a00 */
[----:B0-----:R-:W3:Y:S01]  /*2cec0*/  LDL.LU.64 R22, [R1+0x1e38] ;  /* 0x001e380001167983 */ /* 0x001ee20000300a00 */
[----:B------:R-:W3:Y:S02]  /*2ced0*/  LDL.LU.64 R20, [R1+0x1e30] ;  /* 0x001e300001147983 */ /* 0x000ee40000300a00 */
[----:B------:R-:W3:Y:S02]  /*2cee0*/  LDL.LU.64 R10, [R1+0x1e28] ;  /* 0x001e2800010a7983 */ /* 0x000ee40000300a00 */
[----:B---3--:R-:W-:Y:S01]  /*2cef0*/  HMMA.16816.F32.BF16 R20, R4, R10, R20 ;  /* 0x0000000a0414723c */ /* 0x008fe20000041814 */
[----:B------:R-:W-:-:S02]  /*2cf00*/  IMAD.MOV.U32 R2, RZ, RZ, R10 ;  /* 0x000000ffff027224 */ /* 0x000fc400078e000a */
[----:B------:R-:W-:Y:S11]  /*2cf10*/  IMAD.MOV.U32 R29, RZ, RZ, R11 ;  /* 0x000000ffff1d7224 */ /* 0x000ff600078e000b */
[----:B------:R-:W-:Y:S09]  /*2cf20*/  @!UPT UIADD3 URZ, URZ, URZ, URZ ;  /* 0x0000003f3f3ff290 */ /* 0x000ff2000fffe03f */
[----:B------:R-:W-:Y:S01]  /*2cf30*/  STL.64 [R1+0x170], R20 ;  /* 0x0001701401007387 */ /* 0x000fe20000100a00 */
[----:B------:R0:W-:Y:S03]  /*2cf40*/  STL.64 [R1+0x178], R22 ;  /* 0x0001781601007387 */ /* 0x0001e60000100a00 */
[----:B0-----:R-:W3:Y:S01]  /*2cf50*/  LDL.LU.64 R22, [R1+0x1e20] ;  /* 0x001e200001167983 */ /* 0x001ee20000300a00 */
[----:B------:R-:W3:Y:S02]  /*2cf60*/  LDL.LU.64 R20, [R1+0x1e18] ;  /* 0x001e180001147983 */ /* 0x000ee40000300a00 */
[----:B------:R-:W4:Y:S02]  /*2cf70*/  LDL.LU.64 R10, [R1+0x1e10] ;  /* 0x001e1000010a7983 */ /* 0x000f240000300a00 */
[----:B------:R-:W2:Y:S01]  /*2cf80*/  LDL.LU.64 R8, [R1+0x1e08] ;  /* 0x001e080001087983 */ /* 0x000ea20000300a00 */
[----:B------:R-:W2:Y:S01]  /*2cf90*/  LDL.64 R24, [R1+0x100] ;  /* 0x0001000001187983 */ /* 0x000ea20000100a00 */
[----:B------:R0:W-:Y:S03]  /*2cfa0*/  STL.64 [R1+0x1c88], R26 ;  /* 0x001c881a01007387 */ /* 0x0001e60000100a00 */
[----:B--2---:R1:W-:Y:S01]  /*2cfb0*/  STL.64 [R1+0x1c80], R24 ;  /* 0x001c801801007387 */ /* 0x0043e20000100a00 */
[----:B0-----:R-:W3:Y:S02]  /*2cfc0*/  LDL.LU.64 R26, [R1+0x68] ;  /* 0x00006800011a7983 */ /* 0x001ee40000300a00 */
[----:B---3--:R-:W-:Y:S11]  /*2cfd0*/  HMMA.16816.F32.BF16 R20, R4, R26, R20 ;  /* 0x0000001a0414723c */ /* 0x008ff60000041814 */
[----:B------:R-:W-:Y:S11]  /*2cfe0*/  @!UPT UIADD3 URZ, URZ, URZ, URZ ;  /* 0x0000003f3f3ff290 */ /* 0x000ff6000fffe03f */
[----:B------:R-:W-:Y:S01]  /*2cff0*/  @!UPT UIADD3 URZ, URZ, URZ, URZ ;  /* 0x0000003f3f3ff290 */ /* 0x000fe2000fffe03f */
[----:B------:R0:W-:Y:S01]  /*2d000*/  STL [R1+0x1c0], R20 ;  /* 0x0001c01401007387 */ /* 0x0001e20000100800 */
[----:B------:R2:W-:Y:S02]  /*2d010*/  STL.64 [R1+0x1c8], R22 ;  /* 0x0001c81601007387 */ /* 0x0005e40000100a00 */
[----:B-1----:R-:W3:Y:S02]  /*2d020*/  LDL.64 R24, [R1+0xb0] ;  /* 0x0000b00001187983 */ /* 0x002ee40000100a00 */
[----:B------:R-:W-:Y:S01]  /*2d030*/  IMAD.MOV.U32 R28, RZ, RZ, R21 ;  /* 0x000000ffff1c7224 */ /* 0x000fe200078e0015 */
[----:B---3--:R1:W-:Y:S01]  /*2d040*/  STL.64 [R1+0x1ca0], R24 ;  /* 0x001ca01801007387 */ /* 0x0083e20000100a00 */
[----:B0-----:R-:W3:Y:S02]  /*2d050*/  LDL.LU R20, [R1+0x2a0] ;  /* 0x0002a00001147983 */ /* 0x001ee40000300800 */
[----:B------:R-:W3:Y:S02]  /*2d060*/  LDL.LU R21, [R1+0x2a4] ;  /* 0x0002a40001157983 */ /* 0x000ee40000300800 */
[----:B--2---:R-:W2:Y:S01]  /*2d070*/  LDL.LU R22, [R1+0x2a8] ;  /* 0x0002a80001167983 */ /* 0x004ea20000300800 */
[----:B------:R-:W2:Y:S04]  /*2d080*/  LDL.LU R23, [R1+0x2ac] ;  /* 0x0002ac0001177983 */ /* 0x000ea80000300800 */
[----:B-1----:R-:W2:Y:S01]  /*2d090*/  LDL R24, [R1+0xc0] ;  /* 0x0000c00001187983 */ /* 0x002ea20000100800 */
[----:B------:R-:W-:-:S02]  /*2d0a0*/  IMAD.MOV.U32 R25, RZ, RZ, R18 ;  /* 0x000000ffff197224 */ /* 0x000fc400078e0012 */
[----:B------:R-:W-:Y:S02]  /*2d0b0*/  IMAD.MOV.U32 R0, RZ, RZ, R26 ;  /* 0x000000ffff007224 */ /* 0x000fe400078e001a */
[----:B------:R-:W-:Y:S01]  /*2d0c0*/  IMAD.MOV.U32 R3, RZ, RZ, R27 ;  /* 0x000000ffff037224 */ /* 0x000fe200078e001b */
[----:B--2---:R-:W-:Y:S01]  /*2d0d0*/  STL.64 [R1+0x1cb8], R24 ;  /* 0x001cb81801007387 */ /* 0x004fe20000100a00 */
[----:B------:R-:W-:Y:S02]  /*2d0e0*/  STL.64 [R1+0x1c98], R22 ;  /* 0x001c981601007387 */ /* 0x000fe40000100a00 */
[----:B---3--:R0:W-:Y:S02]  /*2d0f0*/  STL.64 [R1+0x1c90], R20 ;  /* 0x001c901401007387 */ /* 0x0081e40000100a00 */
[----:B0-----:R-:W2:Y:S01]  /*2d100*/  LDL.LU R20, [R1+0x2d0] ;  /* 0x0002d00001147983 */ /* 0x001ea20000300800 */
[----:B------:R-:W2:Y:S02]  /*2d110*/  LDL.LU R21, [R1+0x2d4] ;  /* 0x0002d40001157983 */ /* 0x000ea40000300800 */
[----:B------:R-:W3:Y:S02]  /*2d120*/  LDL.LU R22, [R1+0x2d8] ;  /* 0x0002d80001167983 */ /* 0x000ee40000300800 */
[----:B------:R-:W3:Y:S01]  /*2d130*/  LDL.LU R23, [R1+0x2dc] ;  /* 0x0002dc0001177983 */ /* 0x000ee20000300800 */
[----:B------:R-:W2:Y:S01]  /*2d140*/  LDL.LU R24, [R1+0x2c0] ;  /* 0x0002c00001187983 */ /* 0x000ea20000300800 */
[----:B------:R-:W2:Y:S02]  /*2d150*/  LDL.LU R25, [R1+0x2c4] ;  /* 0x0002c40001197983 */ /* 0x000ea40000300800 */
[----:B------:R-:W2:Y:S02]  /*2d160*/  LDL.LU R26, [R1+0x2c8] ;  /* 0x0002c800011a7983 */ /* 0x000ea40000300800 */
[----:B------:R-:W2:Y:S02]  /*2d170*/  LDL.LU R27, [R1+0x2cc] ;  /* 0x0002cc00011b7983 */ /* 0x000ea40000300800 */
[----:B----4-:R-:W-:-:S02]  /*2d180*/  IMAD.MOV.U32 R16, RZ, RZ, R11 ;  /* 0x000000ffff107224 */ /* 0x010fc400078e000b */
[----:B------:R-:W-:Y:S01]  /*2d190*/  IMAD.MOV.U32 R17, RZ, RZ, R10 ;  /* 0x000000ffff117224 */ /* 0x000fe200078e000a */
[----:B--2---:R-:W-:Y:S01]  /*2d1a0*/  STL.64 [R1+0x1cd8], R26 ;  /* 0x001cd81a01007387 */ /* 0x004fe20000100a00 */
[----:B------:R-:W-:Y:S03]  /*2d1b0*/  STL.64 [R1+0x1cd0], R24 ;  /* 0x001cd01801007387 */ /* 0x000fe60000100a00 */
[----:B------:R0:W-:Y:S02]  /*2d1c0*/  STL.64 [R1+0x1ce0], R16 ;  /* 0x001ce01001007387 */ /* 0x0001e40000100a00 */
[----:B0-----:R-:W2:Y:S04]  /*2d1d0*/  LDL.64 R16, [R1+0x20] ;  /* 0x0000200001107983 */ /* 0x001ea80000100a00 */
[----:B--2---:R0:W-:Y:S01]  /*2d1e0*/  STL.64 [R1+0x1cf8], R16 ;  /* 0x001cf81001007387 */ /* 0x0041e20000100a00 */
[----:B------:R-:W2:Y:S02]  /*2d1f0*/  LDL.LU R24, [R1+0x2f0] ;  /* 0x0002f00001187983 */ /* 0x000ea40000300800 */
[----:B------:R-:W2:Y:S02]  /*2d200*/  LDL.LU R25, [R1+0x2f4] ;  /* 0x0002f40001197983 */ /* 0x000ea40000300800 */
[----:B------:R-:W4:Y:S01]  /*2d210*/  LDL.LU R26, [R1+0x2f8] ;  /* 0x0002f800011a7983 */ /* 0x000f220000300800 */
[----:B------:R-:W4:Y:S04]  /*2d220*/  LDL.LU R27, [R1+0x2fc] ;  /* 0x0002fc00011b7983 */ /* 0x000f280000300800 */
[----:B0-----:R-:W2:Y:S01]  /*2d230*/  LDL.LU R16, [R1+0x310] ;  /* 0x0003100001107983 */ /* 0x001ea20000300800 */
[----:B------:R-:W2:Y:S02]  /*2d240*/  LDL.LU R17, [R1+0x314] ;  /* 0x0003140001117983 */ /* 0x000ea40000300800 */
[----:B------:R-:W2:Y:S02]  /*2d250*/  LDL.LU R18, [R1+0x318] ;  /* 0x0003180001127983 */ /* 0x000ea40000300800 */
[----:B------:R-:W2:Y:S02]  /*2d260*/  LDL.LU R19, [R1+0x31c] ;  /* 0x00031c0001137983 */ /* 0x000ea40000300800 */
[----:B--2---:R-:W-:Y:S01]  /*2d270*/  STL.64 [R1+0x1d18], R18 ;  /* 0x001d181201007387 */ /* 0x004fe20000100a00 */
[----:B------:R0:W-:Y:S03]  /*2d280*/  STL.64 [R1+0x1d10], R16 ;  /* 0x001d101001007387 */ /* 0x0001e60000100a00 */
[----:B0-----:R-:W2:Y:S01]  /*2d290*/  LDL.LU R16, [R1+0x320] ;  /* 0x0003200001107983 */ /* 0x001ea20000300800 */
[----:B------:R-:W2:Y:S02]  /*2d2a0*/  LDL.LU R17, [R1+0x324] ;  /* 0x0003240001117983 */ /* 0x000ea40000300800 */
[----:B------:R-:W2:Y:S02]  /*2d2b0*/  LDL.LU R18, [R1+0x328] ;  /* 0x0003280001127983 */ /* 0x000ea40000300800 */
[----:B------:R-:W2:Y:S02]  /*2d2c0*/  LDL.LU R19, [R1+0x32c] ;  /* 0x00032c0001137983 */ /* 0x000ea40000300800 */
[----:B--2---:R-:W-:Y:S01]  /*2d2d0*/  STL.64 [R1+0x1d28], R18 ;  /* 0x001d281201007387 */ /* 0x004fe20000100a00 */
[----:B------:R-:W-:Y:S02]  /*2d2e0*/  STL.64 [R1+0x1d20], R16 ;  /* 0x001d201001007387 */ /* 0x000fe40000100a00 */
[----:B----4-:R-:W-:Y:S02]  /*2d2f0*/  STL.64 [R1+0x1cf0], R26 ;  /* 0x001cf01a01007387 */ /* 0x010fe40000100a00 */
[----:B------:R0:W-:Y:S02]  /*2d300*/  STL.64 [R1+0x1ce8], R24 ;  /* 0x001ce81801007387 */ /* 0x0001e40000100a00 */
[----:B0-----:R-:W2:Y:S01]  /*2d310*/  LDL.LU R24, [R1+0x300] ;  /* 0x0003000001187983 */ /* 0x001ea20000300800 */
[----:B------:R-:W2:Y:S02]  /*2d320*/  LDL.LU R25, [R1+0x304] ;  /* 0x0003040001197983 */ /* 0x000ea40000300800 */
[----:B------:R-:W4:Y:S02]  /*2d330*/  LDL.LU R26, [R1+0x308] ;  /* 0x00030800011a7983 */ /* 0x000f240000300800 */
[----:B------:R-:W4:Y:S02]  /*2d340*/  LDL.LU R27, [R1+0x30c] ;  /* 0x00030c00011b7983 */ /* 0x000f240000300800 */
[----:B----4-:R-:W-:Y:S01]  /*2d350*/  STL.64 [R1+0x1d38], R26 ;  /* 0x001d381a01007387 */ /* 0x010fe20000100a00 */
[----:B--2---:R0:W-:Y:S03]  /*2d360*/  STL.64 [R1+0x1d30], R24 ;  /* 0x001d301801007387 */ /* 0x0041e60000100a00 */
[----:B0-----:R-:W2:Y:S01]  /*2d370*/  LDL.LU R24, [R1+0x330] ;  /* 0x0003300001187983 */ /* 0x001ea20000300800 */
[----:B------:R-:W2:Y:S02]  /*2d380*/  LDL.LU R25, [R1+0x334] ;  /* 0x0003340001197983 */ /* 0x000ea40000300800 */
[----:B------:R-:W4:Y:S02]  /*2d390*/  LDL.LU R26, [R1+0x338] ;  /* 0x00033800011a7983 */ /* 0x000f240000300800 */
[----:B------:R-:W4:Y:S02]  /*2d3a0*/  LDL.LU R27, [R1+0x33c] ;  /* 0x00033c00011b7983 */ /* 0x000f240000300800 */
[----:B------:R-:W-:-:S02]  /*2d3b0*/  IMAD.MOV.U32 R19, RZ, RZ, R8 ;  /* 0x000000ffff137224 */ /* 0x000fc400078e0008 */
[----:B------:R-:W-:Y:S01]  /*2d3c0*/  IMAD.MOV.U32 R18, RZ, RZ, R9 ;  /* 0x000000ffff127224 */ /* 0x000fe200078e0009 */
[----:B------:R-:W3:Y:S01]  /*2d3d0*/  LDL.LU R8, [R1+0x250] ;  /* 0x0002500001087983 */ /* 0x000ee20000300800 */
[----:B------:R-:W3:Y:S02]  /*2d3e0*/  LDL.LU R9, [R1+0x254] ;  /* 0x0002540001097983 */ /* 0x000ee40000300800 */
[----:B------:R-:W3:Y:S02]  /*2d3f0*/  LDL.LU R10, [R1+0x258] ;  /* 0x00025800010a7983 */ /* 0x000ee40000300800 */
[----:B------:R-:W3:Y:S01]  /*2d400*/  LDL.LU R11, [R1+0x25c] ;  /* 0x00025c00010b7983 */ /* 0x000ee20000300800 */
[----:B----4-:R0:W-:Y:S01]  /*2d410*/  STL.64 [R1+0x1d48], R26 ;  /* 0x001d481a01007387 */ /* 0x0101e20000100a00 */
[----:B--2---:R-:W-:Y:S03]  /*2d420*/  STL.64 [R1+0x1d40], R24 ;  /* 0x001d401801007387 */ /* 0x004fe60000100a00 */
[----:B0-----:R-:W2:Y:S01]  /*2d430*/  LDL.LU R26, [R1+0x58] ;  /* 0x00005800011a7983 */ /* 0x001ea20000300800 */
[----:B------:R-:W2:Y:S02]  /*2d440*/  LDL.LU R27, [R1+0x5c] ;  /* 0x00005c00011b7983 */ /* 0x000ea40000300800 */
[----:B---3--:R-:W-:Y:S02]  /*2d450*/  STL.64 [R1+0x1cb0], R22 ;  /* 0x001cb01601007387 */ /* 0x008fe40000100a00 */
[----:B------:R0:W-:Y:S02]  /*2d460*/  STL.64 [R1+0x1ca8], R20 ;  /* 0x001ca81401007387 */ /* 0x0001e40000100a00 */
[----:B0-----:R-:W3:Y:S01]  /*2d470*/  LDL.LU R20, [R1+0x2e0] ;  /* 0x0002e00001147983 */ /* 0x001ee20000300800 */
[----:B------:R-:W3:Y:S02]  /*2d480*/  LDL.LU R21, [R1+0x2e4] ;  /* 0x0002e40001157983 */ /* 0x000ee40000300800 */
[----:B------:R-:W4:Y:S02]  /*2d490*/  LDL.LU R22, [R1+0x2e8] ;  /* 0x0002e80001167983 */ /* 0x000f240000300800 */
[----:B------:R-:W4:Y:S02]  /*2d4a0*/  LDL.LU R23, [R1+0x2ec] ;  /* 0x0002ec0001177983 */ /* 0x000f240000300800 */
[----:B----4-:R-:W-:Y:S01]  /*2d4b0*/  STL.64 [R1+0x1d58], R22 ;  /* 0x001d581601007387 */ /* 0x010fe20000100a00 */
[----:B---3--:R0:W-:Y:S03]  /*2d4c0*/  STL.64 [R1+0x1d50], R20 ;  /* 0x001d501401007387 */ /* 0x0081e60000100a00 */
[----:B0-----:R-:W3:Y:S01]  /*2d4d0*/  LDL.LU R20, [R1+0x2b0] ;  /* 0x0002b00001147983 */ /* 0x001ee20000300800 */
[----:B------:R-:W3:Y:S02]  /*2d4e0*/  LDL.LU R21, [R1+0x2b4] ;  /* 0x0002b40001157983 */ /* 0x000ee40000300800 */
[----:B------:R-:W4:Y:S02]  /*2d4f0*/  LDL.LU R22, [R1+0x2b8] ;  /* 0x0002b80001167983 */ /* 0x000f240000300800 */
[----:B------:R-:W4:Y:S01]  /*2d500*/  LDL.LU R23, [R1+0x2bc] ;  /* 0x0002bc0001177983 */ /* 0x000f220000300800 */
[----:B--2---:R-:W-:Y:S01]  /*2d510*/  HMMA.16816.F32.BF16 R8, R4, R26, R8 ;  /* 0x0000001a0408723c */ /* 0x004fe20000041808 */
[----:B----4-:R0:W-:Y:S01]  /*2d520*/  STL.64 [R1+0x1d68], R22 ;  /* 0x001d681601007387 */ /* 0x0101e20000100a00 */
[----:B---3--:R-:W-:Y:S02]  /*2d530*/  STL.64 [R1+0x1d60], R20 ;  /* 0x001d601401007387 */ /* 0x008fe40000100a00 */
[----:B0-----:R-:W-:-:S02]  /*2d540*/  IMAD.MOV.U32 R22, RZ, RZ, R0 ;  /* 0x000000ffff167224 */ /* 0x001fc400078e0000 */
[----:B------:R-:W2:Y:S01]  /*2d550*/  LDL.LU R0, [R1+0x1e00] ;  /* 0x001e000001007983 */ /* 0x000ea20000300800 */
[----:B------:R-:W-:Y:S02]  /*2d560*/  IMAD.MOV.U32 R23, RZ, RZ, R3 ;  /* 0x000000ffff177224 */ /* 0x000fe400078e0003 */
[----:B------:R-:W3:Y:S03]  /*2d570*/  LDL.LU R3, [R1+0x1dfc] ;  /* 0x001dfc0001037983 */ /* 0x000ee60000300800 */
[----:B------:R0:W-:Y:S02]  /*2d580*/  STL.64 [R1+0x1d78], R22 ;  /* 0x001d781601007387 */ /* 0x0001e40000100a00 */
[----:B0-----:R-:W-:Y:S02]  /*2d590*/  IMAD.MOV.U32 R22, RZ, RZ, R2 ;  /* 0x000000ffff167224 */ /* 0x001fe400078e0002 */
[----:B------:R-:W-:Y:S01]  /*2d5a0*/  IMAD.MOV.U32 R23, RZ, RZ, R29 ;  /* 0x000000ffff177224 */ /* 0x000fe200078e001d */
[----:B------:R-:W4:Y:S04]  /*2d5b0*/  LDL.LU R2, [R1+0x1df8] ;  /* 0x001df80001027983 */ /* 0x000f280000300800 */
[----:B------:R0:W-:Y:S02]  /*2d5c0*/  STL.64 [R1+0x1d90], R22 ;  /* 0x001d901601007387 */ /* 0x0001e40000100a00 */
[----:B0-----:R-:W-:-:S02]  /*2d5d0*/  IMAD.MOV.U32 R22, RZ, RZ, R15 ;  /* 0x000000ffff167224 */ /* 0x001fc400078e000f */
[----:B------:R-:W-:-:S05]  /*2d5e0*/  IMAD.MOV.U32 R23, RZ, RZ, R14 ;  /* 0x000000ffff177224 */ /* 0x000fca00078e000e */
[----:B------:R0:W-:Y:S02]  /*2d5f0*/  STL.64 [R1+0x1da8], R22 ;  /* 0x001da81601007387 */ /* 0x0001e40000100a00 */
[----:B0-----:R-:W-:Y:S02]  /*2d600*/  IMAD.MOV.U32 R22, RZ, RZ, R13 ;  /* 0x000000ffff167224 */ /* 0x001fe400078e000d */
[----:B------:R-:W-:-:S05]  /*2d610*/  IMAD.MOV.U32 R23, RZ, RZ, R12 ;  /* 0x000000ffff177224 */ /* 0x000fca00078e000c */
[----:B------:R-:W-:Y:S01]  /*2d620*/  STL.64 [R1+0x1dc0], R22 ;  /* 0x001dc01601007387 */ /* 0x000fe20000100a00 */
[----:B------:R-:W-:Y:S02]  /*2d630*/  STL [R1+0x1bcc], R28 ;  /* 0x001bcc1c01007387 */ /* 0x000fe40000100800 */
[----:B------:R0:W-:Y:S02]  /*2d640*/  STL.64 [R1+0x1e0], R8 ;  /* 0x0001e00801007387 */ /* 0x0001e40000100a00 */
[----:B------:R1:W-:Y:S01]  /*2d650*/  STL [R1+0x1e8], R10 ;  /* 0x0001e80a01007387 */ /* 0x0003e20000100800 */
[----:B------:R-:W3:Y:S01]  /*2d660*/  LDL.LU R12, [R1+0x270] ;  /* 0x00027000010c7983 */ /* 0x000ee20000300800 */
[----:B------:R-:W3:Y:S02]  /*2d670*/  LDL.LU R13, [R1+0x274] ;  /* 0x00027400010d7983 */ /* 0x000ee40000300800 */
[----:B------:R-:W3:Y:S02]  /*2d680*/  LDL.LU R14, [R1+0x278] ;  /* 0x00027800010e7983 */ /* 0x000ee40000300800 */
[----:B------:R-:W3:Y:S01]  /*2d690*/  LDL.LU R15, [R1+0x27c] ;  /* 0x00027c00010f7983 */ /* 0x000ee20000300800 */
[----:B0-----:R-:W3:Y:S01]  /*2d6a0*/  LDL.LU R8, [R1+0x240] ;  /* 0x0002400001087983 */ /* 0x001ee20000300800 */
[----:B------:R-:W3:Y:S02]  /*2d6b0*/  LDL.LU R9, [R1+0x244] ;  /* 0x0002440001097983 */ /* 0x000ee40000300800 */
[----:B-1----:R-:W3:Y:S02]  /*2d6c0*/  LDL.LU R10, [R1+0x248] ;  /* 0x00024800010a7983 */ /* 0x002ee40000300800 */
[----:B--2---:R-:W-:-:S02]  /*2d6d0*/  IMAD.MOV.U32 R23, RZ, RZ, R0 ;  /* 0x000000ffff177224 */ /* 0x004fc400078e0000 */
[----:B------:R-:W-:Y:S02]  /*2d6e0*/  IMAD.MOV.U32 R0, RZ, RZ, R11 ;  /* 0x000000ffff007224 */ /* 0x000fe400078e000b */
[----:B------:R-:W2:Y:S01]  /*2d6f0*/  LDL.LU R11, [R1+0x24c] ;  /* 0x00024c00010b7983 */ /* 0x000ea20000300800 */
[----:B------:R0:W-:Y:S02]  /*2d700*/  STL.64 [R1+0x1d70], R26 ;  /* 0x001d701a01007387 */ /* 0x0001e40000100a00 */
[----:B------:R-:W2:Y:S02]  /*2d710*/  LDL.LU R24, [R1+0x290] ;  /* 0x0002900001187983 */ /* 0x000ea40000300800 */
[----:B------:R-:W2:Y:S01]  /*2d720*/  LDL.LU R25, [R1+0x294] ;  /* 0x0002940001197983 */ /* 0x000ea20000300800 */
[----:B0-----:R-:W2:Y:S01]  /*2d730*/  LDL.LU R26, [R1+0x298] ;  /* 0x00029800011a7983 */ /* 0x001ea20000300800 */
[----:B------:R-:W2:Y:S03]  /*2d740*/  LDL.LU R27, [R1+0x29c] ;  /* 0x00029c00011b7983 */ /* 0x000ea60000300800 */
[----:B--2---:R-:W-:Y:S01]  /*2d750*/  STL.64 [R1+0x1d88], R26 ;  /* 0x001d881a01007387 */ /* 0x004fe20000100a00 */
[----:B------:R0:W-:Y:S03]  /*2d760*/  STL.64 [R1+0x1d80], R24 ;  /* 0x001d801801007387 */ /* 0x0001e60000100a00 */
        /* <DEDUP_REMOVED lines=9> */
[----:B------:R-:W2:Y:S01]  /*2d800*/  LDL.LU R27, [R1+0x26c] ;  /* 0x00026c00011b7983 */ /* 0x000ea20000300800 */
[C---:B---3--:R-:W-:Y:S01]  /*2d810*/  HMMA.16816.F32.BF16 R12, R4.reuse, R18, R12 ;  /* 0x00000012040c723c */ /* 0x048fe2000004180c */
[----:B--2---:R-:W-:Y:S01]  /*2d820*/  STL.64 [R1+0x1db8], R26 ;  /* 0x001db81a01007387 */ /* 0x004fe20000100a00 */
[----:B------:R0:W-:Y:S03]  /*2d830*/  STL.64 [R1+0x1db0], R24 ;  /* 0x001db01801007387 */ /* 0x0001e60000100a00 */
[----:B0-----:R-:W2:Y:S01]  /*2d840*/  LDL.LU R24, [R1+0x220] ;  /* 0x0002200001187983 */ /* 0x001ea20000300800 */
[----:B------:R-:W2:Y:S02]  /*2d850*/  LDL.LU R25, [R1+0x224] ;  /* 0x0002240001197983 */ /* 0x000ea40000300800 */
[----:B------:R-:W3:Y:S02]  /*2d860*/  LDL.LU R26, [R1+0x228] ;  /* 0x00022800011a7983 */ /* 0x000ee40000300800 */
[----:B------:R-:W3:Y:S11]  /*2d870*/  LDL.LU R27, [R1+0x22c] ;  /* 0x00022c00011b7983 */ /* 0x000ef60000300800 */
[----:B------:R-:W-:Y:S03]  /*2d880*/  @!UPT UIADD3 URZ, URZ, URZ, URZ ;  /* 0x0000003f3f3ff290 */ /* 0x000fe6000fffe03f */
[----:B------:R-:W-:Y:S01]  /*2d890*/  IMAD.MOV.U32 R28, RZ, RZ, R15 ;  /* 0x000000ffff1c7224 */ /* 0x000fe200078e000f */
[----:B---3--:R-:W-:Y:S01]  /*2d8a0*/  STL.64 [R1+0x1dd0], R26 ;  /* 0x001dd01a01007387 */ /* 0x008fe20000100a00 */
[----:B--2---:R0:W-:Y:S03]  /*2d8b0*/  STL.64 [R1+0x1dc8], R24 ;  /* 0x001dc81801007387 */ /* 0x0041e60000100a00 */
[----:B0-----:R-:W2:Y:S01]  /*2d8c0*/  LDL.LU R24, [R1+0x230] ;  /* 0x0002300001187983 */ /* 0x001ea20000300800 */
[----:B------:R-:W2:Y:S02]  /*2d8d0*/  LDL.LU R25, [R1+0x234] ;  /* 0x0002340001197983 */ /* 0x000ea40000300800 */
[----:B------:R-:W2:Y:S02]  /*2d8e0*/  LDL.LU R26, [R1+0x238] ;  /* 0x00023800011a7983 */ /* 0x000ea40000300800 */
[----:B------:R-:W2:Y:S01]  /*2d8f0*/  LDL.LU R27, [R1+0x23c] ;  /* 0x00023c00011b7983 */ /* 0x000ea20000300800 */
[----:B------:R-:W-:Y:S01]  /*2d900*/  STL.64 [R1+0x360], R12 ;  /* 0x0003600c01007387 */ /* 0x000fe20000100a00 */
[----:B------:R0:W-:Y:S03]  /*2d910*/  STL [R1+0x368], R14 ;  /* 0x0003680e01007387 */ /* 0x0001e60000100800 */
[----:B0-----:R-:W3:Y:S01]  /*2d920*/  LDL.LU.64 R14, [R1+0x1df0] ;  /* 0x001df000010e7983 */ /* 0x001ee20000300a00 */
[----:B------:R-:W2:Y:S02]  /*2d930*/  LDL.LU.64 R12, [R1+0x1de8] ;  /* 0x001de800010c7983 */ /* 0x000ea40000300a00 */
[----:B------:R-:W-:Y:S01]  /*2d940*/  IMAD.MOV.U32 R22, RZ, RZ, R3 ;  /* 0x000000ffff167224 */ /* 0x000fe200078e0003 */
[----:B---3--:R-:W-:Y:S01]  /*2d950*/  HMMA.16816.F32.BF16 R4, R4, R14, R8 ;  /* 0x0000000e0404723c */ /* 0x008fe20000041808 */
[----:B------:R-:W2:Y:S01]  /*2d960*/  LDL.LU.64 R10, [R1+0x1de0] ;  /* 0x001de000010a7983 */ /* 0x000ea20000300a00 */
[----:B------:R-:W2:Y:S11]  /*2d970*/  LDL.LU.64 R8, [R1+0x1dd8] ;  /* 0x001dd80001087983 */ /* 0x000eb60000300a00 */
[----:B------:R-:W-:Y:S10]  /*2d980*/  @!UPT UIADD3 URZ, URZ, URZ, URZ ;  /* 0x0000003f3f3ff290 */ /* 0x000ff4000fffe03f */
[----:B------:R-:W-:Y:S01]  /*2d990*/  STL.64 [R1+0x350], R4 ;  /* 0x0003500401007387 */ /* 0x000fe20000100a00 */
[----:B------:R-:W-:Y:S01]  /*2d9a0*/  STL.64 [R1+0x358], R6 ;  /* 0x0003580601007387 */ /* 0x000fe20000100a00 */
[C---:B--2---:R-:W-:Y:S02]  /*2d9b0*/  HMMA.16816.F32.BF16 R20, R8.reuse, R22, R24 ;  /* 0x000000160814723c */ /* 0x044fe40000041818 */
[----:B------:R-:W2:Y:S01]  /*2d9c0*/  LDL.LU.64 R26, [R1+0x1dd0] ;  /* 0x001dd000011a7983 */ /* 0x000ea20000300a00 */
[----:B------:R-:W2:Y:S11]  /*2d9d0*/  LDL.LU.64 R24, [R1+0x1dc8] ;  /* 0x001dc80001187983 */ /* 0x000eb60000300a00 */
[----:B------:R-:W-:Y:S09]  /*2d9e0*/  @!UPT UIADD3 URZ, URZ, URZ, URZ ;  /* 0x0000003f3f3ff290 */ /* 0x000ff2000fffe03f */
[----:B------:R-:W-:Y:S01]  /*2d9f0*/  STL.64 [R1+0x340], R20 ;  /* 0x0003401401007387 */ /* 0x000fe20000100a00 */
        /* <DEDUP_REMOVED lines=38> */
[C---:B---3--:R-:W-:Y:S01]  /*2dc60*/  HMMA.16816.F32.BF16 R16, R8.reuse, R18, R24 ;  /* 0x000000120810723c */ /* 0x048fe20000041818 */
[----:B------:R-:W3:Y:S01]  /*2dc70*/  LDL.LU.64 R26, [R1+0x1d38] ;  /* 0x001d3800011a7983 */ /* 0x000ee20000300a00 */
[----:B------:R-:W3:Y:S11]  /*2dc80*/  LDL.LU.64 R24, [R1+0x1d30] ;  /* 0x001d300001187983 */ /* 0x000ef60000300a00 */
[----:B------:R-:W-:Y:S10]  /*2dc90*/  @!UPT UIADD3 URZ, URZ, URZ, URZ ;  /* 0x0000003f3f3ff290 */ /* 0x000ff4000fffe03f */
[----:B------:R-:W-:Y:S01]  /*2dca0*/  STL.64 [R1+0x220], R16 ;  /* 0x0002201001007387 */ /* 0x000fe20000100a00 */
[----:B------:R0:W-:Y:S03]  /*2dcb0*/  STL.64 [R1+0x228], R18 ;  /* 0x0002281201007387 */ /* 0x0001e60000100a00 */
[----:B0-----:R-:W2:Y:S01]  /*2dcc0*/  LDL.LU.64 R18, [R1+0x1d28] ;  /* 0x001d280001127983 */ /* 0x001ea20000300a00 */
[----:B------:R-:W2:Y:S02]  /*2dcd0*/  LDL.LU.64 R16, [R1+0x1d20] ;  /* 0x001d200001107983 */ /* 0x000ea40000300a00 */
[----:B------:R-:W-:Y:S02]  /*2dce0*/  IMAD.MOV.U32 R4, RZ, RZ, R13 ;  /* 0x000000ffff047224 */ /* 0x000fe400078e000d */
[----:B------:R-:W-:Y:S01]  /*2dcf0*/  IMAD.MOV.U32 R5, RZ, RZ, R12 ;  /* 0x000000ffff057224 */ /* 0x000fe200078e000c */
[----:B--2---:R-:W-:Y:S01]  /*2dd00*/  HMMA.16816.F32.BF16 R8, R8, R14, R16 ;  /* 0x0000000e0808723c */ /* 0x004fe20000041810 */
[----:B------:R-:W2:Y:S01]  /*2dd10*/  LDL.LU.64 R18, [R1+0x1d18] ;  /* 0x001d180001127983 */ /* 0x000ea20000300a00 */
[----:B------:R-:W2:Y:S02]  /*2dd20*/  LDL.LU.64 R16, [R1+0x1d10] ;  /* 0x001d100001107983 */ /* 0x000ea40000300a00 */
[----:B------:R-:W2:Y:S02]  /*2dd30*/  LDL.LU.64 R14, [R1+0x1d08] ;  /* 0x001d0800010e7983 */ /* 0x000ea40000300a00 */
[----:B------:R-:W2:Y:S11]  /*2dd40*/  LDL.LU.64 R12, [R1+0x1d00] ;  /* 0x001d0000010c7983 */ /* 0x000eb60000300a00 */
[----:B------:R-:W-:Y:S06]  /*2dd50*/  @!UPT UIADD3 URZ, URZ, URZ, URZ ;  /* 0x0000003f3f3ff290 */ /* 0x000fec000fffe03f */
[----:B------:R0:W-:Y:S01]  /*2dd60*/  STL.64 [R1+0x200], R8 ;  /* 0x0002000801007387 */ /* 0x0001e20000100a00 */
[----:B------:R-:W-:Y:S03]  /*2dd70*/  STL.64 [R1+0x208], R10 ;  /* 0x0002080a01007387 */ /* 0x000fe60000100a00 */
[----:B0-----:R-:W3:Y:S01]  /*2dd80*/  LDL R8, [R1+0xe0] ;  /* 0x0000e00001087983 */ /* 0x001ee20000100800 */
[----:B--2---:R-:W-:Y:S11]  /*2dd90*/  HMMA.16816.F32.BF16 R16, R12, R4, R16 ;  /* 0x000000040c10723c */ /* 0x004ff60000041810 */
[----:B------:R-:W-:Y:S11]  /*2dda0*/  @!UPT UIADD3 URZ, URZ, URZ, URZ ;  /* 0x0000003f3f3ff290 */ /* 0x000ff6000fffe03f */
[----:B------:R-:W-:Y:S01]  /*2ddb0*/  @!UPT UIADD3 URZ, URZ, URZ, URZ ;  /* 0x0000003f3f3ff290 */ /* 0x000fe2000fffe03f */
[----:B------:R0:W-:Y:S01]  /*2ddc0*/  STL.64 [R1+0x210], R16 ;  /* 0x0002101001007387 */ /* 0x0001e20000100a00 */
[----:B------:R-:W-:Y:S03]  /*2ddd0*/  STL [R1+0x218], R18 ;  /* 0x0002181201007387 */ /* 0x000fe60000100800 */
[----:B0-----:R-:W3:Y:S01]  /*2dde0*/  LDL.LU.64 R16, [R1+0x1cf8] ;  /* 0x001cf80001107983 */ /* 0x001ee20000300a00 */
[----:B----4-:R-:W-:Y:S02]  /*2ddf0*/  IMAD.MOV.U32 R9, RZ, RZ, R2 ;  /* 0x000000ffff097224 */ /* 0x010fe400078e0002 */
[----:B------:R-:W-:-:S05]  /*2de00*/  IMAD.MOV.U32 R2, RZ, RZ, R19 ;  /* 0x000000ffff027224 */ /* 0x000fca00078e0013 */
[----:B------:R-:W-:Y:S01]  /*2de10*/  STL [R1+0x1b78], R2 ;  /* 0x001b780201007387 */ /* 0x000fe20000100800 */
[C---:B---3--:R-:W-:Y:S01]  /*2de20*/  HMMA.16816.F32.BF16 R24, R12.reuse, R16, R24 ;  /* 0x000000100c18723c */ /* 0x048fe20000041818 */
        /* <DEDUP_REMOVED lines=14> */
[----:B0-----:R-:W3:Y:S01]  /*2df10*/  LDL.LU R19, [R1+0x1cc8] ;  /* 0x001cc80001137983 */ /* 0x001ee20000300800 */
[----:B------:R-:W2:Y:S02]  /*2df20*/  LDL.LU.64 R16, [R1+0x1cc0] ;  /* 0x001cc00001107983 */ /* 0x000ea40000300a00 */
[C---:B--2---:R-:W-:Y:S11]  /*2df30*/  HMMA.16816.F32.BF16 R24, R12.reuse, R16, R24 ;  /* 0x000000100c18723c */ /* 0x044ff60000041818 */
[----:B------:R-:W-:Y:S11]  /*2df40*/  @!UPT UIADD3 URZ, URZ, URZ, URZ ;  /* 0x0000003f3f3ff290 */ /* 0x000ff6000fffe03f */
[----:B------:R-:W-:Y:S01]  /*2df50*/  @!UPT UIADD3 URZ, URZ, URZ, URZ ;  /* 0x0000003f3f3ff290 */ /* 0x000fe2000fffe03f */
[----:B------:R0:W-:Y:S01]  /*2df60*/  STL.64 [R1+0x2c0], R24 ;  /* 0x0002c01801007387 */ /* 0x0001e20000100a00 */
[----:B------:R1:W-:Y:S03]  /*2df70*/  STL.64 [R1+0x2c8], R26 ;  /* 0x0002c81a01007387 */ /* 0x0003e60000100a00 */
[----:B0-----:R-:W1:Y:S02]  /*2df80*/  LDL.LU.64 R24, [R1+0x1cb8] ;  /* 0x001cb80001187983 */ /* 0x001e640000300a00 */
[C---:B-1----:R-:W-:Y:S02]  /*2df90*/  HMMA.16816.F32.BF16 R24, R12.reuse, R24, R20 ;  /* 0x000000180c18723c */ /* 0x042fe40000041814 */
[----:B------:R-:W2:Y:S01]  /*2dfa0*/  LDL.LU.64 R22, [R1+0x1cb0] ;  /* 0x001cb00001167983 */ /* 0x000ea20000300a00 */
[----:B------:R-:W2:Y:S11]  /*2dfb0*/  LDL.LU.64 R20, [R1+0x1ca8] ;  /* 0x001ca80001147983 */ /* 0x000eb60000300a00 */
[----:B------:R-:W-:Y:S09]  /*2dfc0*/  @!UPT UIADD3 URZ, URZ, URZ, URZ ;  /* 0x0000003f3f3ff290 */ /* 0x000ff2000fffe03f */
[----:B------:R0:W-:Y:S01]  /*2dfd0*/  STL.64 [R1+0x2e0], R24 ;  /* 0x0002e01801007387 */ /* 0x0001e20000100a00 */
[----:B------:R-:W-:Y:S03]  /*2dfe0*/  STL.64 [R1+0x2e8], R26 ;  /* 0x0002e81a01007387 */ /* 0x000fe60000100a00 */
[----:B0-----:R-:W2:Y:S02]  /*2dff0*/  LDL.LU.64 R24, [R1+0x1ca0] ;  /* 0x001ca00001187983 */ /* 0x001ea40000300a00 */
[C---:B--2---:R-:W-:Y:S11]  /*2e000*/  HMMA.16816.F32.BF16 R20, R12.reuse, R24, R20 ;  /* 0x000000180c14723c */ /* 0x044ff60000041814 */
[----:B------:R-:W-:Y:S11]  /*2e010*/  @!UPT UIADD3 URZ, URZ, URZ, URZ ;  /* 0x0000003f3f3ff290 */ /* 0x000ff6000fffe03f */
[----:B------:R-:W-:Y:S01]  /*2e020*/  @!UPT UIADD3 URZ, URZ, URZ, URZ ;  /* 0x0000003f3f3ff290 */ /* 0x000fe2000fffe03f */
[----:B------:R-:W-:Y:S01]  /*2e030*/  STL.64 [R1+0x2f0], R20 ;  /* 0x0002f01401007387 */ /* 0x000fe20000100a00 */
[----:B------:R0:W-:Y:S03]  /*2e040*/  STL.64 [R1+0x2f8], R22 ;  /* 0x0002f81601007387 */ /* 0x0001e60000100a00 */
[----:B0-----:R-:W2:Y:S01]  /*2e050*/  LDL.LU.64 R22, [R1+0x1c98] ;  /* 0x001c980001167983 */ /* 0x001ea20000300a00 */
[----:B------:R-:W2:Y:S02]  /*2e060*/  LDL.LU.64 R20, [R1+0x1c90] ;  /* 0x001c900001147983 */ /* 0x000ea40000300a00 */
[----:B------:R-:W-:Y:S02]  /*2e070*/  IMAD.MOV.U32 R29, RZ, RZ, R24 ;  /* 0x000000ffff1d7224 */ /* 0x000fe400078e0018 */
[----:B------:R-:W-:Y:S01]  /*2e080*/  IMAD.MOV.U32 R2, RZ, RZ, R25 ;  /* 0x000000ffff027224 */ /* 0x000fe200078e0019 */
[----:B------:R-:W4:Y:S01]  /*2e090*/  LDL.LU.64 R26, [R1+0x1c88] ;  /* 0x001c8800011a7983 */ /* 0x000f220000300a00 */
[----:B------:R-:W3:Y:S01]  /*2e0a0*/  LDL.LU.64 R24, [R1+0x1c80] ;  /* 0x001c800001187983 */ /* 0x000ee20000300a00 */
[----:B--2---:R-:W-:Y:S11]  /*2e0b0*/  HMMA.16816.F32.BF16 R20, R12, R8, R20 ;  /* 0x000000080c14723c */ /* 0x004ff60000041814 */
[----:B------:R-:W-:Y:S11]  /*2e0c0*/  @!UPT UIADD3 URZ, URZ, URZ, URZ ;  /* 0x0000003f3f3ff290 */ /* 0x000ff6000fffe03f */
[----:B------:R-:W-:Y:S01]  /*2e0d0*/  @!UPT UIADD3 URZ, URZ, URZ, URZ ;  /* 0x0000003f3f3ff290 */ /* 0x000fe2000fffe03f */
[----:B------:R-:W-:Y:S01]  /*2e0e0*/  STL.64 [R1+0x2d0], R20 ;  /* 0x0002d01401007387 */ /* 0x000fe20000100a00 */
        /* <DEDUP_REMOVED lines=11> */
[----:B------:R-:W3:Y:S01]  /*2e1a0*/  LDL.LU R20, [R1+0x1b0] ;  /* 0x0001b00001147983 */ /* 0x000ee20000300800 */
[----:B------:R-:W-:-:S02]  /*2e1b0*/  IMAD.MOV.U32 R3, RZ, RZ, R22 ;  /* 0x000000ffff037224 */ /* 0x000fc400078e0016 */
[----:B------:R-:W3:Y:S02]  /*2e1c0*/  LDL.LU R21, [R1+0x1b4] ;  /* 0x0001b40001157983 */ /* 0x000ee40000300800 */
[----:B------:R-:W-:Y:S01]  /*2e1d0*/  IMAD.MOV.U32 R18, RZ, RZ, R23 ;  /* 0x000000ffff127224 */ /* 0x000fe200078e0017 */
[----:B------:R-:W3:Y:S01]  /*2e1e0*/  LDL.LU R22, [R1+0x1b8] ;  /* 0x0001b80001167983 */ /* 0x000ee20000300800 */
[----:B------:R-:W3:Y:S03]  /*2e1f0*/  LDL.LU R23, [R1+0x1bc] ;  /* 0x0001bc0001177983 */ /* 0x000ee60000300800 */
        /* <DEDUP_REMOVED lines=8> */
[----:B0-----:R-:W2:Y:S04]  /*2e280*/  LDL.64 R8, [R1+0x10] ;  /* 0x0000100001087983 */ /* 0x001ea80000100a00 */
[----:B--2---:R0:W-:Y:S02]  /*2e290*/  STL.64 [R1+0x1c50], R8 ;  /* 0x001c500801007387 */ /* 0x0041e40000100a00 */
[----:B0-----:R-:W-:-:S02]  /*2e2a0*/  IMAD.MOV.U32 R8, RZ, RZ, R7 ;  /* 0x000000ffff087224 */ /* 0x001fc400078e0007 */
[----:B------:R-:W-:-:S05]  /*2e2b0*/  IMAD.MOV.U32 R9, RZ, RZ, R6 ;  /* 0x000000ffff097224 */ /* 0x000fca00078e0006 */
[----:B------:R0:W-:Y:S04]  /*2e2c0*/  STL.64 [R1+0x1c68], R8 ;  /* 0x001c680801007387 */ /* 0x0001e80000100a00 */
[----:B0-----:R-:W2:Y:S01]  /*2e2d0*/  LDL.LU R8, [R1+0x1a0] ;  /* 0x0001a00001087983 */ /* 0x001ea20000300800 */
[----:B------:R-:W2:Y:S02]  /*2e2e0*/  LDL.LU R9, [R1+0x1a4] ;  /* 0x0001a40001097983 */ /* 0x000ea40000300800 */
[----:B------:R-:W2:Y:S02]  /*2e2f0*/  LDL.LU R10, [R1+0x1a8] ;  /* 0x0001a800010a7983 */ /* 0x000ea40000300800 */
[----:B------:R-:W2:Y:S01]  /*2e300*/  LDL.LU R11, [R1+0x1ac] ;  /* 0x0001ac00010b7983 */ /* 0x000ea20000300800 */
[----:B------:R-:W-:Y:S01]  /*2e310*/  STL [R1+0x1acc], R18 ;  /* 0x001acc1201007387 */ /* 0x000fe20000100800 */
[----:B---3--:R-:W-:Y:S02]  /*2e320*/  STL [R1+0x1c48], R19 ;  /* 0x001c481301007387 */ /* 0x008fe40000100800 */
[----:B------:R0:W-:Y:S02]  /*2e330*/  STL.64 [R1+0x1c40], R16 ;  /* 0x001c401001007387 */ /* 0x0001e40000100a00 */
[----:B0-----:R-:W3:Y:S01]  /*2e340*/  LDL.LU R16, [R1+0x180] ;  /* 0x0001800001107983 */ /* 0x001ee20000300800 */
[----:B------:R-:W3:Y:S02]  /*2e350*/  LDL.LU R17, [R1+0x184] ;  /* 0x0001840001117983 */ /* 0x000ee40000300800 */
[----:B------:R-:W2:Y:S02]  /*2e360*/  LDL.LU R18, [R1+0x188] ;  /* 0x0001880001127983 */ /* 0x000ea40000300800 */
[----:B------:R-:W2:Y:S01]  /*2e370*/  LDL.LU R19, [R1+0x18c] ;  /* 0x00018c0001137983 */ /* 0x000ea20000300800 */
[----:B------:R-:W-:Y:S01]  /*2e380*/  HMMA.16816.F32.BF16 R12, R12, R24, R20 ;  /* 0x000000180c0c723c */ /* 0x000fe20000041814 */
[----:B--2---:R-:W-:Y:S01]  /*2e390*/  STL.64 [R1+0x1c60], R18 ;  /* 0x001c601201007387 */ /* 0x004fe20000100a00 */
[----:B---3--:R0:W-:Y:S03]  /*2e3a0*/  STL.64 [R1+0x1c58], R16 ;  /* 0x001c581001007387 */ /* 0x0081e60000100a00 */
[----:B0-----:R-:W2:Y:S01]  /*2e3b0*/  LDL.LU R16, [R1+0x190] ;  /* 0x0001900001107983 */ /* 0x001ea20000300800 */
[----:B------:R-:W2:Y:S02]  /*2e3c0*/  LDL.LU R17, [R1+0x194] ;  /* 0x0001940001117983 */ /* 0x000ea40000300800 */
[----:B------:R-:W2:Y:S02]  /*2e3d0*/  LDL.LU R18, [R1+0x198] ;  /* 0x0001980001127983 */ /* 0x000ea40000300800 */
[----:B------:R-:W2:Y:S01]  /*2e3e0*/  LDL.LU R19, [R1+0x19c] ;  /* 0x00019c0001137983 */ /* 0x000ea20000300800 */
[----:B------:R-:W-:Y:S01]  /*2e3f0*/  STL [R1+0x1ac8], R3 ;  /* 0x001ac80301007387 */ /* 0x000fe20000100800 */
[----:B------:R-:W3:Y:S02]  /*2e400*/  LDL.LU.64 R22, [R1+0x1c78] ;  /* 0x001c780001167983 */ /* 0x000ee40000300a00 */
[----:B------:R-:W3:Y:S02]  /*2e410*/  LDL.LU.64 R20, [R1+0x1c70] ;  /* 0x001c700001147983 */ /* 0x000ee40000300a00 */
[----:B----4-:R-:W-:Y:S01]  /*2e420*/  STL.64 [R1+0x1bf8], R26 ;  /* 0x001bf81a01007387 */ /* 0x010fe20000100a00 */
[----:B------:R0:W-:Y:S06]  /*2e430*/  STL.64 [R1+0x1bf0], R24 ;  /* 0x001bf01801007387 */ /* 0x0001ec0000100a00 */
[----:B------:R1:W-:Y:S02]  /*2e440*/  STL.64 [R1+0x2a0], R12 ;  /* 0x0002a00c01007387 */ /* 0x0003e40000100a00 */
[----:B------:R-:W-:Y:S01]  /*2e450*/  STL.64 [R1+0x2a8], R14 ;  /* 0x0002a80e01007387 */ /* 0x000fe20000100a00 */
[----:B0-----:R-:W4:Y:S01]  /*2e460*/  LDL.LU R24, [R1+0x120] ;  /* 0x0001200001187983 */ /* 0x001f220000300800 */
[----:B------:R-:W4:Y:S02]  /*2e470*/  LDL.LU R25, [R1+0x124] ;  /* 0x0001240001197983 */ /* 0x000f240000300800 */
[----:B------:R-:W4:Y:S02]  /*2e480*/  LDL.LU R26, [R1+0x128] ;  /* 0x00012800011a7983 */ /* 0x000f240000300800 */
[----:B------:R-:W4:Y:S01]  /*2e490*/  LDL.LU R27, [R1+0x12c] ;  /* 0x00012c00011b7983 */ /* 0x000f220000300800 */
[----:B-1----:R-:W2:Y:S01]  /*2e4a0*/  LDL.LU.64 R12, [R1+0xc0] ;  /* 0x0000c000010c7983 */ /* 0x002ea20000300a00 */
[C---:B---3--:R-:W-:Y:S11]  /*2e4b0*/  HMMA.16816.F32.BF16 R8, R20.reuse, R4, R8 ;  /* 0x000000041408723c */ /* 0x048ff60000041808 */
[----:B------:R-:W-:Y:S11]  /*2e4c0*/  @!UPT UIADD3 URZ, URZ, URZ, URZ ;  /* 0x0000003f3f3ff290 */ /* 0x000ff6000fffe03f */
[----:B------:R-:W-:Y:S01]  /*2e4d0*/  @!UPT UIADD3 URZ, URZ, URZ, URZ ;  /* 0x0000003f3f3ff290 */ /* 0x000fe2000fffe03f */
[----:B------:R0:W-:Y:S01]  /*2e4e0*/  STL.64 [R1+0x280], R8 ;  /* 0x0002800801007387 */ /* 0x0001e20000100a00 */
[----:B------:R-:W-:Y:S03]  /*2e4f0*/  STL.64 [R1+0x288], R10 ;  /* 0x0002880a01007387 */ /* 0x000fe60000100a00 */
[----:B0-----:R-:W2:Y:S01]  /*2e500*/  LDL.LU.64 R8, [R1+0x1c68] ;  /* 0x001c680001087983 */ /* 0x001ea20000300a00 */
[----:B------:R0:W-:Y:S03]  /*2e510*/  STL.64 [R1+0x1be8], R4 ;  /* 0x001be80401007387 */ /* 0x0001e60000100a00 */
[----:B0-----:R-:W3:Y:S01]  /*2e520*/  LDL.LU R4, [R1+0x110] ;  /* 0x0001100001047983 */ /* 0x001ee20000300800 */
[----:B------:R-:W3:Y:S02]  /*2e530*/  LDL.LU R5, [R1+0x114] ;  /* 0x0001140001057983 */ /* 0x000ee40000300800 */
[----:B------:R-:W3:Y:S02]  /*2e540*/  LDL.LU R6, [R1+0x118] ;  /* 0x0001180001067983 */ /* 0x000ee40000300800 */
[----:B------:R-:W3:Y:S01]  /*2e550*/  LDL.LU R7, [R1+0x11c] ;  /* 0x00011c0001077983 */ /* 0x000ee20000300800 */
[C---:B--2---:R-:W-:Y:S01]  /*2e560*/  HMMA.16816.F32.BF16 R8, R20.reuse, R8, R16 ;  /* 0x000000081408723c */ /* 0x044fe20000041810 */
[----:B------:R-:W2:Y:S01]  /*2e570*/  LDL.LU.64 R18, [R1+0x1c60] ;  /* 0x001c600001127983 */ /* 0x000ea20000300a00 */
[----:B------:R-:W2:Y:S11]  /*2e580*/  LDL.LU.64 R16, [R1+0x1c58] ;  /* 0x001c580001107983 */ /* 0x000eb60000300a00 */
[----:B------:R-:W-:Y:S10]  /*2e590*/  @!UPT UIADD3 URZ, URZ, URZ, URZ ;  /* 0x0000003f3f3ff290 */ /* 0x000ff4000fffe03f */
[----:B------:R0:W-:Y:S01]  /*2e5a0*/  STL.64 [R1+0x1f0], R8 ;  /* 0x0001f00801007387 */ /* 0x0001e20000100a00 */
[----:B------:R-:W-:Y:S03]  /*2e5b0*/  STL.64 [R1+0x1f8], R10 ;  /* 0x0001f80a01007387 */ /* 0x000fe60000100a00 */
[----:B0-----:R-:W2:Y:S02]  /*2e5c0*/  LDL.LU.64 R8, [R1+0x1c50] ;  /* 0x001c500001087983 */ /* 0x001ea40000300a00 */
[C---:B--2---:R-:W-:Y:S01]  /*2e5d0*/  HMMA.16816.F32.BF16 R16, R20.reuse, R8, R16 ;  /* 0x000000081410723c */ /* 0x044fe20000041810 */
[----:B------:R-:W-:Y:S02]  /*2e5e0*/  IMAD.MOV.U32 R14, RZ, RZ, R8 ;  /* 0x000000ffff0e7224 */ /* 0x000fe400078e0008 */
[----:B------:R-:W-:Y:S11]  /*2e5f0*/  IMAD.MOV.U32 R3, RZ, RZ, R9 ;  /* 0x000000ffff037224 */ /* 0x000ff600078e0009 */
[----:B------:R-:W-:Y:S09]  /*2e600*/  @!UPT UIADD3 URZ, URZ, URZ, URZ ;  /* 0x0000003f3f3ff290 */ /* 0x000ff2000fffe03f */
[----:B------:R-:W-:Y:S01]  /*2e610*/  STL.64 [R1+0x1d0], R16 ;  /* 0x0001d01001007387 */ /* 0x000fe20000100a00 */
[----:B------:R0:W-:Y:S03]  /*2e620*/  STL.64 [R1+0x1d8], R18 ;  /* 0x0001d81201007387 */ /* 0x0001e60000100a00 */
[----:B0-----:R-:W2:Y:S01]  /*2e630*/  LDL.LU R19, [R1+0x1c48] ;  /* 0x001c480001137983 */ /* 0x001ea20000300800 */
[----:B------:R-:W2:Y:S02]  /*2e640*/  LDL.LU.64 R16, [R1+0x1c40] ;  /* 0x001c400001107983 */ /* 0x000ea40000300a00 */
[----:B------:R-:W2:Y:S02]  /*2e650*/  LDL.LU.64 R10, [R1+0x1c38] ;  /* 0x001c3800010a7983 */ /* 0x000ea40000300a00 */
        /* <DEDUP_REMOVED lines=8> */
[----:B--2---:R-:W-:Y:S11]  /*2e6e0*/  HMMA.16816.F32.BF16 R8, R20, R12, R8 ;  /* 0x0000000c1408723c */ /* 0x004ff60000041808 */
[----:B------:R-:W-:Y:S11]  /*2e6f0*/  @!UPT UIADD3 URZ, URZ, URZ, URZ ;  /* 0x0000003f3f3ff290 */ /* 0x000ff6000fffe03f */
[----:B------:R-:W-:Y:S01]  /*2e700*/  @!UPT UIADD3 URZ, URZ, URZ, URZ ;  /* 0x0000003f3f3ff290 */ /* 0x000fe2000fffe03f */
[----:B------:R-:W-:Y:S01]  /*2e710*/  STL.64 [R1+0x1a0], R8 ;  /* 0x0001a00801007387 */ /* 0x000fe20000100a00 */
[----:B------:R0:W-:Y:S03]  /*2e720*/  STL.64 [R1+0x1a8], R10 ;  /* 0x0001a80a01007387 */ /* 0x0001e60000100a00 */
[----:B0-----:R-:W2:Y:S01]  /*2e730*/  LDL.LU.64 R10, [R1+0x1c18] ;  /* 0x001c1800010a7983 */ /* 0x001ea20000300a00 */
[----:B------:R-:W2:Y:S02]  /*2e740*/  LDL.LU.64 R8, [R1+0x1c10] ;  /* 0x001c100001087983 */ /* 0x000ea40000300a00 */
[----:B------:R0:W-:Y:S02]  /*2e750*/  STL.64 [R1+0x1ba0], R12 ;  /* 0x001ba00c01007387 */ /* 0x0001e40000100a00 */
[----:B0-----:R-:W-:Y:S02]  /*2e760*/  IMAD.MOV.U32 R12, RZ, RZ, R14 ;  /* 0x000000ffff0c7224 */ /* 0x001fe400078e000e */
[----:B------:R-:W-:-:S05]  /*2e770*/  IMAD.MOV.U32 R13, RZ, RZ, R3 ;  /* 0x000000ffff0d7224 */ /* 0x000fca00078e0003 */
[----:B------:R0:W-:Y:S02]  /*2e780*/  STL.64 [R1+0x1bb0], R12 ;  /* 0x001bb00c01007387 */ /* 0x0001e40000100a00 */
[----:B0-----:R-:W-:Y:S02]  /*2e790*/  IMAD.MOV.U32 R12, RZ, RZ, R29 ;  /* 0x000000ffff0c7224 */ /* 0x001fe400078e001d */
[----:B------:R-:W-:Y:S01]  /*2e7a0*/  IMAD.MOV.U32 R13, RZ, RZ, R2 ;  /* 0x000000ffff0d7224 */ /* 0x000fe200078e0002 */
[----:B------:R-:W3:Y:S06]  /*2e7b0*/  LDL.LU R29, [R1+0x1c08] ;  /* 0x001c0800011d7983 */ /* 0x000eec0000300800 */
[C---:B--2---:R-:W-:Y:S01]  /*2e7c0*/  HMMA.16816.F32.BF16 R12, R20.reuse, R12, R8 ;  /* 0x0000000c140c723c */ /* 0x044fe20000041808 */
[----:B------:R-:W4:Y:S11]  /*2e7d0*/  LDL.LU.64 R8, [R1+0x1c00] ;  /* 0x001c000001087983 */ /* 0x000f360000300a00 */
[----:B------:R-:W-:Y:S11]  /*2e7e0*/  @!UPT UIADD3 URZ, URZ, URZ, URZ ;  /* 0x0000003f3f3ff290 */ /* 0x000ff6000fffe03f */
[----:B------:R0:W-:Y:S01]  /*2e7f0*/  STL.64 [R1+0x190], R12 ;  /* 0x0001900c01007387 */ /* 0x0001e20000100a00 */
[----:B------:R-:W-:Y:S03]  /*2e800*/  STL.64 [R1+0x198], R14 ;  /* 0x0001980e01007387 */ /* 0x000fe60000100a00 */
[----:B0-----:R-:W2:Y:S01]  /*2e810*/  LDL.64 R12, [R1+0x20] ;  /* 0x00002000010c7983 */ /* 0x001ea20000100a00 */
[C---:B----4-:R-:W-:Y:S03]  /*2e820*/  HMMA.16816.F32.BF16 R8, R20.reuse, R8, R24 ;  /* 0x000000081408723c */ /* 0x050fe60000041818 */
[----:B--2---:R0:W-:Y:S04]  /*2e830*/  STL.64 [R1+0x1bd0], R12 ;  /* 0x001bd00c01007387 */ /* 0x0041e80000100a00 */
[----:B0-----:R-:W2:Y:S01]  /*2e840*/  LDL.LU R12, [R1+0xf0] ;  /* 0x0000f000010c7983 */ /* 0x001ea20000300800 */
[----:B------:R-:W2:Y:S02]  /*2e850*/  LDL.LU R13, [R1+0xf4] ;  /* 0x0000f400010d7983 */ /* 0x000ea40000300800 */
[----:B------:R-:W2:Y:S02]  /*2e860*/  LDL.LU R14, [R1+0xf8] ;  /* 0x0000f800010e7983 */ /* 0x000ea40000300800 */
[----:B------:R-:W2:Y:S01]  /*2e870*/  LDL.LU R15, [R1+0xfc] ;  /* 0x0000fc00010f7983 */ /* 0x000ea20000300800 */
[----:B------:R-:W4:Y:S01]  /*2e880*/  LDL.LU.64 R26, [R1+0x1bf8] ;  /* 0x001bf800011a7983 */ /* 0x000f220000300a00 */
[----:B------:R-:W3:Y:S09]  /*2e890*/  LDL.LU.64 R24, [R1+0x1bf0] ;  /* 0x001bf00001187983 */ /* 0x000ef20000300a00 */
[----:B------:R-:W-:Y:S02]  /*2e8a0*/  STL.64 [R1+0x180], R8 ;  /* 0x0001800801007387 */ /* 0x000fe40000100a00 */
[----:B------:R0:W-:Y:S02]  /*2e8b0*/  STL.64 [R1+0x188], R10 ;  /* 0x0001880a01007387 */ /* 0x0001e40000100a00 */
[----:B0-----:R-:W2:Y:S04]  /*2e8c0*/  LDL R11, [R1+0xe40] ;  /* 0x000e4000010b7983 */ /* 0x001ea80000100800 */
[----:B--2---:R-:W-:Y:S01]  /*2e8d0*/  STL [R1+0x1b84], R11 ;  /* 0x001b840b01007387 */ /* 0x004fe20000100800 */
[----:B------:R-:W2:Y:S03]  /*2e8e0*/  LDL.LU.64 R8, [R1+0xb0] ;  /* 0x0000b00001087983 */ /* 0x000ea60000300a00 */
[----:B--2---:R0:W-:Y:S04]  /*2e8f0*/  STL.64 [R1+0x1ba8], R8 ;  /* 0x001ba80801007387 */ /* 0x0041e80000100a00 */
[----:B0-----:R-:W2:Y:S01]  /*2e900*/  LDL.LU R8, [R1+0x160] ;  /* 0x0001600001087983 */ /* 0x001ea20000300800 */
[----:B------:R-:W2:Y:S02]  /*2e910*/  LDL.LU R9, [R1+0x164] ;  /* 0x0001640001097983 */ /* 0x000ea40000300800 */
[----:B------:R-:W2:Y:S02]  /*2e920*/  LDL.LU R10, [R1+0x168] ;  /* 0x00016800010a7983 */ /* 0x000ea40000300800 */
[----:B------:R-:W2:Y:S01]  /*2e930*/  LDL.LU R11, [R1+0x16c] ;  /* 0x00016c00010b7983 */ /* 0x000ea20000300800 */
[----:B---3--:R-:W-:Y:S01]  /*2e940*/  HMMA.16816.F32.BF16 R20, R20, R24, R4 ;  /* 0x000000181414723c */ /* 0x008fe20000041804 */
[----:B--2---:R4:W-:Y:S01]  /*2e950*/  STL.64 [R1+0x1bc0], R10 ;  /* 0x001bc00a01007387 */ /* 0x0049e20000100a00 */
[----:B------:R0:W-:Y:S02]  /*2e960*/  STL.64 [R1+0x1bb8], R8 ;  /* 0x001bb80801007387 */ /* 0x0001e40000100a00 */
[----:B------:R-:W2:Y:S02]  /*2e970*/  LDL.LU.64 R4, [R1+0x1be8] ;  /* 0x001be80001047983 */ /* 0x000ea40000300a00 */
[----:B----4-:R-:W-:-:S02]  /*2e980*/  IMAD.MOV.U32 R10, RZ, RZ, R26 ;  /* 0x000000ffff0a7224 */ /* 0x010fc400078e001a */
[----:B0-----:R-:W-:Y:S02]  /*2e990*/  IMAD.MOV.U32 R8, RZ, RZ, R29 ;  /* 0x000000ffff087224 */ /* 0x001fe400078e001d */
[----:B------:R-:W-:Y:S02]  /*2e9a0*/  IMAD.MOV.U32 R9, RZ, RZ, R27 ;  /* 0x000000ffff097224 */ /* 0x000fe400078e001b */
[----:B------:R-:W-:Y:S01]  /*2e9b0*/  IMAD.MOV.U32 R29, RZ, RZ, R25 ;  /* 0x000000ffff1d7224 */ /* 0x000fe200078e0019 */
[----:B------:R-:W2:Y:S01]  /*2e9c0*/  LDL.LU.64 R26, [R1+0x1be0] ;  /* 0x001be000011a7983 */ /* 0x000ea20000300a00 */
[----:B------:R-:W2:Y:S02]  /*2e9d0*/  LDL.LU.64 R24, [R1+0x1bd8] ;  /* 0x001bd80001187983 */ /* 0x000ea40000300a00 */
[----:B------:R-:W-:-:S07]  /*2e9e0*/  IMAD.MOV.U32 R11, RZ, RZ, R19 ;  /* 0x000000ffff0b7224 */ /* 0x000fce00078e0013 */
[----:B------:R0:W-:Y:S01]  /*2e9f0*/  STL [R1+0x154], R21 ;  /* 0x0001541501007387 */ /* 0x0001e20000100800 */
[----:B------:R1:W-:Y:S01]  /*2ea00*/  STL.64 [R1+0x158], R22 ;  /* 0x0001581601007387 */ /* 0x0003e20000100a00 */
[----:B------:R-:W-:Y:S02]  /*2ea10*/  IMAD.MOV.U32 R19, RZ, RZ, R20 ;  /* 0x000000ffff137224 */ /* 0x000fe400078e0014 */
[----:B------:R-:W3:Y:S01]  /*2ea20*/  LDL.LU R20, [R1+0x170] ;  /* 0x0001700001147983 */ /* 0x000ee20000300800 */
[----:B0-----:R-:W3:Y:S01]  /*2ea30*/  LDL.LU R21, [R1+0x174] ;  /* 0x0001740001157983 */ /* 0x001ee20000300800 */
[----:B-1----:R-:W3:Y:S03]  /*2ea40*/  LDL.LU R22, [R1+0x178] ;  /* 0x0001780001167983 */ /* 0x002ee60000300800 */
[----:B------:R-:W3:Y:S01]  /*2ea50*/  LDL.LU R23, [R1+0x17c] ;  /* 0x00017c0001177983 */ /* 0x000ee20000300800 */
[----:B------:R-:W-:Y:S01]  /*2ea60*/  STL [R1+0x1ad0], R19 ;  /* 0x001ad01301007387 */ /* 0x000fe20000100800 */
[C---:B--2---:R-:W-:Y:S02]  /*2ea70*/  HMMA.16816.F32.BF16 R4, R24.reuse, R4, R12 ;  /* 0x000000041804723c */ /* 0x044fe4000004180c */
[----:B------:R-:W2:Y:S11]  /*2ea80*/  LDL.LU.64 R12, [R1+0x1bd0] ;  /* 0x001bd000010c7983 */ /* 0x000eb60000300a00 */
[----:B------:R-:W-:Y:S10]  /*2ea90*/  @!UPT UIADD3 URZ, URZ, URZ, URZ ;  /* 0x0000003f3f3ff290 */ /* 0x000ff4000fffe03f */
[----:B------:R-:W-:Y:S01]  /*2eaa0*/  STL.64 [R1+0x130], R4 ;  /* 0x0001300401007387 */ /* 0x000fe20000100a00 */
[----:B------:R0:W-:Y:S03]  /*2eab0*/  STL.64 [R1+0x138], R6 ;  /* 0x0001380601007387 */ /* 0x0001e60000100a00 */
[----:B0-----:R-:W4:Y:S04]  /*2eac0*/  LDL R7, [R1+0xe3c] ;  /* 0x000e3c0001077983 */ /* 0x001f280000100800 */
[----:B----4-:R0:W-:Y:S01]  /*2ead0*/  STL [R1+0x1b80], R7 ;  /* 0x001b800701007387 */ /* 0x0101e20000100800 */
[----:B------:R-:W4:Y:S02]  /*2eae0*/  LDL.LU R4, [R1+0x360] ;  /* 0x0003600001047983 */ /* 0x000f240000300800 */
[----:B------:R-:W4:Y:S02]  /*2eaf0*/  LDL.LU R5, [R1+0x364] ;  /* 0x0003640001057983 */ /* 0x000f240000300800 */
[----:B------:R-:W3:Y:S01]  /*2eb00*/  LDL.LU R6, [R1+0x368] ;  /* 0x0003680001067983 */ /* 0x000ee20000300800 */
[----:B--2---:R-:W-:Y:S01]  /*2eb10*/  HMMA.16816.F32.BF16 R8, R24, R12, R8 ;  /* 0x0000000c1808723c */ /* 0x004fe20000041808 */
[----:B0-----:R-:W-:-:S02]  /*2eb20*/  IMAD.MOV.U32 R7, RZ, RZ, R28 ;  /* 0x000000ffff077224 */ /* 0x001fc400078e001c */
[----:B------:R-:W2:Y:S01]  /*2eb30*/  LDL.LU R28, [R1+0x1bcc] ;  /* 0x001bcc00011c7983 */ /* 0x000ea20000300800 */
[----:B------:R-:W-:-:S03]  /*2eb40*/  IMAD.MOV.U32 R2, RZ, RZ, R13 ;  /* 0x000000ffff027224 */ /* 0x000fc600078e000d */
[----:B---3--:R-:W-:Y:S01]  /*2eb50*/  STL.64 [R1+0x1b90], R6 ;  /* 0x001b900601007387 */ /* 0x008fe20000100a00 */
[----:B----4-:R0:W-:Y:S03]  /*2eb60*/  STL.64 [R1+0x1b88], R4 ;  /* 0x001b880401007387 */ /* 0x0101e60000100a00 */
[----:B0-----:R-:W3:Y:S01]  /*2eb70*/  LDL.LU R4, [R1+0x1e0] ;  /* 0x0001e00001047983 */ /* 0x001ee20000300800 */
[----:B------:R-:W3:Y:S02]  /*2eb80*/  LDL.LU R5, [R1+0x1e4] ;  /* 0x0001e40001057983 */ /* 0x000ee40000300800 */
[----:B------:R-:W3:Y:S02]  /*2eb90*/  LDL.LU R6, [R1+0x1e8] ;  /* 0x0001e80001067983 */ /* 0x000ee40000300800 */
[----:B------:R-:W-:Y:S02]  /*2eba0*/  IMAD.MOV.U32 R7, RZ, RZ, R0 ;  /* 0x000000ffff077224 */ /* 0x000fe400078e0000 */
[----:B------:R-:W4:Y:S05]  /*2ebb0*/  LDL.LU R0, [R1+0x1bc8] ;  /* 0x001bc80001007983 */ /* 0x000f2a0000300800 */
[----:B------:R-:W-:Y:S02]  /*2ebc0*/  STL.64 [R1+0x110], R8 ;  /* 0x0001100801007387 */ /* 0x000fe40000100a00 */
[----:B------:R0:W-:Y:S02]  /*2ebd0*/  STL.64 [R1+0x118], R10 ;  /* 0x0001180a01007387 */ /* 0x0001e40000100a00 */
[----:B0-----:R-:W2:Y:S01]  /*2ebe0*/  LDL.LU.64 R10, [R1+0x1bc0] ;  /* 0x001bc000010a7983 */ /* 0x001ea20000300a00 */
[----:B------:R-:W2:Y:S02]  /*2ebf0*/  LDL.LU.64 R8, [R1+0x1bb8] ;  /* 0x001bb80001087983 */ /* 0x000ea40000300a00 */
[----:B------:R-:W2:Y:S01]  /*2ec00*/  LDL.LU.64 R12, [R1+0x1bb0] ;  /* 0x001bb000010c7983 */ /* 0x000ea20000300a00 */
[C---:B------:R-:W-:Y:S01]  /*2ec10*/  HMMA.16816.F32.BF16 R20, R24.reuse, R16, R20 ;  /* 0x000000101814723c */ /* 0x040fe20000041814 */
[----:B------:R-:W-:Y:S11]  /*2ec20*/  STL [R1+0x1b7c], R2 ;  /* 0x001b7c0201007387 */ /* 0x000ff60000100800 */
[----:B------:R-:W-:Y:S11]  /*2ec30*/  @!UPT UIADD3 URZ, URZ, URZ, URZ ;  /* 0x0000003f3f3ff290 */ /* 0x000ff6000fffe03f */
[----:B------:R-:W-:Y:S01]  /*2ec40*/  @!UPT UIADD3 URZ, URZ, URZ, URZ ;  /* 0x0000003f3f3ff290 */ /* 0x000fe2000fffe03f */
[----:B------:R-:W-:Y:S02]  /*2ec50*/  IMAD.MOV.U32 R19, RZ, RZ, R21 ;  /* 0x000000ffff137224 */ /* 0x000fe400078e0015 */
[----:B------:R-:W-:Y:S01]  /*2ec60*/  IMAD.MOV.U32 R18, RZ, RZ, R22 ;  /* 0x000000ffff127224 */ /* 0x000fe200078e0016 */
[----:B--2---:R-:W-:Y:S01]  /*2ec70*/  HMMA.16816.F32.BF16 R12, R24, R12, R8 ;  /* 0x0000000c180c723c */ /* 0x004fe20000041808 */
[----:B------:R-:W3:Y:S11]  /*2ec80*/  LDL.LU.64 R8, [R1+0x1ba8] ;  /* 0x001ba80001087983 */ /* 0x000ef60000300a00 */
[----:B------:R-:W-:Y:S11]  /*2ec90*/  @!UPT UIADD3 URZ, URZ, URZ, URZ ;  /* 0x0000003f3f3ff290 */ /* 0x000ff6000fffe03f */
[----:B------:R0:W-:Y:S01]  /*2eca0*/  STL.64 [R1+0xf0], R12 ;  /* 0x0000f00c01007387 */ /* 0x0001e20000100a00 */
[----:B------:R-:W-:Y:S03]  /*2ecb0*/  STL.64 [R1+0xf8], R14 ;  /* 0x0000f80e01007387 */ /* 0x000fe60000100a00 */
[----:B0-----:R-:W2:Y:S01]  /*2ecc0*/  LDL.LU.64 R12, [R1+0x1ba0] ;  /* 0x001ba000010c7983 */ /* 0x001ea20000300a00 */
[----:B------:R-:W-:Y:S02]  /*2ecd0*/  STL [R1+0xd0], R20 ;  /* 0x0000d01401007387 */ /* 0x000fe40000100800 */
[----:B------:R-:W-:Y:S02]  /*2ece0*/  STL.64 [R1+0x1b48], R18 ;  /* 0x001b481201007387 */ /* 0x000fe40000100a00 */
[----:B------:R0:W-:Y:S02]  /*2ecf0*/  STL.64 [R1+0x1b40], R16 ;  /* 0x001b401001007387 */ /* 0x0001e40000100a00 */
[----:B0-----:R-:W2:Y:S01]  /*2ed00*/  LDL.LU R16, [R1+0x1c0] ;  /* 0x0001c00001107983 */ /* 0x001ea20000300800 */
[----:B------:R-:W-:-:S02]  /*2ed10*/  IMAD.MOV.U32 R17, RZ, RZ, R28 ;  /* 0x000000ffff117224 */ /* 0x000fc400078e001c */
[----:B------:R-:W2:Y:S02]  /*2ed20*/  LDL.LU R28, [R1+0x1b98] ;  /* 0x001b9800011c7983 */ /* 0x000ea40000300800 */
[----:B------:R-:W2:Y:S01]  /*2ed30*/  LDL.LU R18, [R1+0x1c8] ;  /* 0x0001c80001127983 */ /* 0x000ea20000300800 */
[----:B------:R-:W2:Y:S01]  /*2ed40*/  LDL.LU R19, [R1+0x1cc] ;  /* 0x0001cc0001137983 */ /* 0x000ea20000300800 */
[----:B------:R-:W-:Y:S02]  /*2ed50*/  IMAD.MOV.U32 R3, RZ, RZ, R23 ;  /* 0x000000ffff037224 */ /* 0x000fe400078e0017 */
[----:B----4-:R0:W-:Y:S01]  /*2ed60*/  LDSM.16.MT88.4 R20, [R0+0x11000] ;  /* 0x011000000014783b */ /* 0x0101e20000004200 */
[C---:B---3--:R-:W-:Y:S08]  /*2ed70*/  HMMA.16816.F32.BF16 R4, R24.reuse, R8, R4 ;  /* 0x000000081804723c */ /* 0x048ff00000041804 */
[----:B--2---:R-:W-:Y:S01]  /*2ed80*/  HMMA.16816.F32.BF16 R16, R24, R12, R16 ;  /* 0x0000000c1810723c */ /* 0x004fe20000041810 */
[----:B0-----:R-:W-:Y:S11]  /*2ed90*/  IMAD.MOV.U32 R0, RZ, RZ, R13 ;  /* 0x000000ffff007224 */ /* 0x001ff600078e000d */
[----:B------:R-:W-:Y:S11]  /*2eda0*/  @!UPT UIADD3 URZ, URZ, URZ, URZ ;  /* 0x0000003f3f3ff290 */ /* 0x000ff6000fffe03f */
[----:B------:R-:W-:Y:S01]  /*2edb0*/  STL.64 [R1+0xa0], R16 ;  /* 0x0000a01001007387 */ /* 0x000fe20000100a00 */
[----:B------:R0:W-:Y:S02]  /*2edc0*/  STL.64 [R1+0xa8], R18 ;  /* 0x0000a81201007387 */ /* 0x0001e40000100a00 */
[----:B0-----:R-:W-:Y:S02]  /*2edd0*/  IMAD.MOV.U32 R18, RZ, RZ, R12 ;  /* 0x000000ffff127224 */ /* 0x001fe400078e000c */
[----:B------:R-:W0:Y:S04]  /*2ede0*/  LDSM.16.MT88.4 R12, [R28+0x11800] ;  /* 0x011800001c0c783b */ /* 0x000e280000004200 */
[----:B0-----:R-:W-:Y:S01]  /*2edf0*/  STL.64 [R1+0x1ae0], R14 ;  /* 0x001ae00e01007387 */ /* 0x001fe20000100a00 */
[----:B------:R0:W-:Y:S03]  /*2ee00*/  STL.64 [R1+0x1ad8], R12 ;  /* 0x001ad80c01007387 */ /* 0x0001e60000100a00 */
[----:B0-----:R-:W2:Y:S01]  /*2ee10*/  LDL.LU.64 R12, [R1+0xe0] ;  /* 0x0000e000010c7983 */ /* 0x001ea20000300a00 */
[----:B------:R-:W-:Y:S02]  /*2ee20*/  STL.64 [R1+0x90], R4 ;  /* 0x0000900401007387 */ /* 0x000fe40000100a00 */
[----:B------:R0:W-:Y:S02]  /*2ee30*/  STL.64 [R1+0x98], R6 ;  /* 0x0000980601007387 */ /* 0x0001e40000100a00 */
[----:B0-----:R-:W2:Y:S01]  /*2ee40*/  LDL.LU.64 R6, [R1+0x1b90] ;  /* 0x001b900001067983 */ /* 0x001ea20000300a00 */
[----:B------:R-:W2:Y:S02]  /*2ee50*/  LDL.LU.64 R4, [R1+0x1b88] ;  /* 0x001b880001047983 */ /* 0x000ea40000300a00 */
[----:B------:R-:W3:Y:S02]  /*2ee60*/  LDL.LU R11, [R1+0x1b84] ;  /* 0x001b8400010b7983 */ /* 0x000ee40000300800 */
[----:B------:R-:W-:-:S02]  /*2ee70*/  IMAD.MOV.U32 R28, RZ, RZ, R8 ;  /* 0x000000ffff1c7224 */ /* 0x000fc400078e0008 */
[----:B------:R-:W-:Y:S01]  /*2ee80*/  IMAD.MOV.U32 R19, RZ, RZ, R9 ;  /* 0x000000ffff137224 */ /* 0x000fe200078e0009 */
[----:B------:R-:W4:Y:S04]  /*2ee90*/  LDL R16, [R1+0x100] ;  /* 0x0001000001107983 */ /* 0x000f280000100800 */
[----:B---3--:R-:W0:Y:S01]  /*2eea0*/  LDSM.16.MT88.4 R8, [R11+0x11800] ;  /* 0x011800000b08783b */ /* 0x008e220000004200 */
[----:B--2---:R-:W-:Y:S03]  /*2eeb0*/  HMMA.16816.F32.BF16 R4, R24, R12, R4 ;  /* 0x0000000c1804723c */ /* 0x004fe60000041804 */
[----:B0-----:R-:W-:Y:S01]  /*2eec0*/  STL.64 [R1+0x1a68], R10 ;  /* 0x001a680a01007387 */ /* 0x001fe20000100a00 */
[----:B------:R0:W-:Y:S03]  /*2eed0*/  STL.64 [R1+0x1a60], R8 ;  /* 0x001a600801007387 */ /* 0x0001e60000100a00 */
[----:B0-----:R-:W2:Y:S01]  /*2eee0*/  LDL.LU.64 R8, [R1+0x30] ;  /* 0x0000300001087983 */ /* 0x001ea20000300a00 */
[----:B------:R-:W3:Y:S11]  /*2eef0*/  LDL.64 R10, [R1+0x38] ;  /* 0x00003800010a7983 */ /* 0x000ef60000100a00 */
[----:B------:R-:W-:Y:S04]  /*2ef00*/  @!UPT UIADD3 URZ, URZ, URZ, URZ ;  /* 0x0000003f3f3ff290 */ /* 0x000fe8000fffe03f */
[----:B------:R-:W-:Y:S02]  /*2ef10*/  STL.64 [R1+0x80], R4 ;  /* 0x0000800401007387 */ /* 0x000fe40000100a00 */
[----:B------:R0:W-:Y:S02]  /*2ef20*/  STL.64 [R1+0x88], R6 ;  /* 0x0000880601007387 */ /* 0x0001e40000100a00 */
[----:B0-----:R-:W2:Y:S04]  /*2ef30*/  LDL.LU R7, [R1+0x1b80] ;  /* 0x001b800001077983 */ /* 0x001ea80000300800 */
[----:B--2---:R-:W0:Y:S04]  /*2ef40*/  LDSM.16.MT88.4 R4, [R7+0x11800] ;  /* 0x011800000704783b */ /* 0x004e280000004200 */
[----:B0-----:R-:W-:Y:S01]  /*2ef50*/  STL.64 [R1+0x19d0], R6 ;  /* 0x0019d00601007387 */ /* 0x001fe20000100a00 */
[----:B------:R0:W-:Y:S03]  /*2ef60*/  STL.64 [R1+0x19c8], R4 ;  /* 0x0019c80401007387 */ /* 0x0001e60000100a00 */
[----:B0-----:R-:W2:Y:S01]  /*2ef70*/  LDL.LU R4, [R1+0x10] ;  /* 0x0000100001047983 */ /* 0x001ea20000300800 */
[----:B------:R-:W2:Y:S02]  /*2ef80*/  LDL.LU R5, [R1+0x14] ;  /* 0x0000140001057983 */ /* 0x000ea40000300800 */
[----:B------:R-:W2:Y:S02]  /*2ef90*/  LDL R6, [R1+0x18] ;  /* 0x0000180001067983 */ /* 0x000ea40000100800 */
[----:B------:R-:W2:Y:S02]  /*2efa0*/  LDL R7, [R1+0x1c] ;  /* 0x00001c0001077983 */ /* 0x000ea40000100800 */
[----:B------:R-:W-:-:S02]  /*2efb0*/  IMAD.MOV.U32 R17, RZ, RZ, R29 ;  /* 0x000000ffff117224 */ /* 0x000fc400078e001d */
[----:B------:R-:W-:Y:S02]  /*2efc0*/  IMAD.MOV.U32 R2, RZ, RZ, R12 ;  /* 0x000000ffff027224 */ /* 0x000fe400078e000c */
[----:B------:R-:W-:Y:S01]  /*2efd0*/  IMAD.MOV.U32 R29, RZ, RZ, R13 ;  /* 0x000000ffff1d7224 */ /* 0x000fe200078e000d */
[----:B--2---:R-:W-:Y:S01]  /*2efe0*/  STL.64 [R1+0x1b58], R6 ;  /* 0x001b580601007387 */ /* 0x004fe20000100a00 */
[----:B------:R0:W-:Y:S03]  /*2eff0*/  STL.64 [R1+0x1b50], R4 ;  /* 0x001b500401007387 */ /* 0x0001e60000100a00 */
[----:B0-----:R-:W4:Y:S01]  /*2f000*/  LDL.LU R4, [R1+0x350] ;  /* 0x0003500001047983 */ /* 0x001f220000300800 */
[----:B------:R-:W4:Y:S02]  /*2f010*/  LDL.LU R5, [R1+0x354] ;  /* 0x0003540001057983 */ /* 0x000f240000300800 */
[----:B------:R-:W4:Y:S02]  /*2f020*/  LDL.LU R6, [R1+0x358] ;  /* 0x0003580001067983 */ /* 0x000f240000300800 */
[----:B------:R-:W4:Y:S01]  /*2f030*/  LDL.LU R7, [R1+0x35c] ;  /* 0x00035c0001077983 */ /* 0x000f220000300800 */
[----:B------:R-:W2:Y:S01]  /*2f040*/  LDL.LU R12, [R1+0x200] ;  /* 0x00020000010c7983 */ /* 0x000ea20000300800 */
[----:B------:R-:W2:Y:S02]  /*2f050*/  LDL.LU R13, [R1+0x204] ;  /* 0x00020400010d7983 */ /* 0x000ea40000300800 */
[----:B------:R-:W2:Y:S02]  /*2f060*/  LDL.LU R14, [R1+0x208] ;  /* 0x00020800010e7983 */ /* 0x000ea40000300800 */
[----:B------:R-:W2:Y:S01]  /*2f070*/  LDL.LU R15, [R1+0x20c] ;  /* 0x00020c00010f7983 */ /* 0x000ea20000300800 */
[----:B----4-:R-:W-:Y:S01]  /*2f080*/  HMMA.16816.F32.BF16 R4, R24, R16, R4 ;  /* 0x000000101804723c */ /* 0x010fe20000041804 */
[----:B--2---:R-:W-:Y:S01]  /*2f090*/  STL.64 [R1+0x1af0], R14 ;  /* 0x001af00e01007387 */ /* 0x004fe20000100a00 */
[----:B------:R0:W-:Y:S02]  /*2f0a0*/  STL.64 [R1+0x1ae8], R12 ;  /* 0x001ae80c01007387 */ /* 0x0001e40000100a00 */
[----:B0-----:R-:W-:-:S02]  /*2f0b0*/  IMAD.MOV.U32 R12, RZ, RZ, R2 ;  /* 0x000000ffff0c7224 */ /* 0x001fc400078e0002 */
[----:B------:R-:W-:Y:S01]  /*2f0c0*/  IMAD.MOV.U32 R13, RZ, RZ, R29 ;  /* 0x000000ffff0d7224 */ /* 0x000fe200078e001d */
[----:B------:R-:W2:Y:S01]  /*2f0d0*/  LDL.LU R2, [R1+0x1b7c] ;  /* 0x001b7c0001027983 */ /* 0x000ea20000300800 */
[----:B------:R-:W4:Y:S03]  /*2f0e0*/  LDL R15, [R1+0xe38] ;  /* 0x000e3800010f7983 */ /* 0x000f260000100800 */
[----:B------:R0:W-:Y:S02]  /*2f0f0*/  STL.64 [R1+0x1b08], R12 ;  /* 0x001b080c01007387 */ /* 0x0001e40000100a00 */
[----:B0-----:R-:W-:Y:S02]  /*2f100*/  IMAD.MOV.U32 R12, RZ, RZ, R28 ;  /* 0x000000ffff0c7224 */ /* 0x001fe400078e001c */
[----:B------:R-:W-:-:S05]  /*2f110*/  IMAD.MOV.U32 R13, RZ, RZ, R19 ;  /* 0x000000ffff0d7224 */ /* 0x000fca00078e0013 */
[----:B------:R0:W-:Y:S02]  /*2f120*/  STL.64 [R1+0x1b20], R12 ;  /* 0x001b200c01007387 */ /* 0x0001e40000100a00 */
[----:B0-----:R-:W-:Y:S02]  /*2f130*/  IMAD.MOV.U32 R12, RZ, RZ, R18 ;  /* 0x000000ffff0c7224 */ /* 0x001fe400078e0012 */
[----:B------:R-:W-:-:S05]  /*2f140*/  IMAD.MOV.U32 R13, RZ, RZ, R0 ;  /* 0x000000ffff0d7224 */ /* 0x000fca00078e0000 */
[----:B------:R-:W-:Y:S01]  /*2f150*/  STL.64 [R1+0x1b38], R12 ;  /* 0x001b380c01007387 */ /* 0x000fe20000100a00 */
[----:B------:R0:W-:Y:S02]  /*2f160*/  STL [R1+0x70], R4 ;  /* 0x0000700401007387 */ /* 0x0001e40000100800 */
[----:B------:R-:W2:Y:S02]  /*2f170*/  LDL.LU R16, [R1+0x260] ;  /* 0x0002600001107983 */ /* 0x000ea40000300800 */
[----:B------:R-:W2:Y:S01]  /*2f180*/  LDL.LU R17, [R1+0x264] ;  /* 0x0002640001117983 */ /* 0x000ea20000300800 */
[----:B------:R-:W2:Y:S01]  /*2f190*/  LDL.LU R18, [R1+0x268] ;  /* 0x0002680001127983 */ /* 0x000ea20000300800 */
[----:B------:R-:W2:Y:S02]  /*2f1a0*/  LDL.LU R19, [R1+0x26c] ;  /* 0x00026c0001137983 */ /* 0x000ea40000300800 */
[----:B------:R-:W-:Y:S01]  /*2f1b0*/  IMAD.MOV.U32 R29, RZ, RZ, R5 ;  /* 0x000000ffff1d7224 */ /* 0x000fe200078e0005 */
[----:B----4-:R-:W1:Y:S04]  /*2f1c0*/  LDSM.16.MT88.4 R24, [R15+0x11800] ;  /* 0x011800000f18783b */ /* 0x010e680000004200 */
[----:B--2---:R-:W-:Y:S01]  /*2f1d0*/  STL.64 [R1+0x1b68], R18 ;  /* 0x001b681201007387 */ /* 0x004fe20000100a00 */
[----:B------:R2:W-:Y:S02]  /*2f1e0*/  STL.64 [R1+0x1b60], R16 ;  /* 0x001b601001007387 */ /* 0x0005e40000100a00 */
[----:B0-----:R-:W4:Y:S02]  /*2f1f0*/  LDL.LU R4, [R1+0x20] ;  /* 0x0000200001047983 */ /* 0x001f240000300800 */
[----:B------:R-:W-:-:S02]  /*2f200*/  IMAD.MOV.U32 R5, RZ, RZ, R2 ;  /* 0x000000ffff057224 */ /* 0x000fc400078e0002 */
[----:B------:R-:W3:Y:S01]  /*2f210*/  LDL.LU R2, [R1+0x1b78] ;  /* 0x001b780001027983 */ /* 0x000ee20000300800 */
[----:B------:R-:W-:Y:S02]  /*2f220*/  IMAD.MOV.U32 R0, RZ, RZ, R7 ;  /* 0x000000ffff007224 */ /* 0x000fe400078e0007 */
[----:B------:R-:W-:Y:S01]  /*2f230*/  IMAD.MOV.U32 R28, RZ, RZ, R6 ;  /* 0x000000ffff1c7224 */ /* 0x000fe200078e0006 */
[----:B----4-:R0:W-:Y:S01]  /*2f240*/  STL.64 [R1+0x1b70], R4 ;  /* 0x001b700401007387 */ /* 0x0101e20000100a00 */
[----:B--2---:R-:W2:Y:S02]  /*2f250*/  LDL.LU R16, [R1+0x270] ;  /* 0x0002700001107983 */ /* 0x004ea40000300800 */
[----:B------:R-:W2:Y:S02]  /*2f260*/  LDL.LU R17, [R1+0x274] ;  /* 0x0002740001117983 */ /* 0x000ea40000300800 */
[----:B------:R-:W2:Y:S01]  /*2f270*/  LDL.LU R18, [R1+0x278] ;  /* 0x0002780001127983 */ /* 0x000ea20000300800 */
[----:B------:R-:W2:Y:S04]  /*2f280*/  LDL.LU R19, [R1+0x27c] ;  /* 0x00027c0001137983 */ /* 0x000ea80000300800 */
[----:B0-----:R-:W4:Y:S01]  /*2f290*/  LDL.LU R4, [R1+0x340] ;  /* 0x0003400001047983 */ /* 0x001f220000300800 */
[----:B------:R-:W4:Y:S02]  /*2f2a0*/  LDL.LU R5, [R1+0x344] ;  /* 0x0003440001057983 */ /* 0x000f240000300800 */
[----:B------:R-:W4:Y:S02]  /*2f2b0*/  LDL.LU R6, [R1+0x348] ;  /* 0x0003480001067983 */ /* 0x000f240000300800 */
[----:B------:R-:W4:Y:S01]  /*2f2c0*/  LDL.LU R7, [R1+0x34c] ;  /* 0x00034c0001077983 */ /* 0x000f220000300800 */
[----:B------:R-:W-:Y:S01]  /*2f2d0*/  STL [R1+0x1968], R0 ;  /* 0x0019680001007387 */ /* 0x000fe20000100800 */
[----:B------:R-:W-:Y:S02]  /*2f2e0*/  STL [R1+0x1964], R29 ;  /* 0x0019641d01007387 */ /* 0x000fe40000100800 */
[----:B------:R-:W-:Y:S02]  /*2f2f0*/  STL [R1+0x1960], R28 ;  /* 0x0019601c01007387 */ /* 0x000fe40000100800 */
[----:B------:R-:W2:Y:S01]  /*2f300*/  LDL.LU R12, [R1+0x250] ;  /* 0x00025000010c7983 */ /* 0x000ea20000300800 */
[----:B------:R-:W2:Y:S01]  /*2f310*/  LDL.LU R13, [R1+0x254] ;  /* 0x00025400010d7983 */ /* 0x000ea20000300800 */
[----:B------:R-:W2:Y:S02]  /*2f320*/  LDL.LU R14, [R1+0x258] ;  /* 0x00025800010e7983 */ /* 0x000ea40000300800 */
[----:B------:R-:W2:Y:S02]  /*2f330*/  LDL.LU R15, [R1+0x25c] ;  /* 0x00025c00010f7983 */ /* 0x000ea40000300800 */
[----:B-1----:R-:W-:Y:S01]  /*2f340*/  STL.64 [R1+0x1958], R26 ;  /* 0x0019581a01007387 */ /* 0x002fe20000100a00 */
[----:B------:R0:W-:Y:S04]  /*2f350*/  STL.64 [R1+0x1950], R24 ;  /* 0x0019501801007387 */ /* 0x0001e80000100a00 */
[----:B0-----:R-:W2:Y:S01]  /*2f360*/  LDL.LU.64 R24, [R1+0x100] ;  /* 0x0001000001187983 */ /* 0x001ea20000300a00 */
[----:B------:R-:W2:Y:S03]  /*2f370*/  LDL.LU.64 R26, [R1+0x108] ;  /* 0x00010800011a7983 */ /* 0x000ea60000300a00 */
[----:B--2---:R-:W-:Y:S01]  /*2f380*/  STL.64 [R1+0x1b00], R26 ;  /* 0x001b001a01007387 */ /* 0x004fe20000100a00 */
[----:B------:R0:W-:Y:S03]  /*2f390*/  STL.64 [R1+0x1af8], R24 ;  /* 0x001af81801007387 */ /* 0x0001e60000100a00 */
[----:B0-----:R-:W2:Y:S01]  /*2f3a0*/  LDL.LU R24, [R1+0x220] ;  /* 0x0002200001187983 */ /* 0x001ea20000300800 */
[----:B------:R-:W2:Y:S02]  /*2f3b0*/  LDL.LU R25, [R1+0x224] ;  /* 0x0002240001197983 */ /* 0x000ea40000300800 */
[----:B------:R-:W2:Y:S02]  /*2f3c0*/  LDL.LU R26, [R1+0x228] ;  /* 0x00022800011a7983 */ /* 0x000ea40000300800 */
[----:B------:R-:W2:Y:S01]  /*2f3d0*/  LDL.LU R27, [R1+0x22c] ;  /* 0x00022c00011b7983 */ /* 0x000ea20000300800 */
[C---:B----4-:R-:W-:Y:S01]  /*2f3e0*/  HMMA.16816.F32.BF16 R4, R20.reuse, R8, R4 ;  /* 0x000000081404723c */ /* 0x050fe20000041804 */
[----:B--2---:R-:W-:Y:S01]  /*2f3f0*/  STL.64 [R1+0x1b18], R26 ;  /* 0x001b181a01007387 */ /* 0x004fe20000100a00 */
[----:B------:R0:W-:Y:S03]  /*2f400*/  STL.64 [R1+0x1b10], R24 ;  /* 0x001b101801007387 */ /* 0x0001e60000100a00 */
        /* <DEDUP_REMOVED lines=8> */
[----:B------:R-:W2:Y:S02]  /*2f490*/  LDL.LU R26, [R1+0x248] ;  /* 0x00024800011a7983 */ /* 0x000ea40000300800 */
[----:B------:R-:W2:Y:S02]  /*2f4a0*/  LDL.LU R27, [R1+0x24c] ;  /* 0x00024c00011b7983 */ /* 0x000ea40000300800 */
[----:B------:R0:W-:Y:S01]  /*2f4b0*/  STL.64 [R1+0x60], R4 ;  /* 0x0000600401007387 */ /* 0x0001e20000100a00 */
[----:B------:R1:W-:Y:S03]  /*2f4c0*/  STL.64 [R1+0x68], R6 ;  /* 0x0000680601007387 */ /* 0x0003e60000100a00 */
[----:B0-----:R-:W1:Y:S02]  /*2f4d0*/  LDL.LU.64 R4, [R1+0x1b70] ;  /* 0x001b700001047983 */ /* 0x001e640000300a00 */
[C---:B-1----:R-:W-:Y:S02]  /*2f4e0*/  HMMA.16816.F32.BF16 R4, R20.reuse, R4, R16 ;  /* 0x000000041404723c */ /* 0x042fe40000041810 */
[----:B------:R-:W4:Y:S01]  /*2f4f0*/  LDL.LU.64 R18, [R1+0x1b68] ;  /* 0x001b680001127983 */ /* 0x000f220000300a00 */
[----:B------:R-:W4:Y:S11]  /*2f500*/  LDL.LU.64 R16, [R1+0x1b60] ;  /* 0x001b600001107983 */ /* 0x000f360000300a00 */
[----:B------:R-:W-:Y:S09]  /*2f510*/  @!UPT UIADD3 URZ, URZ, URZ, URZ ;  /* 0x0000003f3f3ff290 */ /* 0x000ff2000fffe03f */
[----:B------:R-:W-:Y:S01]  /*2f520*/  STL.64 [R1+0x50], R4 ;  /* 0x0000500401007387 */ /* 0x000fe20000100a00 */
[----:B------:R0:W-:Y:S03]  /*2f530*/  STL.64 [R1+0x58], R6 ;  /* 0x0000580601007387 */ /* 0x0001e60000100a00 */
[----:B0-----:R-:W2:Y:S01]  /*2f540*/  LDL.LU.64 R6, [R1+0x1b58] ;  /* 0x001b580001067983 */ /* 0x001ea20000300a00 */
[----:B------:R-:W4:Y:S02]  /*2f550*/  LDL.LU.64 R4, [R1+0x1b50] ;  /* 0x001b500001047983 */ /* 0x000f240000300a00 */
[C---:B----4-:R-:W-:Y:S11]  /*2f560*/  HMMA.16816.F32.BF16 R16, R20.reuse, R4, R16 ;  /* 0x000000041410723c */ /* 0x050ff60000041810 */
[----:B------:R-:W-:Y:S11]  /*2f570*/  @!UPT UIADD3 URZ, URZ, URZ, URZ ;  /* 0x0000003f3f3ff290 */ /* 0x000ff6000fffe03f */
[----:B------:R-:W-:Y:S01]  /*2f580*/  @!UPT UIADD3 URZ, URZ, URZ, URZ ;  /* 0x0000003f3f3ff290 */ /* 0x000fe2000fffe03f */
[----:B------:R-:W-:Y:S01]  /*2f590*/  STL.64 [R1+0x40], R16 ;  /* 0x0000401001007387 */ /* 0x000fe20000100a00 */
[----:B------:R0:W-:Y:S03]  /*2f5a0*/  STL.64 [R1+0x48], R18 ;  /* 0x0000481201007387 */ /* 0x0001e60000100a00 */
[----:B0-----:R-:W4:Y:S01]  /*2f5b0*/  LDL.LU.64 R18, [R1+0x1b48] ;  /* 0x001b480001127983 */ /* 0x001f220000300a00 */
[----:B------:R-:W3:Y:S02]  /*2f5c0*/  LDL.LU.64 R16, [R1+0x1b40] ;  /* 0x001b400001107983 */ /* 0x000ee40000300a00 */
[----:B--2---:R0:W-:Y:S02]  /*2f5d0*/  STL.64 [R1+0x1ac0], R6 ;  /* 0x001ac00601007387 */ /* 0x0041e40000100a00 */
[----:B------:R-:W2:Y:S01]  /*2f5e0*/  LDL.LU R4, [R1+0x210] ;  /* 0x0002100001047983 */ /* 0x000ea20000300800 */
[----:B------:R-:W2:Y:S04]  /*2f5f0*/  LDL.LU R5, [R1+0x214] ;  /* 0x0002140001057983 */ /* 0x000ea80000300800 */
[----:B0-----:R-:W2:Y:S01]  /*2f600*/  LDL.LU R6, [R1+0x218] ;  /* 0x0002180001067983 */ /* 0x001ea20000300800 */
[C---:B---3--:R-:W-:Y:S11]  /*2f610*/  HMMA.16816.F32.BF16 R12, R20.reuse, R16, R12 ;  /* 0x00000010140c723c */ /* 0x048ff6000004180c */
[----:B------:R-:W-:Y:S11]  /*2f620*/  @!UPT UIADD3 URZ, URZ, URZ, URZ ;  /* 0x0000003f3f3ff290 */ /* 0x000ff6000fffe03f */
[----:B------:R-:W-:Y:S01]  /*2f630*/  @!UPT UIADD3 URZ, URZ, URZ, URZ ;  /* 0x0000003f3f3ff290 */ /* 0x000fe2000fffe03f */
[----:B------:R0:W-:Y:S01]  /*2f640*/  STL.64 [R1], R12 ;  /* 0x0000000c01007387 */ /* 0x0001e20000100a00 */
[----:B------:R1:W-:Y:S03]  /*2f650*/  STL.64 [R1+0x8], R14 ;  /* 0x0000080e01007387 */ /* 0x0003e60000100a00 */
[----:B0-----:R-:W1:Y:S02]  /*2f660*/  LDL.LU.64 R12, [R1+0x1b38] ;  /* 0x001b3800010c7983 */ /* 0x001e640000300a00 */
[----:B-1----:R-:W-:Y:S02]  /*2f670*/  HMMA.16816.F32.BF16 R12, R20, R12, R24 ;  /* 0x0000000c140c723c */ /* 0x002fe40000041818 */
[----:B------:R-:W3:Y:S01]  /*2f680*/  LDL.LU.64 R26, [R1+0x1b30] ;  /* 0x001b3000011a7983 */ /* 0x000ee20000300a00 */
[----:B------:R-:W3:Y:S11]  /*2f690*/  LDL.LU.64 R24, [R1+0x1b28] ;  /* 0x001b280001187983 */ /* 0x000ef60000300a00 */
[----:B------:R-:W-:Y:S09]  /*2f6a0*/  @!UPT UIADD3 URZ, URZ, URZ, URZ ;  /* 0x0000003f3f3ff290 */ /* 0x000ff2000fffe03f */
[----:B------:R0:W-:Y:S01]  /*2f6b0*/  STL.64 [R1+0x120], R12 ;  /* 0x0001200c01007387 */ /* 0x0001e20000100a00 */
[----:B------:R3:W-:Y:S03]  /*2f6c0*/  STL [R1+0x128], R14 ;  /* 0x0001280e01007387 */ /* 0x0007e60000100800 */
[----:B0-----:R-:W3:Y:S01]  /*2f6d0*/  LDL.LU.64 R12, [R1+0x1b20] ;  /* 0x001b2000010c7983 */ /* 0x001ee20000300a00 */
[----:B------:R-:W-:Y:S02]  /*2f6e0*/  IMAD.MOV.U32 R7, RZ, RZ, R2 ;  /* 0x000000ffff077224 */ /* 0x000fe400078e0002 */
[----:B------:R-:W-:-:S05]  /*2f6f0*/  IMAD.MOV.U32 R2, RZ, RZ, R15 ;  /* 0x000000ffff027224 */ /* 0x000fca00078e000f */
[----:B------:R-:W-:Y:S01]  /*2f700*/  STL [R1+0x1948], R2 ;  /* 0x0019480201007387 */ /* 0x000fe20000100800 */
[C---:B---3--:R-:W-:Y:S03]  /*2f710*/  HMMA.16816.F32.BF16 R12, R20.reuse, R12, R24 ;  /* 0x0000000c140c723c */ /* 0x048fe60000041818 */
[----:B------:R-:W3:Y:S01]  /*2f720*/  LDL.LU.64 R26, [R1+0x1b18] ;  /* 0x001b1800011a7983 */ /* 0x000ee20000300a00 */
[----:B------:R-:W3:Y:S11]  /*2f730*/  LDL.LU.64 R24, [R1+0x1b10] ;  /* 0x001b100001187983 */ /* 0x000ef60000300a00 */
[----:B------:R-:W-:Y:S08]  /*2f740*/  @!UPT UIADD3 URZ, URZ, URZ, URZ ;  /* 0x0000003f3f3ff290 */ /* 0x000ff0000fffe03f */
[----:B------:R3:W-:Y:S01]  /*2f750*/  STL [R1+0x14c], R15 ;  /* 0x00014c0f01007387 */ /* 0x0007e20000100800 */
[----:B------:R-:W-:Y:S02]  /*2f760*/  IMAD.MOV.U32 R0, RZ, RZ, R12 ;  /* 0x000000ffff007224 */ /* 0x000fe400078e000c */
[----:B------:R-:W-:Y:S02]  /*2f770*/  IMAD.MOV.U32 R29, RZ, RZ, R13 ;  /* 0x000000ffff1d7224 */ /* 0x000fe400078e000d */
[----:B------:R-:W3:Y:S01]  /*2f780*/  LDL.LU.64 R12, [R1+0x1b08] ;  /* 0x001b0800010c7983 */ /* 0x000ee20000300a00 */
[----:B------:R-:W-:Y:S02]  /*2f790*/  IMAD.MOV.U32 R28, RZ, RZ, R14 ;  /* 0x000000ffff1c7224 */ /* 0x000fe400078e000e */
[----:B------:R-:W-:Y:S02]  /*2f7a0*/  STL [R1+0x1994], R29 ;  /* 0x0019941d01007387 */ /* 0x000fe40000100800 */
[----:B------:R-:W-:Y:S01]  /*2f7b0*/  STL [R1+0x1990], R0 ;  /* 0x0019900001007387 */ /* 0x000fe20000100800 */
[C---:B---3--:R-:W-:Y:S01]  /*2f7c0*/  HMMA.16816.F32.BF16 R12, R20.reuse, R12, R24 ;  /* 0x0000000c140c723c */ /* 0x048fe20000041818 */
[----:B------:R-:W3:Y:S01]  /*2f7d0*/  LDL.LU.64 R26, [R1+0x1b00] ;  /* 0x001b0000011a7983 */ /* 0x000ee20000300a00 */
[----:B------:R-:W2:Y:S11]  /*2f7e0*/  LDL.LU.64 R24, [R1+0x1af8] ;  /* 0x001af80001187983 */ /* 0x000eb60000300a00 */
[----:B------:R-:W-:Y:S10]  /*2f7f0*/  @!UPT UIADD3 URZ, URZ, URZ, URZ ;  /* 0x0000003f3f3ff290 */ /* 0x000ff4000fffe03f */
[----:B------:R-:W-:Y:S01]  /*2f800*/  STL.64 [R1+0x170], R12 ;  /* 0x0001700c01007387 */ /* 0x000fe20000100a00 */
[----:B------:R0:W-:Y:S03]  /*2f810*/  STL.64 [R1+0x178], R14 ;  /* 0x0001780e01007387 */ /* 0x0001e60000100a00 */
[----:B0-----:R-:W2:Y:S01]  /*2f820*/  LDL.LU.64 R14, [R1+0x1af0] ;  /* 0x001af000010e7983 */ /* 0x001ea20000300a00 */
[----:B------:R-:W2:Y:S02]  /*2f830*/  LDL.LU.64 R12, [R1+0x1ae8] ;  /* 0x001ae800010c7983 */ /* 0x000ea40000300a00 */
[----:B--2---:R-:W-:Y:S01]  /*2f840*/  HMMA.16816.F32.BF16 R20, R20, R24, R12 ;  /* 0x000000181414723c */ /* 0x004fe2000004180c */
[----:B------:R-:W2:Y:S01]  /*2f850*/  LDL.LU.64 R14, [R1+0x1ae0] ;  /* 0x001ae000010e7983 */ /* 0x000ea20000300a00 */
[----:B------:R-:W2:Y:S05]  /*2f860*/  LDL.LU.64 R12, [R1+0x1ad8] ;  /* 0x001ad800010c7983 */ /* 0x000eaa0000300a00 */
[----:B------:R-:W-:-:S02]  /*2f870*/  IMAD.MOV.U32 R25, RZ, RZ, R10 ;  /* 0x000000ffff197224 */ /* 0x000fc400078e000a */
[----:B------:R-:W-:Y:S11]  /*2f880*/  IMAD.MOV.U32 R24, RZ, RZ, R11 ;  /* 0x000000ffff187224 */ /* 0x000ff600078e000b */
[----:B------:R-:W-:Y:S03]  /*2f890*/  @!UPT UIADD3 URZ, URZ, URZ, URZ ;  /* 0x0000003f3f3ff290 */ /* 0x000fe6000fffe03f */
[----:B------:R4:W-:Y:S01]  /*2f8a0*/  STL.64 [R1+0x18c0], R22 ;  /* 0x0018c01601007387 */ /* 0x0009e20000100a00 */
[----:B------:R0:W-:Y:S02]  /*2f8b0*/  STL.64 [R1+0x18b8], R20 ;  /* 0x0018b81401007387 */ /* 0x0001e40000100a00 */
[----:B----4-:R-:W-:Y:S02]  /*2f8c0*/  IMAD.MOV.U32 R22, RZ, RZ, R18 ;  /* 0x000000ffff167224 */ /* 0x010fe400078e0012 */
[----:B0-----:R-:W-:Y:S02]  /*2f8d0*/  IMAD.MOV.U32 R21, RZ, RZ, R19 ;  /* 0x000000ffff157224 */ /* 0x001fe400078e0013 */
[----:B------:R-:W-:Y:S01]  /*2f8e0*/  IMAD.MOV.U32 R23, RZ, RZ, R3 ;  /* 0x000000ffff177224 */ /* 0x000fe200078e0003 */
[C---:B--2---:R-:W-:Y:S11]  /*2f8f0*/  HMMA.16816.F32.BF16 R4, R12.reuse, R10, R4 ;  /* 0x0000000a0c04723c */ /* 0x044ff60000041804 */
[----:B------:R-:W-:Y:S11]  /*2f900*/  @!UPT UIADD3 URZ, URZ, URZ, URZ ;  /* 0x0000003f3f3ff290 */ /* 0x000ff6000fffe03f */
[----:B------:R-:W-:Y:S01]  /*2f910*/  @!UPT UIADD3 URZ, URZ, URZ, URZ ;  /* 0x0000003f3f3ff290 */ /* 0x000fe2000fffe03f */
[----:B------:R0:W-:Y:S01]  /*2f920*/  STL.64 [R1+0x1c0], R4 ;  /* 0x0001c00401007387 */ /* 0x0001e20000100a00 */
[----:B------:R1:W-:Y:S02]  /*2f930*/  STL [R1+0x1c8], R6 ;  /* 0x0001c80601007387 */ /* 0x0003e40000100800 */
[----:B------:R-:W-:Y:S01]  /*2f940*/  IMAD.MOV.U32 R16, RZ, RZ, R7 ;  /* 0x000000ffff107224 */ /* 0x000fe200078e0007 */
[----:B0-----:R-:W2:Y:S01]  /*2f950*/  LDL.LU R4, [R1+0x290] ;  /* 0x0002900001047983 */ /* 0x001ea20000300800 */
[----:B------:R-:W2:Y:S02]  /*2f960*/  LDL.LU R5, [R1+0x294] ;  /* 0x0002940001057983 */ /* 0x000ea40000300800 */
[----:B-1----:R-:W2:Y:S02]  /*2f970*/  LDL.LU R6, [R1+0x298] ;  /* 0x0002980001067983 */ /* 0x002ea40000300800 */
[----:B------:R-:W2:Y:S01]  /*2f980*/  LDL.LU R7, [R1+0x29c] ;  /* 0x00029c0001077983 */ /* 0x000ea20000300800 */
[----:B---3--:R-:W-:Y:S01]  /*2f990*/  STL.64 [R1+0x1a78], R26 ;  /* 0x001a781a01007387 */ /* 0x008fe20000100a00 */
[----:B------:R0:W-:Y:S02]  /*2f9a0*/  STL.64 [R1+0x1a70], R24 ;  /* 0x001a701801007387 */ /* 0x0001e40000100a00 */
[----:B------:R-:W3:Y:S02]  /*2f9b0*/  LDL.LU R20, [R1+0xd0] ;  /* 0x0000d00001147983 */ /* 0x000ee40000300800 */
[----:B------:R-:W4:Y:S01]  /*2f9c0*/  LDL.LU R19, [R1+0x1ad0] ;  /* 0x001ad00001137983 */ /* 0x000f220000300800 */
[----:B------:R-:W2:Y:S01]  /*2f9d0*/  LDL.LU R18, [R1+0x1acc] ;  /* 0x001acc0001127983 */ /* 0x000ea20000300800 */
[----:B------:R-:W2:Y:S03]  /*2f9e0*/  LDL.LU R3, [R1+0x1ac8] ;  /* 0x001ac80001037983 */ /* 0x000ea60000300800 */
        /* <DEDUP_REMOVED lines=16> */
[----:B------:R-:W2:Y:S01]  /*2faf0*/  LDL.LU R8, [R1+0x2f0] ;  /* 0x0002f00001087983 */ /* 0x000ea20000300800 */
[----:B------:R-:W2:Y:S02]  /*2fb00*/  LDL.LU R9, [R1+0x2f4] ;  /* 0x0002f40001097983 */ /* 0x000ea40000300800 */
[----:B------:R-:W2:Y:S02]  /*2fb10*/  LDL.LU R10, [R1+0x2f8] ;  /* 0x0002f800010a7983 */ /* 0x000ea40000300800 */
[----:B------:R-:W2:Y:S02]  /*2fb20*/  LDL.LU R11, [R1+0x2fc] ;  /* 0x0002fc00010b7983 */ /* 0x000ea40000300800 */
[----:B--2---:R0:W-:Y:S01]  /*2fb30*/  STL.64 [R1+0x1a88], R10 ;  /* 0x001a880a01007387 */ /* 0x0041e20000100a00 */
[----:B------:R-:W-:Y:S03]  /*2fb40*/  STL.64 [R1+0x1a80], R8 ;  /* 0x001a800801007387 */ /* 0x000fe60000100a00 */
[----:B0-----:R-:W2:Y:S01]  /*2fb50*/  LDL.64 R10, [R1+0xc8] ;  /* 0x0000c800010a7983 */ /* 0x001ea20000100a00 */
[----:B------:R0:W-:Y:S02]  /*2fb60*/  STL.64 [R1+0x19a0], R22 ;  /* 0x0019a01601007387 */ /* 0x0001e40000100a00 */
[----:B---3--:R-:W-:Y:S01]  /*2fb70*/  STL.64 [R1+0x1998], R20 ;  /* 0x0019981401007387 */ /* 0x008fe20000100a00 */
[----:B0-----:R-:W3:Y:S01]  /*2fb80*/  LDL.LU.64 R22, [R1+0x28] ;  /* 0x0000280001167983 */ /* 0x001ee20000300a00 */
[----:B------:R-:W-:Y:S01]  /*2fb90*/  STL [R1+0x18c8], R16 ;  /* 0x0018c81001007387 */ /* 0x000fe20000100800 */
[----:B---3--:R-:W-:Y:S11]  /*2fba0*/  HMMA.16816.F32.BF16 R4, R12, R22, R4 ;  /* 0x000000160c04723c */ /* 0x008ff60000041804 */
[----:B------:R-:W-:Y:S11]  /*2fbb0*/  @!UPT UIADD3 URZ, URZ, URZ, URZ ;  /* 0x0000003f3f3ff290 */ /* 0x000ff6000fffe03f */
[----:B------:R-:W-:Y:S01]  /*2fbc0*/  @!UPT UIADD3 URZ, URZ, URZ, URZ ;  /* 0x0000003f3f3ff290 */ /* 0x000fe2000fffe03f */
[----:B------:R-:W-:Y:S01]  /*2fbd0*/  STL.64 [R1+0x1e0], R4 ;  /* 0x0001e00401007387 */ /* 0x000fe20000100a00 */
[----:B------:R0:W-:Y:S03]  /*2fbe0*/  STL.64 [R1+0x1e8], R6 ;  /* 0x0001e80601007387 */ /* 0x0001e60000100a00 */
[----:B0-----:R-:W3:Y:S01]  /*2fbf0*/  LDL.LU.64 R6, [R1+0x1ac0] ;  /* 0x001ac00001067983 */ /* 0x001ee20000300a00 */
[----:B------:R0:W-:Y:S02]  /*2fc00*/  STL.64 [R1+0x1a48], R22 ;  /* 0x001a481601007387 */ /* 0x0001e40000100a00 */
[----:B------:R-:W2:Y:S02]  /*2fc10*/  LDL.LU R20, [R1+0x2d0] ;  /* 0x0002d00001147983 */ /* 0x000ea40000300800 */
[----:B------:R-:W2:Y:S02]  /*2fc20*/  LDL.LU R21, [R1+0x2d4] ;  /* 0x0002d40001157983 */ /* 0x000ea40000300800 */
[----:B0-----:R-:W-:-:S02]  /*2fc30*/  IMAD.MOV.U32 R22, RZ, RZ, R3 ;  /* 0x000000ffff167224 */ /* 0x001fc400078e0003 */
[----:B------:R-:W-:Y:S01]  /*2fc40*/  IMAD.MOV.U32 R23, RZ, RZ, R18 ;  /* 0x000000ffff177224 */ /* 0x000fe200078e0012 */
[----:B------:R-:W2:Y:S01]  /*2fc50*/  LDL.LU R3, [R1+0x1abc] ;  /* 0x001abc0001037983 */ /* 0x000ea20000300800 */
[----:B------:R-:W2:Y:S01]  /*2fc60*/  LDL.LU R18, [R1+0x1ab8] ;  /* 0x001ab80001127983 */ /* 0x000ea20000300800 */
[C---:B---3--:R-:W-:Y:S02]  /*2fc70*/  HMMA.16816.F32.BF16 R4, R12.reuse, R6, R24 ;  /* 0x000000060c04723c */ /* 0x048fe40000041818 */
[----:B------:R-:W2:Y:S01]  /*2fc80*/  LDL.LU.64 R26, [R1+0x1ab0] ;  /* 0x001ab000011a7983 */ /* 0x000ea20000300a00 */
[----:B------:R-:W2:Y:S11]  /*2fc90*/  LDL.LU.64 R24, [R1+0x1aa8] ;  /* 0x001aa80001187983 */ /* 0x000eb60000300a00 */
[----:B------:R-:W-:Y:S09]  /*2fca0*/  @!UPT UIADD3 URZ, URZ, URZ, URZ ;  /* 0x0000003f3f3ff290 */ /* 0x000ff2000fffe03f */
[----:B------:R4:W-:Y:S01]  /*2fcb0*/  STL.64 [R1+0x200], R4 ;  /* 0x0002000401007387 */ /* 0x0009e20000100a00 */
[----:B------:R0:W-:Y:S02]  /*2fcc0*/  STL.64 [R1+0x208], R6 ;  /* 0x0002080601007387 */ /* 0x0001e40000100a00 */
[----:B----4-:R-:W-:Y:S02]  /*2fcd0*/  IMAD.MOV.U32 R4, RZ, RZ, R19 ;  /* 0x000000ffff047224 */ /* 0x010fe400078e0013 */
[----:B------:R-:W2:Y:S01]  /*2fce0*/  LDL.LU R19, [R1+0x1aa0] ;  /* 0x001aa00001137983 */ /* 0x000ea20000300800 */
[----:B------:R-:W3:Y:S02]  /*2fcf0*/  LDL.LU R5, [R1+0x154] ;  /* 0x0001540001057983 */ /* 0x000ee40000300800 */
[----:B0-----:R-:W4:Y:S02]  /*2fd00*/  LDL.LU R6, [R1+0x158] ;  /* 0x0001580001067983 */ /* 0x001f240000300800 */
[----:B------:R-:W4:Y:S01]  /*2fd10*/  LDL.LU R7, [R1+0x15c] ;  /* 0x00015c0001077983 */ /* 0x000f220000300800 */
[----:B--2---:R-:W-:Y:S01]  /*2fd20*/  HMMA.16816.F32.BF16 R24, R12, R18, R24 ;  /* 0x000000120c18723c */ /* 0x004fe20000041818 */
[----:B----4-:R0:W-:Y:S01]  /*2fd30*/  STL.64 [R1+0x19e0], R6 ;  /* 0x0019e00601007387 */ /* 0x0101e20000100a00 */
[----:B---3--:R-:W-:Y:S03]  /*2fd40*/  STL.64 [R1+0x19d8], R4 ;  /* 0x0019d80401007387 */ /* 0x008fe60000100a00 */
[----:B0-----:R-:W2:Y:S11]  /*2fd50*/  LDL R6, [R1+0xe8] ;  /* 0x0000e80001067983 */ /* 0x001eb60000100800 */
[----:B------:R-:W-:Y:S07]  /*2fd60*/  @!UPT UIADD3 URZ, URZ, URZ, URZ ;  /* 0x0000003f3f3ff290 */ /* 0x000fee000fffe03f */
[----:B------:R0:W-:Y:S01]  /*2fd70*/  STL.64 [R1+0x220], R24 ;  /* 0x0002201801007387 */ /* 0x0001e20000100a00 */
[----:B------:R-:W-:Y:S02]  /*2fd80*/  IMAD.MOV.U32 R16, RZ, RZ, R26 ;  /* 0x000000ffff107224 */ /* 0x000fe400078e001a */
[----:B------:R-:W-:Y:S02]  /*2fd90*/  IMAD.MOV.U32 R17, RZ, RZ, R27 ;  /* 0x000000ffff117224 */ /* 0x000fe400078e001b */
[----:B------:R-:W3:Y:S04]  /*2fda0*/  LDL.LU.64 R26, [R1+0x1a98] ;  /* 0x001a9800011a7983 */ /* 0x000ee80000300a00 */
[----:B0-----:R-:W3:Y:S01]  /*2fdb0*/  LDL.LU.64 R24, [R1+0x1a90] ;  /* 0x001a900001187983 */ /* 0x001ee20000300a00 */
[----:B------:R0:W-:Y:S02]  /*2fdc0*/  STL.64 [R1+0x1a30], R18 ;  /* 0x001a301201007387 */ /* 0x0001e40000100a00 */
[----:B------:R-:W-:Y:S02]  /*2fdd0*/  STL.64 [R1+0x1a28], R16 ;  /* 0x001a281001007387 */ /* 0x000fe40000100a00 */
[----:B------:R-:W-:-:S02]  /*2fde0*/  IMAD.MOV.U32 R2, RZ, RZ, R10 ;  /* 0x000000ffff027224 */ /* 0x000fc400078e000a */
[----:B------:R-:W-:Y:S01]  /*2fdf0*/  IMAD.MOV.U32 R0, RZ, RZ, R11 ;  /* 0x000000ffff007224 */ /* 0x000fe200078e000b */
[----:B0-----:R-:W4:Y:S01]  /*2fe00*/  LDL.64 R18, [R1+0xb8] ;  /* 0x0000b80001127983 */ /* 0x001f220000100a00 */
[C---:B---3--:R-:W-:Y:S03]  /*2fe10*/  HMMA.16816.F32.BF16 R24, R12.reuse, R10, R24 ;  /* 0x0000000a0c18723c */ /* 0x048fe60000041818 */
[----:B------:R-:W3:Y:S01]  /*2fe20*/  LDL.LU.64 R10, [R1+0x1a88] ;  /* 0x001a8800010a7983 */ /* 0x000ee20000300a00 */
[----:B------:R-:W3:Y:S02]  /*2fe30*/  LDL.LU.64 R8, [R1+0x1a80] ;  /* 0x001a800001087983 */ /* 0x000ee40000300a00 */
[----:B------:R-:W-:Y:S02]  /*2fe40*/  IMAD.MOV.U32 R7, RZ, RZ, R3 ;  /* 0x000000ffff077224 */ /* 0x000fe400078e0003 */
[----:B----4-:R-:W-:Y:S11]  /*2fe50*/  IMAD.MOV.U32 R4, RZ, RZ, R18 ;  /* 0x000000ffff047224 */ /* 0x010ff600078e0012 */
[----:B------:R-:W-:Y:S04]  /*2fe60*/  @!UPT UIADD3 URZ, URZ, URZ, URZ ;  /* 0x0000003f3f3ff290 */ /* 0x000fe8000fffe03f */
[----:B------:R-:W-:Y:S01]  /*2fe70*/  STL.64 [R1+0x270], R24 ;  /* 0x0002701801007387 */ /* 0x000fe20000100a00 */
[----:B------:R-:W-:Y:S02]  /*2fe80*/  IMAD.MOV.U32 R3, RZ, RZ, R27 ;  /* 0x000000ffff037224 */ /* 0x000fe400078e001b */
[----:B------:R0:W-:Y:S02]  /*2fe90*/  STL [R1+0x278], R26 ;  /* 0x0002781a01007387 */ /* 0x0001e40000100800 */
[----:B0-----:R-:W4:Y:S01]  /*2fea0*/  LDL.LU.64 R26, [R1+0x1a78] ;  /* 0x001a7800011a7983 */ /* 0x001f220000300a00 */
[----:B------:R-:W4:Y:S02]  /*2feb0*/  LDL.LU.64 R24, [R1+0x1a70] ;  /* 0x001a700001187983 */ /* 0x000f240000300a00 */
[----:B------:R0:W-:Y:S02]  /*2fec0*/  STL [R1+0x18a0], R3 ;  /* 0x0018a00301007387 */ /* 0x0001e40000100800 */
[----:B0-----:R-:W-:Y:S01]  /*2fed0*/  IMAD.MOV.U32 R3, RZ, RZ, R19 ;  /* 0x000000ffff037224 */ /* 0x001fe200078e0013 */
        /* <DEDUP_REMOVED lines=8> */
[----:B------:R0:W-:Y:S01]  /*2ff60*/  STL.64 [R1+0x2d0], R16 ;  /* 0x0002d01001007387 */ /* 0x0001e20000100a00 */
[----:B------:R1:W-:Y:S04]  /*2ff70*/  STL.64 [R1+0x2d8], R18 ;  /* 0x0002d81201007387 */ /* 0x0003e80000100a00 */
[----:B0-----:R-:W3:Y:S01]  /*2ff80*/  LDL.LU R16, [R1+0x1d0] ;  /* 0x0001d00001107983 */ /* 0x001ee20000300800 */
[----:B------:R-:W3:Y:S02]  /*2ff90*/  LDL.LU R17, [R1+0x1d4] ;  /* 0x0001d40001117983 */ /* 0x000ee40000300800 */
[----:B-1----:R-:W2:Y:S02]  /*2ffa0*/  LDL.LU R18, [R1+0x1d8] ;  /* 0x0001d80001127983 */ /* 0x002ea40000300800 */
[----:B------:R-:W2:Y:S02]  /*2ffb0*/  LDL.LU R19, [R1+0x1dc] ;  /* 0x0001dc0001137983 */ /* 0x000ea40000300800 */
[----:B--2---:R-:W-:Y:S01]  /*2ffc0*/  STL.64 [R1+0x1a40], R18 ;  /* 0x001a401201007387 */ /* 0x004fe20000100a00 */
[----:B---3--:R0:W-:Y:S03]  /*2ffd0*/  STL.64 [R1+0x1a38], R16 ;  /* 0x001a381001007387 */ /* 0x0081e60000100a00 */
[----:B0-----:R-:W2:Y:S01]  /*2ffe0*/  LDL.LU R16, [R1+0x1f0] ;  /* 0x0001f00001107983 */ /* 0x001ea20000300800 */
[----:B------:R-:W2:Y:S02]  /*2fff0*/  LDL.LU R17, [R1+0x1f4] ;  /* 0x0001f40001117983 */ /* 0x000ea40000300800 */
[----:B------:R-:W3:Y:S02]  /*30000*/  LDL.LU R18, [R1+0x1f8] ;  /* 0x0001f80001127983 */ /* 0x000ee40000300800 */
[----:B------:R-:W3:Y:S02]  /*30010*/  LDL.LU R19, [R1+0x1fc] ;  /* 0x0001fc0001137983 */ /* 0x000ee40000300800 */
[----:B------:R-:W-:-:S02]  /*30020*/  IMAD.MOV.U32 R6, RZ, RZ, R4 ;  /* 0x000000ffff067224 */ /* 0x000fc400078e0004 */
[----:B------:R-:W-:Y:S01]  /*30030*/  IMAD.MOV.U32 R7, RZ, RZ, R3 ;  /* 0x000000ffff077224 */ /* 0x000fe200078e0003 */
[----:B---3--:R-:W-:Y:S01]  /*30040*/  STL.64 [R1+0x1a58], R18 ;  /* 0x001a581201007387 */ /* 0x008fe20000100a00 */
[----:B--2---:R0:W-:Y:S03]  /*30050*/  STL.64 [R1+0x1a50], R16 ;  /* 0x001a501001007387 */ /* 0x0041e60000100a00 */
[----:B0-----:R-:W2:Y:S01]  /*30060*/  LDL.LU R16, [R1+0x280] ;  /* 0x0002800001107983 */ /* 0x001ea20000300800 */
[----:B------:R-:W2:Y:S02]  /*30070*/  LDL.LU R17, [R1+0x284] ;  /* 0x0002840001117983 */ /* 0x000ea40000300800 */
[----:B------:R-:W2:Y:S02]  /*30080*/  LDL.LU R18, [R1+0x288] ;  /* 0x0002880001127983 */ /* 0x000ea40000300800 */
[----:B------:R-:W2:Y:S01]  /*30090*/  LDL.LU R19, [R1+0x28c] ;  /* 0x00028c0001137983 */ /* 0x000ea20000300800 */
[----:B------:R0:W-:Y:S02]  /*300a0*/  STL.64 [R1+0x1a08], R6 ;  /* 0x001a080601007387 */ /* 0x0001e40000100a00 */
[----:B0-----:R-:W-:-:S02]  /*300b0*/  IMAD.MOV.U32 R6, RZ, RZ, R2 ;  /* 0x000000ffff067224 */ /* 0x001fc400078e0002 */
[----:B------:R-:W-:-:S05]  /*300c0*/  IMAD.MOV.U32 R7, RZ, RZ, R0 ;  /* 0x000000ffff077224 */ /* 0x000fca00078e0000 */
[----:B------:R0:W-:Y:S01]  /*300d0*/  STL.64 [R1+0x1a20], R6 ;  /* 0x001a200601007387 */ /* 0x0001e20000100a00 */
[----:B------:R-:W3:Y:S02]  /*300e0*/  LDL.LU R4, [R1+0x2a0] ;  /* 0x0002a00001047983 */ /* 0x000ee40000300800 */
[----:B------:R-:W3:Y:S01]  /*300f0*/  LDL.LU R5, [R1+0x2a4] ;  /* 0x0002a40001057983 */ /* 0x000ee20000300800 */
[----:B0-----:R-:W3:Y:S01]  /*30100*/  LDL.LU R6, [R1+0x2a8] ;  /* 0x0002a80001067983 */ /* 0x001ee20000300800 */
[----:B------:R-:W3:Y:S02]  /*30110*/  LDL.LU R7, [R1+0x2ac] ;  /* 0x0002ac0001077983 */ /* 0x000ee40000300800 */
[----:B----4-:R-:W-:Y:S02]  /*30120*/  IMAD.MOV.U32 R23, RZ, RZ, R24 ;  /* 0x000000ffff177224 */ /* 0x010fe400078e0018 */
[----:B------:R-:W-:Y:S01]  /*30130*/  IMAD.MOV.U32 R22, RZ, RZ, R25 ;  /* 0x000000ffff167224 */ /* 0x000fe200078e0019 */
[----:B---3--:R-:W-:Y:S01]  /*30140*/  HMMA.16816.F32.BF16 R12, R12, R26, R4 ;  /* 0x0000001a0c0c723c */ /* 0x008fe20000041804 */
[----:B------:R-:W3:Y:S11]  /*30150*/  LDL.LU R4, [R1+0x1b0] ;  /* 0x0001b00001047983 */ /* 0x000ef60000300800 */
[----:B------:R-:W-:Y:S11]  /*30160*/  @!UPT UIADD3 URZ, URZ, URZ, URZ ;  /* 0x0000003f3f3ff290 */ /* 0x000ff6000fffe03f */
[----:B------:R-:W-:Y:S01]  /*30170*/  STL.64 [R1+0x2c0], R12 ;  /* 0x0002c00c01007387 */ /* 0x000fe20000100a00 */
[----:B------:R-:W-:Y:S02]  /*30180*/  STL.64 [R1+0x2c8], R14 ;  /* 0x0002c80e01007387 */ /* 0x000fe40000100a00 */
[----:B------:R-:W3:Y:S02]  /*30190*/  LDL.LU R5, [R1+0x1b4] ;  /* 0x0001b40001057983 */ /* 0x000ee40000300800 */
[----:B------:R-:W3:Y:S01]  /*301a0*/  LDL.LU R6, [R1+0x1b8] ;  /* 0x0001b80001067983 */ /* 0x000ee20000300800 */
[----:B------:R-:W3:Y:S01]  /*301b0*/  LDL.LU R7, [R1+0x1bc] ;  /* 0x0001bc0001077983 */ /* 0x000ee20000300800 */
[----:B------:R0:W-:Y:S02]  /*301c0*/  STL.64 [R1+0x19e8], R26 ;  /* 0x0019e81a01007387 */ /* 0x0001e40000100a00 */
[----:B------:R-:W4:Y:S02]  /*301d0*/  LDL.LU R24, [R1+0x180] ;  /* 0x0001800001187983 */ /* 0x000f240000300800 */
[----:B------:R-:W4:Y:S01]  /*301e0*/  LDL.LU R25, [R1+0x184] ;  /* 0x0001840001197983 */ /* 0x000f220000300800 */
[----:B0-----:R-:W3:Y:S01]  /*301f0*/  LDL.LU R26, [R1+0x188] ;  /* 0x00018800011a7983 */ /* 0x001ee20000300800 */
[----:B------:R-:W3:Y:S01]  /*30200*/  LDL.LU R27, [R1+0x18c] ;  /* 0x00018c00011b7983 */ /* 0x000ee20000300800 */
[C---:B--2---:R-:W-:Y:S02]  /*30210*/  HMMA.16816.F32.BF16 R20, R8.reuse, R22, R16 ;  /* 0x000000160814723c */ /* 0x044fe40000041810 */
[----:B---3--:R-:W-:Y:S01]  /*30220*/  STL.64 [R1+0x1a00], R26 ;  /* 0x001a001a01007387 */ /* 0x008fe20000100a00 */
[----:B----4-:R0:W-:Y:S03]  /*30230*/  STL.64 [R1+0x19f8], R24 ;  /* 0x0019f81801007387 */ /* 0x0101e60000100a00 */
        /* <DEDUP_REMOVED lines=10> */
[----:B------:R-:W3:Y:S01]  /*302e0*/  LDL.LU.64 R14, [R1+0x18] ;  /* 0x00001800010e7983 */ /* 0x000ee20000300a00 */
[----:B------:R-:W4:Y:S02]  /*302f0*/  LDL.LU.64 R18, [R1+0x1a58] ;  /* 0x001a580001127983 */ /* 0x000f240000300a00 */
[----:B------:R-:W4:Y:S02]  /*30300*/  LDL.LU.64 R16, [R1+0x1a50] ;  /* 0x001a500001107983 */ /* 0x000f240000300a00 */
[----:B------:R-:W-:Y:S01]  /*30310*/  STL.64 [R1+0x340], R20 ;  /* 0x0003401401007387 */ /* 0x000fe20000100a00 */
[----:B------:R0:W-:Y:S04]  /*30320*/  STL.64 [R1+0x348], R22 ;  /* 0x0003481601007387 */ /* 0x0001e80000100a00 */
[----:B0-----:R-:W4:Y:S02]  /*30330*/  LDL.LU.64 R22, [R1+0x1a48] ;  /* 0x001a480001167983 */ /* 0x001f240000300a00 */
[C---:B----4-:R-:W-:Y:S11]  /*30340*/  HMMA.16816.F32.BF16 R16, R8.reuse, R22, R16 ;  /* 0x000000160810723c */ /* 0x050ff60000041810 */
[----:B------:R-:W-:Y:S11]  /*30350*/  @!UPT UIADD3 URZ, URZ, URZ, URZ ;  /* 0x0000003f3f3ff290 */ /* 0x000ff6000fffe03f */
[----:B------:R-:W-:Y:S01]  /*30360*/  @!UPT UIADD3 URZ, URZ, URZ, URZ ;  /* 0x0000003f3f3ff290 */ /* 0x000fe2000fffe03f */
[----:B------:R-:W-:Y:S01]  /*30370*/  STL.64 [R1+0x330], R16 ;  /* 0x0003301001007387 */ /* 0x000fe20000100a00 */
[----:B------:R0:W-:Y:S03]  /*30380*/  STL.64 [R1+0x338], R18 ;  /* 0x0003381201007387 */ /* 0x0001e60000100a00 */
[----:B0-----:R-:W3:Y:S01]  /*30390*/  LDL.LU.64 R18, [R1+0x1a40] ;  /* 0x001a400001127983 */ /* 0x001ee20000300a00 */
[----:B------:R-:W3:Y:S02]  /*303a0*/  LDL.LU.64 R16, [R1+0x1a38] ;  /* 0x001a380001107983 */ /* 0x000ee40000300a00 */
[----:B------:R0:W-:Y:S02]  /*303b0*/  STL.64 [R1+0x19b0], R22 ;  /* 0x0019b01601007387 */ /* 0x0001e40000100a00 */
[----:B0-----:R-:W4:Y:S01]  /*303c0*/  LDL.LU.64 R22, [R1+0x38] ;  /* 0x0000380001167983 */ /* 0x001f220000300a00 */
[C---:B---3--:R-:W-:Y:S11]  /*303d0*/  HMMA.16816.F32.BF16 R16, R8.reuse, R14, R16 ;  /* 0x0000000e0810723c */ /* 0x048ff60000041810 */
[----:B------:R-:W-:Y:S11]  /*303e0*/  @!UPT UIADD3 URZ, URZ, URZ, URZ ;  /* 0x0000003f3f3ff290 */ /* 0x000ff6000fffe03f */
[----:B------:R-:W-:Y:S01]  /*303f0*/  @!UPT UIADD3 URZ, URZ, URZ, URZ ;  /* 0x0000003f3f3ff290 */ /* 0x000fe2000fffe03f */
[----:B------:R-:W-:Y:S01]  /*30400*/  STL.64 [R1+0x320], R16 ;  /* 0x0003201001007387 */ /* 0x000fe20000100a00 */
[----:B------:R0:W-:Y:S03]  /*30410*/  STL.64 [R1+0x328], R18 ;  /* 0x0003281201007387 */ /* 0x0001e60000100a00 */
[----:B0-----:R-:W3:Y:S01]  /*30420*/  LDL.LU.64 R18, [R1+0x1a30] ;  /* 0x001a300001127983 */ /* 0x001ee20000300a00 */
[----:B------:R-:W2:Y:S02]  /*30430*/  LDL.LU.64 R16, [R1+0x1a28] ;  /* 0x001a280001107983 */ /* 0x000ea40000300a00 */
[----:B------:R0:W-:Y:S02]  /*30440*/  STL.64 [R1+0x19a8], R14 ;  /* 0x0019a80e01007387 */ /* 0x0001e40000100a00 */
[----:B------:R-:W2:Y:S01]  /*30450*/  LDL.LU R12, [R1+0x110] ;  /* 0x00011000010c7983 */ /* 0x000ea20000300800 */
[----:B------:R-:W2:Y:S04]  /*30460*/  LDL.LU R13, [R1+0x114] ;  /* 0x00011400010d7983 */ /* 0x000ea80000300800 */
[----:B0-----:R-:W2:Y:S01]  /*30470*/  LDL.LU R14, [R1+0x118] ;  /* 0x00011800010e7983 */ /* 0x001ea20000300800 */
[----:B------:R-:W2:Y:S01]  /*30480*/  LDL.LU R15, [R1+0x11c] ;  /* 0x00011c00010f7983 */ /* 0x000ea20000300800 */
[C---:B---3--:R-:W-:Y:S02]  /*30490*/  HMMA.16816.F32.BF16 R4, R8.reuse, R18, R4 ;  /* 0x000000120804723c */ /* 0x048fe40000041804 */
[----:B--2---:R-:W-:Y:S01]  /*304a0*/  STL.64 [R1+0x19c0], R14 ;  /* 0x0019c00e01007387 */ /* 0x004fe20000100a00 */
[----:B------:R0:W-:Y:S03]  /*304b0*/  STL.64 [R1+0x19b8], R12 ;  /* 0x0019b80c01007387 */ /* 0x0001e60000100a00 */
[----:B0-----:R-:W2:Y:S01]  /*304c0*/  LDL.LU R12, [R1+0x130] ;  /* 0x00013000010c7983 */ /* 0x001ea20000300800 */
[----:B------:R-:W2:Y:S02]  /*304d0*/  LDL.LU R13, [R1+0x134] ;  /* 0x00013400010d7983 */ /* 0x000ea40000300800 */
[----:B------:R-:W2:Y:S02]  /*304e0*/  LDL.LU R14, [R1+0x138] ;  /* 0x00013800010e7983 */ /* 0x000ea40000300800 */
[----:B------:R-:W2:Y:S11]  /*304f0*/  LDL.LU R15, [R1+0x13c] ;  /* 0x00013c00010f7983 */ /* 0x000eb60000300800 */
[----:B------:R-:W-:Y:S01]  /*30500*/  @!UPT UIADD3 URZ, URZ, URZ, URZ ;  /* 0x0000003f3f3ff290 */ /* 0x000fe2000fffe03f */
[----:B------:R-:W-:Y:S01]  /*30510*/  STL.64 [R1+0x310], R4 ;  /* 0x0003100401007387 */ /* 0x000fe20000100a00 */
[----:B------:R0:W-:Y:S03]  /*30520*/  STL.64 [R1+0x318], R6 ;  /* 0x0003180601007387 */ /* 0x0001e60000100a00 */
[----:B0-----:R-:W3:Y:S02]  /*30530*/  LDL.LU.64 R6, [R1+0x1a20] ;  /* 0x001a200001067983 */ /* 0x001ee40000300a00 */
[C---:B---3--:R-:W-:Y:S02]  /*30540*/  HMMA.16816.F32.BF16 R4, R8.reuse, R6, R24 ;  /* 0x000000060804723c */ /* 0x048fe40000041818 */
[----:B------:R-:W3:Y:S01]  /*30550*/  LDL.LU.64 R26, [R1+0x1a18] ;  /* 0x001a1800011a7983 */ /* 0x000ee20000300a00 */
[----:B------:R-:W3:Y:S11]  /*30560*/  LDL.LU.64 R24, [R1+0x1a10] ;  /* 0x001a100001187983 */ /* 0x000ef60000300a00 */
[----:B------:R-:W-:Y:S09]  /*30570*/  @!UPT UIADD3 URZ, URZ, URZ, URZ ;  /* 0x0000003f3f3ff290 */ /* 0x000ff2000fffe03f */
        /* <DEDUP_REMOVED lines=11> */
[----:B------:R-:W3:Y:S11]  /*30630*/  LDL.LU.64 R26, [R1+0x19e8] ;  /* 0x0019e800011a7983 */ /* 0x000ef60000300a00 */
[----:B------:R-:W-:Y:S10]  /*30640*/  @!UPT UIADD3 URZ, URZ, URZ, URZ ;  /* 0x0000003f3f3ff290 */ /* 0x000ff4000fffe03f */
[----:B------:R-:W-:Y:S01]  /*30650*/  STL.64 [R1+0x2e0], R4 ;  /* 0x0002e00401007387 */ /* 0x000fe20000100a00 */
[----:B------:R0:W-:Y:S03]  /*30660*/  STL.64 [R1+0x2e8], R6 ;  /* 0x0002e80601007387 */ /* 0x0001e60000100a00 */
[----:B0-----:R-:W3:Y:S01]  /*30670*/  LDL.LU.64 R6, [R1+0x19e0] ;  /* 0x0019e00001067983 */ /* 0x001ee20000300a00 */
[----:B------:R-:W3:Y:S02]  /*30680*/  LDL.LU.64 R4, [R1+0x19d8] ;  /* 0x0019d80001047983 */ /* 0x000ee40000300a00 */
[----:B---3--:R-:W-:Y:S01]  /*30690*/  HMMA.16816.F32.BF16 R8, R8, R26, R4 ;  /* 0x0000001a0808723c */ /* 0x008fe20000041804 */
[----:B------:R-:W2:Y:S01]  /*306a0*/  LDL.LU.64 R6, [R1+0x19d0] ;  /* 0x0019d00001067983 */ /* 0x000ea20000300a00 */
[----:B------:R-:W2:Y:S02]  /*306b0*/  LDL.LU.64 R4, [R1+0x19c8] ;  /* 0x0019c80001047983 */ /* 0x000ea40000300a00 */
[----:B------:R0:W-:Y:S02]  /*306c0*/  STL.64 [R1+0x1970], R26 ;  /* 0x0019701a01007387 */ /* 0x0001e40000100a00 */
[----:B------:R-:W3:Y:S02]  /*306d0*/  LDL.LU R24, [R1+0xf0] ;  /* 0x0000f00001187983 */ /* 0x000ee40000300800 */
[----:B----4-:R-:W-:Y:S11]  /*306e0*/  IMAD.MOV.U32 R3, RZ, RZ, R23 ;  /* 0x000000ffff037224 */ /* 0x010ff600078e0017 */
[----:B------:R-:W-:Y:S04]  /*306f0*/  @!UPT UIADD3 URZ, URZ, URZ, URZ ;  /* 0x0000003f3f3ff290 */ /* 0x000fe8000fffe03f */
[----:B------:R-:W-:Y:S01]  /*30700*/  STL.64 [R1+0x2a0], R8 ;  /* 0x0002a00801007387 */ /* 0x000fe20000100a00 */
[----:B------:R1:W-:Y:S02]  /*30710*/  STL.64 [R1+0x2a8], R10 ;  /* 0x0002a80a01007387 */ /* 0x0003e40000100a00 */
[----:B------:R-:W3:Y:S02]  /*30720*/  LDL.LU R25, [R1+0xf4] ;  /* 0x0000f40001197983 */ /* 0x000ee40000300800 */
[----:B0-----:R-:W3:Y:S01]  /*30730*/  LDL.LU R26, [R1+0xf8] ;  /* 0x0000f800011a7983 */ /* 0x001ee20000300800 */
[----:B------:R-:W3:Y:S04]  /*30740*/  LDL.LU R27, [R1+0xfc] ;  /* 0x0000fc00011b7983 */ /* 0x000ee80000300800 */
[----:B-1----:R-:W4:Y:S01]  /*30750*/  LDL R10, [R1+0x380] ;  /* 0x00038000010a7983 */ /* 0x002f220000100800 */
[----:B------:R-:W-:Y:S01]  /*30760*/  IMAD.MOV.U32 R8, RZ, RZ, R22 ;  /* 0x000000ffff087224 */ /* 0x000fe200078e0016 */
[C---:B--2---:R-:W-:Y:S11]  /*30770*/  HMMA.16816.F32.BF16 R12, R4.reuse, R22, R12 ;  /* 0x00000016040c723c */ /* 0x044ff6000004180c */
[----:B------:R-:W-:Y:S11]  /*30780*/  @!UPT UIADD3 URZ, URZ, URZ, URZ ;  /* 0x0000003f3f3ff290 */ /* 0x000ff6000fffe03f */
[----:B------:R-:W-:Y:S01]  /*30790*/  @!UPT UIADD3 URZ, URZ, URZ, URZ ;  /* 0x0000003f3f3ff290 */ /* 0x000fe2000fffe03f */
[----:B------:R-:W-:Y:S01]  /*307a0*/  STL.64 [R1+0x290], R12 ;  /* 0x0002900c01007387 */ /* 0x000fe20000100a00 */
[----:B------:R0:W-:Y:S03]  /*307b0*/  STL.64 [R1+0x298], R14 ;  /* 0x0002980e01007387 */ /* 0x0001e60000100a00 */
[----:B0-----:R-:W2:Y:S01]  /*307c0*/  LDL.LU.64 R14, [R1+0x19c0] ;  /* 0x0019c000010e7983 */ /* 0x001ea20000300a00 */
[----:B------:R-:W2:Y:S02]  /*307d0*/  LDL.LU.64 R12, [R1+0x19b8] ;  /* 0x0019b800010c7983 */ /* 0x000ea40000300a00 */
[----:B------:R-:W2:Y:S02]  /*307e0*/  LDL.LU.64 R22, [R1+0x19b0] ;  /* 0x0019b00001167983 */ /* 0x000ea40000300a00 */
[----:B--2---:R-:W-:Y:S01]  /*307f0*/  HMMA.16816.F32.BF16 R12, R4, R22, R12 ;  /* 0x00000016040c723c */ /* 0x004fe2000004180c */
[----:B------:R-:W-:-:S02]  /*30800*/  IMAD.MOV.U32 R29, RZ, RZ, R22 ;  /* 0x000000ffff1d7224 */ /* 0x000fc400078e0016 */
[----:B------:R-:W-:Y:S11]  /*30810*/  IMAD.MOV.U32 R0, RZ, RZ, R23 ;  /* 0x000000ffff007224 */ /* 0x000ff600078e0017 */
[----:B------:R-:W-:Y:S09]  /*30820*/  @!UPT UIADD3 URZ, URZ, URZ, URZ ;  /* 0x0000003f3f3ff290 */ /* 0x000ff2000fffe03f */
[----:B------:R-:W-:Y:S01]  /*30830*/  STL.64 [R1+0x280], R12 ;  /* 0x0002800c01007387 */ /* 0x000fe20000100a00 */
[----:B------:R0:W-:Y:S03]  /*30840*/  STL.64 [R1+0x288], R14 ;  /* 0x0002880e01007387 */ /* 0x0001e60000100a00 */
[----:B0-----:R-:W3:Y:S01]  /*30850*/  LDL.LU.64 R14, [R1+0x19a8] ;  /* 0x0019a800010e7983 */ /* 0x001ee20000300a00 */
[----:B------:R-:W2:Y:S02]  /*30860*/  LDL.LU.64 R22, [R1+0x19a0] ;  /* 0x0019a00001167983 */ /* 0x000ea40000300a00 */
[----:B------:R-:W2:Y:S01]  /*30870*/  LDL.LU.64 R20, [R1+0x1998] ;  /* 0x0019980001147983 */ /* 0x000ea20000300a00 */
[C---:B---3--:R-:W-:Y:S08]  /*30880*/  HMMA.16816.F32.BF16 R24, R4.reuse, R14, R24 ;  /* 0x0000000e0418723c */ /* 0x048ff00000041818 */
[----:B--2---:R-:W-:Y:S01]  /*30890*/  HMMA.16816.F32.BF16 R20, R4, R18, R20 ;  /* 0x000000120414723c */ /* 0x004fe20000041814 */
[----:B------:R-:W-:-:S02]  /*308a0*/  IMAD.MOV.U32 R2, RZ, RZ, R14 ;  /* 0x000000ffff027224 */ /* 0x000fc400078e000e */
[----:B------:R-:W-:Y:S11]  /*308b0*/  IMAD.MOV.U32 R11, RZ, RZ, R15 ;  /* 0x000000ffff0b7224 */ /* 0x000ff600078e000f */
[----:B------:R-:W-:Y:S01]  /*308c0*/  @!UPT UIADD3 URZ, URZ, URZ, URZ ;  /* 0x0000003f3f3ff290 */ /* 0x000fe2000fffe03f */
[----:B------:R-:W-:Y:S01]  /*308d0*/  STL.64 [R1+0x260], R24 ;  /* 0x0002601801007387 */ /* 0x000fe20000100a00 */
[----:B------:R-:W-:Y:S02]  /*308e0*/  STL.64 [R1+0x268], R26 ;  /* 0x0002681a01007387 */ /* 0x000fe40000100a00 */
[----:B------:R-:W2:Y:S05]  /*308f0*/  LDL.LU R12, [R1+0x80] ;  /* 0x00008000010c7983 */ /* 0x000eaa0000300800 */
[----:B------:R-:W-:Y:S01]  /*30900*/  STL.64 [R1+0x250], R20 ;  /* 0x0002501401007387 */ /* 0x000fe20000100a00 */
[----:B------:R-:W-:Y:S01]  /*30910*/  STL.64 [R1+0x258], R22 ;  /* 0x0002581601007387 */ /* 0x000fe20000100a00 */
[----:B------:R-:W2:Y:S02]  /*30920*/  LDL.LU R13, [R1+0x84] ;  /* 0x00008400010d7983 */ /* 0x000ea40000300800 */
[----:B------:R-:W3:Y:S02]  /*30930*/  LDL.LU R14, [R1+0x88] ;  /* 0x00008800010e7983 */ /* 0x000ee40000300800 */
[----:B------:R-:W3:Y:S02]  /*30940*/  LDL.LU R15, [R1+0x8c] ;  /* 0x00008c00010f7983 */ /* 0x000ee40000300800 */
[----:B---3--:R0:W-:Y:S01]  /*30950*/  STL.64 [R1+0x1980], R14 ;  /* 0x0019800e01007387 */ /* 0x0081e20000100a00 */
[----:B--2---:R-:W-:Y:S03]  /*30960*/  STL.64 [R1+0x1978], R12 ;  /* 0x0019780c01007387 */ /* 0x004fe60000100a00 */
[----:B0-----:R-:W2:Y:S01]  /*30970*/  LDL.LU.64 R14, [R1+0xb8] ;  /* 0x0000b800010e7983 */ /* 0x001ea20000300a00 */
[----:B------:R-:W3:Y:S03]  /*30980*/  LDL.LU.64 R26, [R1+0xe8] ;  /* 0x0000e800011a7983 */ /* 0x000ee60000300a00 */
[----:B---3--:R0:W-:Y:S01]  /*30990*/  STL.64 [R1+0x1988], R26 ;  /* 0x0019881a01007387 */ /* 0x0081e20000100a00 */
[----:B------:R-:W2:Y:S02]  /*309a0*/  LDL.LU R24, [R1+0x90] ;  /* 0x0000900001187983 */ /* 0x000ea40000300800 */
[----:B------:R-:W2:Y:S01]  /*309b0*/  LDL.LU R25, [R1+0x94] ;  /* 0x0000940001197983 */ /* 0x000ea20000300800 */
[----:B0-----:R-:W2:Y:S01]  /*309c0*/  LDL.LU R26, [R1+0x98] ;  /* 0x00009800011a7983 */ /* 0x001ea20000300800 */
[----:B------:R-:W2:Y:S02]  /*309d0*/  LDL.LU R27, [R1+0x9c] ;  /* 0x00009c00011b7983 */ /* 0x000ea40000300800 */
[----:B------:R0:W-:Y:S02]  /*309e0*/  STL.64 [R1+0x1908], R18 ;  /* 0x0019081201007387 */ /* 0x0001e40000100a00 */
[----:B------:R-:W-:Y:S01]  /*309f0*/  STL.64 [R1+0x1900], R16 ;  /* 0x0019001001007387 */ /* 0x000fe20000100a00 */
[----:B0-----:R-:W3:Y:S01]  /*30a00*/  LDL.LU.64 R18, [R1+0xc8] ;  /* 0x0000c80001127983 */ /* 0x001ee20000300a00 */
[----:B------:R-:W2:Y:S02]  /*30a10*/  LDL.LU R20, [R1] ;  /* 0x0000000001147983 */ /* 0x000ea40000300800 */
[----:B------:R-:W2:Y:S02]  /*30a20*/  LDL.LU R21, [R1+0x4] ;  /* 0x0000040001157983 */ /* 0x000ea40000300800 */
[----:B------:R-:W2:Y:S01]  /*30a30*/  LDL.LU R22, [R1+0x8] ;  /* 0x0000080001167983 */ /* 0x000ea20000300800 */
[----:B------:R-:W2:Y:S04]  /*30a40*/  LDL.LU R23, [R1+0xc] ;  /* 0x00000c0001177983 */ /* 0x000ea80000300800 */
[----:B--2---:R-:W-:Y:S01]  /*30a50*/  STL.64 [R1+0x1918], R22 ;  /* 0x0019181601007387 */ /* 0x004fe20000100a00 */
[----:B------:R0:W-:Y:S03]  /*30a60*/  STL.64 [R1+0x1910], R20 ;  /* 0x0019101401007387 */ /* 0x0001e60000100a00 */
[----:B0-----:R-:W2:Y:S01]  /*30a70*/  LDL.LU R20, [R1+0xa0] ;  /* 0x0000a00001147983 */ /* 0x001ea20000300800 */
[----:B------:R-:W2:Y:S02]  /*30a80*/  LDL.LU R21, [R1+0xa4] ;  /* 0x0000a40001157983 */ /* 0x000ea40000300800 */
[----:B------:R-:W2:Y:S02]  /*30a90*/  LDL.LU R22, [R1+0xa8] ;  /* 0x0000a80001167983 */ /* 0x000ea40000300800 */
[----:B------:R-:W2:Y:S02]  /*30aa0*/  LDL.LU R23, [R1+0xac] ;  /* 0x0000ac0001177983 */ /* 0x000ea40000300800 */
[----:B---3--:R-:W-:Y:S01]  /*30ab0*/  IMAD.MOV.U32 R9, RZ, RZ, R19 ;  /* 0x000000ffff097224 */ /* 0x008fe200078e0013 */
[C---:B--2---:R-:W-:Y:S11]  /*30ac0*/  HMMA.16816.F32.BF16 R20, R4.reuse, R18, R20 ;  /* 0x000000120414723c */ /* 0x044ff60000041814 */
[----:B------:R-:W-:Y:S11]  /*30ad0*/  @!UPT UIADD3 URZ, URZ, URZ, URZ ;  /* 0x0000003f3f3ff290 */ /* 0x000ff6000fffe03f */
[----:B------:R-:W-:Y:S01]  /*30ae0*/  @!UPT UIADD3 URZ, URZ, URZ, URZ ;  /* 0x0000003f3f3ff290 */ /* 0x000fe2000fffe03f */
[----:B------:R-:W-:Y:S01]  /*30af0*/  STL.64 [R1+0x240], R20 ;  /* 0x0002401401007387 */ /* 0x000fe20000100a00 */
[----:B------:R0:W-:Y:S02]  /*30b00*/  STL.64 [R1+0x248], R22 ;  /* 0x0002481601007387 */ /* 0x0001e40000100a00 */
[----:B0-----:R-:W-:Y:S02]  /*30b10*/  IMAD.MOV.U32 R22, RZ, RZ, R29 ;  /* 0x000000ffff167224 */ /* 0x001fe400078e001d */
[----:B------:R-:W-:Y:S01]  /*30b20*/  IMAD.MOV.U32 R23, RZ, RZ, R0 ;  /* 0x000000ffff177224 */ /* 0x000fe200078e0000 */
[----:B------:R-:W2:Y:S01]  /*30b30*/  LDL.LU R29, [R1+0x1994] ;  /* 0x00199400011d7983 */ /* 0x000ea20000300800 */
[----:B------:R-:W3:Y:S02]  /*30b40*/  LDL.LU R0, [R1+0x1990] ;  /* 0x0019900001007983 */ /* 0x000ee40000300800 */
[----:B------:R-:W-:Y:S01]  /*30b50*/  IMAD.MOV.U32 R20, RZ, RZ, R18 ;  /* 0x000000ffff147224 */ /* 0x000fe200078e0012 */
[----:B------:R-:W-:Y:S01]  /*30b60*/  STL.64 [R1+0x1930], R22 ;  /* 0x0019301601007387 */ /* 0x000fe20000100a00 */
[----:B------:R-:W2:Y:S02]  /*30b70*/  LDL.LU R16, [R1+0x40] ;  /* 0x0000400001107983 */ /* 0x000ea40000300800 */
[----:B------:R-:W2:Y:S02]  /*30b80*/  LDL.LU R17, [R1+0x44] ;  /* 0x0000440001117983 */ /* 0x000ea40000300800 */
[----:B------:R-:W2:Y:S01]  /*30b90*/  LDL.LU R18, [R1+0x48] ;  /* 0x0000480001127983 */ /* 0x000ea20000300800 */
[----:B------:R-:W2:Y:S01]  /*30ba0*/  LDL.LU R19, [R1+0x4c] ;  /* 0x00004c0001137983 */ /* 0x000ea20000300800 */
[----:B------:R-:W-:Y:S03]  /*30bb0*/  HMMA.16816.F32.BF16 R24, R4, R14, R24 ;  /* 0x0000000e0418723c */ /* 0x000fe60000041818 */
[----:B--2---:R-:W-:Y:S01]  /*30bc0*/  STL.64 [R1+0x1928], R18 ;  /* 0x0019281201007387 */ /* 0x004fe20000100a00 */
[----:B------:R0:W-:Y:S03]  /*30bd0*/  STL.64 [R1+0x1920], R16 ;  /* 0x0019201001007387 */ /* 0x0001e60000100a00 */
[----:B0-----:R-:W2:Y:S01]  /*30be0*/  LDL.LU R16, [R1+0x50] ;  /* 0x0000500001107983 */ /* 0x001ea20000300800 */
[----:B------:R-:W2:Y:S02]  /*30bf0*/  LDL.LU R17, [R1+0x54] ;  /* 0x0000540001117983 */ /* 0x000ea40000300800 */
[----:B------:R-:W2:Y:S02]  /*30c00*/  LDL.LU R18, [R1+0x58] ;  /* 0x0000580001127983 */ /* 0x000ea40000300800 */
[----:B------:R-:W2:Y:S02]  /*30c10*/  LDL.LU R19, [R1+0x5c] ;  /* 0x00005c0001137983 */ /* 0x000ea40000300800 */
[----:B------:R-:W-:-:S02]  /*30c20*/  IMAD.MOV.U32 R22, RZ, RZ, R8 ;  /* 0x000000ffff167224 */ /* 0x000fc400078e0008 */
[----:B------:R-:W-:Y:S02]  /*30c30*/  IMAD.MOV.U32 R23, RZ, RZ, R3 ;  /* 0x000000ffff177224 */ /* 0x000fe400078e0003 */
[----:B------:R-:W-:Y:S02]  /*30c40*/  IMAD.MOV.U32 R8, RZ, RZ, R14 ;  /* 0x000000ffff087224 */ /* 0x000fe400078e000e */
[----:B------:R-:W-:Y:S01]  /*30c50*/  IMAD.MOV.U32 R3, RZ, RZ, R15 ;  /* 0x000000ffff037224 */ /* 0x000fe200078e000f */
[----:B--2---:R-:W-:Y:S01]  /*30c60*/  STL.64 [R1+0x1940], R18 ;  /* 0x0019401201007387 */ /* 0x004fe20000100a00 */
[----:B------:R0:W-:Y:S03]  /*30c70*/  STL.64 [R1+0x1938], R16 ;  /* 0x0019381001007387 */ /* 0x0001e60000100a00 */
[----:B0-----:R-:W2:Y:S01]  /*30c80*/  LDL.LU R16, [R1+0x60] ;  /* 0x0000600001107983 */ /* 0x001ea20000300800 */
[----:B------:R-:W2:Y:S02]  /*30c90*/  LDL.LU R17, [R1+0x64] ;  /* 0x0000640001117983 */ /* 0x000ea40000300800 */
[----:B------:R-:W2:Y:S02]  /*30ca0*/  LDL.LU R18, [R1+0x68] ;  /* 0x0000680001127983 */ /* 0x000ea40000300800 */
[----:B------:R-:W2:Y:S01]  /*30cb0*/  LDL.LU R19, [R1+0x6c] ;  /* 0x00006c0001137983 */ /* 0x000ea20000300800 */
[----:B------:R-:W-:Y:S01]  /*30cc0*/  STL.64 [R1+0x230], R24 ;  /* 0x0002301801007387 */ /* 0x000fe20000100a00 */
[----:B------:R0:W-:Y:S03]  /*30cd0*/  STL.64 [R1+0x238], R26 ;  /* 0x0002381a01007387 */ /* 0x0001e60000100a00 */
[----:B0-----:R-:W2:Y:S01]  /*30ce0*/  LDL.LU.64 R26, [R1+0x1988] ;  /* 0x00198800011a7983 */ /* 0x001ea20000300a00 */
[----:B------:R-:W2:Y:S02]  /*30cf0*/  LDL.LU.64 R14, [R1+0x1980] ;  /* 0x00198000010e7983 */ /* 0x000ea40000300a00 */
[----:B------:R-:W2:Y:S02]  /*30d00*/  LDL.LU.64 R12, [R1+0x1978] ;  /* 0x00197800010c7983 */ /* 0x000ea40000300a00 */
[----:B--2---:R-:W-:Y:S11]  /*30d10*/  HMMA.16816.F32.BF16 R12, R4, R26, R12 ;  /* 0x0000001a040c723c */ /* 0x004ff6000004180c */
[----:B------:R-:W-:Y:S11]  /*30d20*/  @!UPT UIADD3 URZ, URZ, URZ, URZ ;  /* 0x0000003f3f3ff290 */ /* 0x000ff6000fffe03f */
[----:B------:R-:W-:Y:S01]  /*30d30*/  @!UPT UIADD3 URZ, URZ, URZ, URZ ;  /* 0x0000003f3f3ff290 */ /* 0x000fe2000fffe03f */
[----:B------:R0:W-:Y:S01]  /*30d40*/  STL.64 [R1+0x210], R12 ;  /* 0x0002100c01007387 */ /* 0x0001e20000100a00 */
[----:B------:R1:W-:Y:S02]  /*30d50*/  STL.64 [R1+0x218], R14 ;  /* 0x0002180e01007387 */ /* 0x0003e40000100a00 */
[----:B0-----:R-:W-:Y:S02]  /*30d60*/  IMAD.MOV.U32 R13, RZ, RZ, R26 ;  /* 0x000000ffff0d7224 */ /* 0x001fe400078e001a */
[----:B------:R-:W-:Y:S02]  /*30d70*/  IMAD.MOV.U32 R12, RZ, RZ, R27 ;  /* 0x000000ffff0c7224 */ /* 0x000fe400078e001b */
[----:B------:R-:W2:Y:S03]  /*30d80*/  LDL.LU.64 R26, [R1+0x1970] ;  /* 0x00197000011a7983 */ /* 0x000ea60000300a00 */
[----:B------:R3:W-:Y:S02]  /*30d90*/  STL.64 [R1+0x18d0], R12 ;  /* 0x0018d00c01007387 */ /* 0x0007e40000100a00 */
[----:B-1----:R-:W-:-:S02]  /*30da0*/  IMAD.MOV.U32 R14, RZ, RZ, R28 ;  /* 0x000000ffff0e7224 */ /* 0x002fc400078e001c */
[----:B---3--:R-:W-:Y:S02]  /*30db0*/  IMAD.MOV.U32 R12, RZ, RZ, R0 ;  /* 0x000000ffff0c7224 */ /* 0x008fe400078e0000 */
[----:B------:R-:W-:Y:S01]  /*30dc0*/  IMAD.MOV.U32 R13, RZ, RZ, R29 ;  /* 0x000000ffff0d7224 */ /* 0x000fe200078e001d */
[----:B------:R-:W3:Y:S01]  /*30dd0*/  LDL.LU R0, [R1+0x1968] ;  /* 0x0019680001007983 */ /* 0x000ee20000300800 */
[----:B------:R-:W2:Y:S02]  /*30de0*/  LDL.LU R29, [R1+0x1964] ;  /* 0x00196400011d7983 */ /* 0x000ea40000300800 */
[----:B------:R-:W2:Y:S02]  /*30df0*/  LDL.LU R28, [R1+0x1960] ;  /* 0x00196000011c7983 */ /* 0x000ea40000300800 */
[----:B------:R-:W2:Y:S02]  /*30e00*/  LDL.LU R15, [R1+0x14c] ;  /* 0x00014c00010f7983 */ /* 0x000ea40000300800 */
[----:B--2---:R0:W-:Y:S01]  /*30e10*/  STL.64 [R1+0x18e0], R14 ;  /* 0x0018e00e01007387 */ /* 0x0041e20000100a00 */
[----:B------:R1:W-:Y:S02]  /*30e20*/  STL.64 [R1+0x18d8], R12 ;  /* 0x0018d80c01007387 */ /* 0x0003e40000100a00 */
[----:B0-----:R-:W-:-:S02]  /*30e30*/  IMAD.MOV.U32 R14, RZ, RZ, R20 ;  /* 0x000000ffff0e7224 */ /* 0x001fc400078e0014 */
[----:B------:R-:W-:-:S05]  /*30e40*/  IMAD.MOV.U32 R15, RZ, RZ, R9 ;  /* 0x000000ffff0f7224 */ /* 0x000fca00078e0009 */
[----:B------:R0:W-:Y:S01]  /*30e50*/  STL.64 [R1+0x18f0], R14 ;  /* 0x0018f00e01007387 */ /* 0x0001e20000100a00 */
[----:B-1----:R-:W2:Y:S02]  /*30e60*/  LDL.LU R12, [R1+0x70] ;  /* 0x00007000010c7983 */ /* 0x002ea40000300800 */
[----:B------:R-:W-:Y:S02]  /*30e70*/  IMAD.MOV.U32 R13, RZ, RZ, R29 ;  /* 0x000000ffff0d7224 */ /* 0x000fe400078e001d */
[----:B------:R-:W-:Y:S02]  /*30e80*/  IMAD.MOV.U32 R9, RZ, RZ, R27 ;  /* 0x000000ffff097224 */ /* 0x000fe400078e001b */
[----:B0-----:R-:W-:Y:S02]  /*30e90*/  IMAD.MOV.U32 R14, RZ, RZ, R28 ;  /* 0x000000ffff0e7224 */ /* 0x001fe400078e001c */
[----:B---3--:R-:W-:-:S07]  /*30ea0*/  IMAD.MOV.U32 R15, RZ, RZ, R0 ;  /* 0x000000ffff0f7224 */ /* 0x008fce00078e0000 */
[----:B--2---:R-:W-:Y:S07]  /*30eb0*/  HMMA.16816.F32.BF16 R4, R4, R26, R12 ;  /* 0x0000001a0404723c */ /* 0x004fee000004180c */
[----:B------:R-:W-:Y:S02]  /*30ec0*/  IMAD.MOV.U32 R12, RZ, RZ, R26 ;  /* 0x000000ffff0c7224 */ /* 0x000fe400078e001a */
[----:B------:R-:W2:Y:S01]  /*30ed0*/  LDL.LU.64 R26, [R1+0x1958] ;  /* 0x00195800011a7983 */ /* 0x000ea20000300a00 */
[----:B------:R-:W2:Y:S11]  /*30ee0*/  LDL.LU.64 R24, [R1+0x1950] ;  /* 0x0019500001187983 */ /* 0x000eb60000300a00 */
[----:B------:R-:W-:Y:S03]  /*30ef0*/  @!UPT UIADD3 URZ, URZ, URZ, URZ ;  /* 0x0000003f3f3ff290 */ /* 0x000fe6000fffe03f */
[----:B------:R-:W-:Y:S02]  /*30f00*/  IMAD.MOV.U32 R0, RZ, RZ, R7 ;  /* 0x000000ffff007224 */ /* 0x000fe400078e0007 */
[----:B------:R-:W-:Y:S02]  /*30f10*/  IMAD.MOV.U32 R28, RZ, RZ, R6 ;  /* 0x000000ffff1c7224 */ /* 0x000fe400078e0006 */
[----:B------:R-:W-:Y:S01]  /*30f20*/  IMAD.MOV.U32 R29, RZ, RZ, R5 ;  /* 0x000000ffff1d7224 */ /* 0x000fe200078e0005 */
[----:B------:R-:W-:Y:S01]  /*30f30*/  STL [R1+0x1f0], R4 ;  /* 0x0001f00401007387 */ /* 0x000fe20000100800 */
[----:B------:R-:W-:Y:S02]  /*30f40*/  IMAD.MOV.U32 R6, RZ, RZ, R2 ;  /* 0x000000ffff067224 */ /* 0x000fe400078e0002 */
[----:B------:R-:W3:Y:S02]  /*30f50*/  LDL.LU R2, [R1+0x1948] ;  /* 0x0019480001027983 */ /* 0x000ee40000300800 */
[----:B------:R-:W-:-:S02]  /*30f60*/  IMAD.MOV.U32 R7, RZ, RZ, R11 ;  /* 0x000000ffff077224 */ /* 0x000fc400078e000b */
[----:B------:R-:W3:Y:S01]  /*30f70*/  LDL R11, [R1+0xe40] ;  /* 0x000e4000010b7983 */ /* 0x000ee20000100800 */
[----:B------:R-:W-:Y:S02]  /*30f80*/  STL [R1+0x1838], R0 ;  /* 0x0018380001007387 */ /* 0x000fe40000100800 */
[----:B------:R-:W-:Y:S02]  /*30f90*/  STL [R1+0x17ec], R28 ;  /* 0x0017ec1c01007387 */ /* 0x000fe40000100800 */
[----:B------:R-:W-:Y:S01]  /*30fa0*/  STL [R1+0x17e8], R29 ;  /* 0x0017e81d01007387 */ /* 0x000fe20000100800 */
        /* <DEDUP_REMOVED lines=13> */
[----:B0-----:R-:W3:Y:S01]  /*31080*/  LDL.LU.64 R22, [R1+0x1918] ;  /* 0x0019180001167983 */ /* 0x001ee20000300a00 */
[----:B------:R-:W3:Y:S01]  /*31090*/  LDL.LU.64 R20, [R1+0x1910] ;  /* 0x0019100001147983 */ /* 0x000ee20000300a00 */
[C---:B--2---:R-:W-:Y:S02]  /*310a0*/  HMMA.16816.F32.BF16 R4, R24.reuse, R6, R16 ;  /* 0x000000061804723c */ /* 0x044fe40000041810 */
[----:B------:R-:W3:Y:S01]  /*310b0*/  LDL.LU.64 R18, [R1+0x1908] ;  /* 0x0019080001127983 */ /* 0x000ee20000300a00 */
[----:B------:R-:W2:Y:S11]  /*310c0*/  LDL.LU.64 R16, [R1+0x1900] ;  /* 0x0019000001107983 */ /* 0x000eb60000300a00 */
[----:B------:R-:W-:Y:S09]  /*310d0*/  @!UPT UIADD3 URZ, URZ, URZ, URZ ;  /* 0x0000003f3f3ff290 */ /* 0x000ff2000fffe03f */
[----:B------:R-:W-:Y:S01]  /*310e0*/  STL.64 [R1+0x1a0], R4 ;  /* 0x0001a00401007387 */ /* 0x000fe20000100a00 */
[----:B------:R3:W-:Y:S02]  /*310f0*/  STL.64 [R1+0x1a8], R6 ;  /* 0x0001a80601007387 */ /* 0x0007e40000100a00 */
[----:B---3--:R-:W-:Y:S01]  /*31100*/  HMMA.16816.F32.BF16 R4, R24, R18, R20 ;  /* 0x000000121804723c */ /* 0x008fe20000041814 */
[----:B--2---:R0:W-:Y:S06]  /*31110*/  STL.64 [R1+0x18e8], R16 ;  /* 0x0018e81001007387 */ /* 0x0041ec0000100a00 */
[----:B------:R-:W-:Y:S01]  /*31120*/  IMAD.MOV.U32 R19, RZ, RZ, R2 ;  /* 0x000000ffff137224 */ /* 0x000fe200078e0002 */
[----:B0-----:R-:W2:Y:S11]  /*31130*/  LDL.LU R16, [R1+0x120] ;  /* 0x0001200001107983 */ /* 0x001eb60000300800 */
[----:B------:R-:W-:Y:S04]  /*31140*/  @!UPT UIADD3 URZ, URZ, URZ, URZ ;  /* 0x0000003f3f3ff290 */ /* 0x000fe8000fffe03f */
[----:B------:R-:W-:Y:S01]  /*31150*/  STL.64 [R1+0x190], R4 ;  /* 0x0001900401007387 */ /* 0x000fe20000100a00 */
[----:B------:R-:W-:Y:S02]  /*31160*/  STL.64 [R1+0x198], R6 ;  /* 0x0001980601007387 */ /* 0x000fe40000100a00 */
[----:B------:R-:W2:Y:S02]  /*31170*/  LDL.LU R17, [R1+0x124] ;  /* 0x0001240001117983 */ /* 0x000ea40000300800 */
[----:B------:R-:W2:Y:S01]  /*31180*/  LDL.LU R18, [R1+0x128] ;  /* 0x0001280001127983 */ /* 0x000ea20000300800 */
[----:B------:R-:W3:Y:S04]  /*31190*/  LDL.LU R2, [R1+0x18f8] ;  /* 0x0018f80001027983 */ /* 0x000ee80000300800 */
[----:B----4-:R-:W0:Y:S04]  /*311a0*/  LDSM.16.MT88.4 R4, [R10+0x12000] ;  /* 0x012000000a04783b */ /* 0x010e280000004200 */
[----:B0-----:R0:W-:Y:S02]  /*311b0*/  STL.64 [R1+0x18b0], R6 ;  /* 0x0018b00601007387 */ /* 0x0011e40000100a00 */
[----:B0-----:R-:W-:-:S02]  /*311c0*/  IMAD.MOV.U32 R6, RZ, RZ, R12 ;  /* 0x000000ffff067224 */ /* 0x001fc400078e000c */
[----:B------:R-:W-:Y:S01]  /*311d0*/  STL.64 [R1+0x18a8], R4 ;  /* 0x0018a80401007387 */ /* 0x000fe20000100a00 */
[----:B------:R-:W4:Y:S02]  /*311e0*/  LDL.LU R20, [R1+0x170] ;  /* 0x0001700001147983 */ /* 0x000f240000300800 */
[----:B------:R-:W4:Y:S02]  /*311f0*/  LDL.LU R21, [R1+0x174] ;  /* 0x0001740001157983 */ /* 0x000f240000300800 */
[----:B------:R-:W4:Y:S01]  /*31200*/  LDL.LU R22, [R1+0x178] ;  /* 0x0001780001167983 */ /* 0x000f220000300800 */
[----:B------:R-:W4:Y:S01]  /*31210*/  LDL.LU R23, [R1+0x17c] ;  /* 0x00017c0001177983 */ /* 0x000f220000300800 */
[----:B------:R-:W-:Y:S03]  /*31220*/  STL.64 [R1+0x1860], R10 ;  /* 0x0018600a01007387 */ /* 0x000fe60000100a00 */
[----:B---3--:R-:W0:Y:S04]  /*31230*/  LDSM.16.M88.4 R12, [R2+0x80] ;  /* 0x00008000020c783b */ /* 0x008e280000000200 */
[----:B0-----:R-:W-:Y:S01]  /*31240*/  STL.64 [R1+0xf0], R12 ;  /* 0x0000f00c01007387 */ /* 0x001fe20000100a00 */
[----:B------:R0:W-:Y:S03]  /*31250*/  STL.64 [R1+0xf8], R14 ;  /* 0x0000f80e01007387 */ /* 0x0001e60000100a00 */
[----:B0-----:R-:W2:Y:S01]  /*31260*/  LDL.LU.64 R14, [R1+0x18f0] ;  /* 0x0018f000010e7983 */ /* 0x001ea20000300a00 */
[----:B------:R-:W-:-:S02]  /*31270*/  IMAD.MOV.U32 R11, RZ, RZ, R3 ;  /* 0x000000ffff0b7224 */ /* 0x000fc400078e0003 */
[----:B------:R-:W-:Y:S02]  /*31280*/  IMAD.MOV.U32 R3, RZ, RZ, R12 ;  /* 0x000000ffff037224 */ /* 0x000fe400078e000c */
[----:B------:R-:W-:Y:S02]  /*31290*/  IMAD.MOV.U32 R0, RZ, RZ, R13 ;  /* 0x000000ffff007224 */ /* 0x000fe400078e000d */
[----:B--2---:R-:W-:Y:S01]  /*312a0*/  HMMA.16816.F32.BF16 R12, R24, R14, R16 ;  /* 0x0000000e180c723c */ /* 0x004fe20000041810 */
[----:B------:R-:W2:Y:S11]  /*312b0*/  LDL.LU.64 R16, [R1+0x18e8] ;  /* 0x0018e80001107983 */ /* 0x000eb60000300a00 */
[----:B------:R-:W-:Y:S11]  /*312c0*/  @!UPT UIADD3 URZ, URZ, URZ, URZ ;  /* 0x0000003f3f3ff290 */ /* 0x000ff6000fffe03f */
[----:B------:R-:W-:Y:S01]  /*312d0*/  STL.64 [R1+0x180], R12 ;  /* 0x0001800c01007387 */ /* 0x000fe20000100a00 */
[----:B------:R-:W-:Y:S02]  /*312e0*/  STL.64 [R1+0x188], R14 ;  /* 0x0001880e01007387 */ /* 0x000fe40000100a00 */
[----:B------:R-:W0:Y:S02]  /*312f0*/  LDSM.16.M88.4 R12, [R2+0x2080] ;  /* 0x00208000020c783b */ /* 0x000e240000000200 */
[----:B0-----:R-:W-:Y:S02]  /*31300*/  STL.64 [R1+0xd0], R12 ;  /* 0x0000d00c01007387 */ /* 0x001fe40000100a00 */
[----:B------:R0:W-:Y:S02]  /*31310*/  STL.64 [R1+0xd8], R14 ;  /* 0x0000d80e01007387 */ /* 0x0001e40000100a00 */
[----:B------:R-:W-:Y:S02]  /*31320*/  IMAD.MOV.U32 R5, RZ, RZ, R12 ;  /* 0x000000ffff057224 */ /* 0x000fe400078e000c */
[----:B------:R-:W-:Y:S01]  /*31330*/  IMAD.MOV.U32 R4, RZ, RZ, R13 ;  /* 0x000000ffff047224 */ /* 0x000fe200078e000d */
[----:B0-----:R-:W3:Y:S01]  /*31340*/  LDL.LU.64 R14, [R1+0x18e0] ;  /* 0x0018e000010e7983 */ /* 0x001ee20000300a00 */
[----:B------:R-:W3:Y:S02]  /*31350*/  LDL.LU.64 R12, [R1+0x18d8] ;  /* 0x0018d800010c7983 */ /* 0x000ee40000300a00 */
[----:B------:R-:W-:-:S02]  /*31360*/  IMAD.MOV.U32 R10, RZ, RZ, R8 ;  /* 0x000000ffff0a7224 */ /* 0x000fc400078e0008 */
[----:B------:R-:W-:-:S05]  /*31370*/  IMAD.MOV.U32 R7, RZ, RZ, R9 ;  /* 0x000000ffff077224 */ /* 0x000fca00078e0009 */
[----:B---3--:R-:W-:Y:S01]  /*31380*/  HMMA.16816.F32.BF16 R8, R24, R10, R12 ;  /* 0x0000000a1808723c */ /* 0x008fe2000004180c */
[----:B------:R-:W3:Y:S11]  /*31390*/  LDL.LU.64 R12, [R1+0x18d0] ;  /* 0x0018d000010c7983 */ /* 0x000ef60000300a00 */
[----:B------:R-:W-:Y:S11]  /*313a0*/  @!UPT UIADD3 URZ, URZ, URZ, URZ ;  /* 0x0000003f3f3ff290 */ /* 0x000ff6000fffe03f */
[----:B------:R0:W-:Y:S01]  /*313b0*/  STL.64 [R1+0x160], R8 ;  /* 0x0001600801007387 */ /* 0x0001e20000100a00 */
[----:B------:R2:W-:Y:S03]  /*313c0*/  STL.64 [R1+0x168], R10 ;  /* 0x0001680a01007387 */ /* 0x0005e60000100a00 */
[----:B0-----:R-:W3:Y:S01]  /*313d0*/  LDL.LU R8, [R1+0x220] ;  /* 0x0002200001087983 */ /* 0x001ee20000300800 */
[----:B------:R-:W3:Y:S02]  /*313e0*/  LDL.LU R9, [R1+0x224] ;  /* 0x0002240001097983 */ /* 0x000ee40000300800 */
[----:B--2---:R-:W-:Y:S02]  /*313f0*/  IMAD.MOV.U32 R10, RZ, RZ, R16 ;  /* 0x000000ffff0a7224 */ /* 0x004fe400078e0010 */
[----:B------:R-:W-:Y:S01]  /*31400*/  IMAD.MOV.U32 R11, RZ, RZ, R17 ;  /* 0x000000ffff0b7224 */ /* 0x000fe200078e0011 */
[----:B------:R-:W2:Y:S04]  /*31410*/  LDL.LU R16, [R1+0x18c8] ;  /* 0x0018c80001107983 */ /* 0x000ea80000300800 */
[----:B------:R-:W-:Y:S04]  /*31420*/  STL.64 [R1+0x1870], R10 ;  /* 0x0018700a01007387 */ /* 0x000fe80000100a00 */
[----:B---3--:R-:W-:Y:S01]  /*31430*/  STL.64 [R1+0x1868], R8 ;  /* 0x0018680801007387 */ /* 0x008fe20000100a00 */
[----:B------:R-:W3:Y:S02]  /*31440*/  LDL R17, [R1+0xe3c] ;  /* 0x000e3c0001117983 */ /* 0x000ee40000100800 */
[----:B------:R-:W0:Y:S04]  /*31450*/  LDSM.16.M88.4 R8, [R2+0x4080] ;  /* 0x004080000208783b */ /* 0x000e280000000200 */
[----:B------:R-:W-:-:S02]  /*31460*/  IMAD.MOV.U32 R18, RZ, RZ, R13 ;  /* 0x000000ffff127224 */ /* 0x000fc400078e000d */
[----:B------:R-:W-:Y:S02]  /*31470*/  IMAD.MOV.U32 R19, RZ, RZ, R12 ;  /* 0x000000ffff137224 */ /* 0x000fe400078e000c */
[----:B------:R-:W1:Y:S01]  /*31480*/  LDSM.16.M88.4 R12, [R2+0x6080] ;  /* 0x00608000020c783b */ /* 0x000e620000000200 */
[----:B0-----:R-:W-:Y:S02]  /*31490*/  IMAD.MOV.U32 R29, RZ, RZ, R11 ;  /* 0x000000ffff1d7224 */ /* 0x001fe400078e000b */
[----:B------:R-:W-:Y:S01]  /*314a0*/  IMAD.MOV.U32 R28, RZ, RZ, R10 ;  /* 0x000000ffff1c7224 */ /* 0x000fe200078e000a */
[----:B---3--:R-:W-:Y:S01]  /*314b0*/  STL [R1+0x1854], R17 ;  /* 0x0018541101007387 */ /* 0x008fe20000100800 */
[----:B------:R-:W-:Y:S02]  /*314c0*/  STL.64 [R1+0xc0], R8 ;  /* 0x0000c00801007387 */ /* 0x000fe40000100a00 */
[----:B------:R-:W-:Y:S02]  /*314d0*/  STL.64 [R1+0xc8], R10 ;  /* 0x0000c80a01007387 */ /* 0x000fe40000100a00 */
[----:B------:R0:W-:Y:S02]  /*314e0*/  STL.64 [R1+0x1880], R8 ;  /* 0x0018800801007387 */ /* 0x0001e40000100a00 */
[----:B0-----:R-:W-:-:S02]  /*314f0*/  IMAD.MOV.U32 R8, RZ, RZ, R5 ;  /* 0x000000ffff087224 */ /* 0x001fc400078e0005 */
[----:B------:R-:W-:Y:S02]  /*31500*/  IMAD.MOV.U32 R9, RZ, RZ, R4 ;  /* 0x000000ffff097224 */ /* 0x000fe400078e0004 */
[----:B--2---:R-:W-:-:S03]  /*31510*/  IMAD.MOV.U32 R11, RZ, RZ, R16 ;  /* 0x000000ffff0b7224 */ /* 0x004fc600078e0010 */
[----:B------:R0:W-:Y:S01]  /*31520*/  STL.64 [R1+0x1898], R8 ;  /* 0x0018980801007387 */ /* 0x0001e20000100a00 */
[C---:B----4-:R-:W-:Y:S03]  /*31530*/  HMMA.16816.F32.BF16 R16, R24.reuse, R18, R20 ;  /* 0x000000121810723c */ /* 0x050fe60000041814 */
[----:B0-----:R-:W2:Y:S01]  /*31540*/  LDL.LU R8, [R1+0x1c0] ;  /* 0x0001c00001087983 */ /* 0x001ea20000300800 */
[----:B------:R-:W2:Y:S02]  /*31550*/  LDL.LU R9, [R1+0x1c4] ;  /* 0x0001c40001097983 */ /* 0x000ea40000300800 */
[----:B------:R-:W2:Y:S02]  /*31560*/  LDL.LU R10, [R1+0x1c8] ;  /* 0x0001c800010a7983 */ /* 0x000ea40000300800 */
[----:B------:R-:W-:Y:S01]  /*31570*/  STL [R1+0x1840], R29 ;  /* 0x0018401d01007387 */ /* 0x000fe20000100800 */
[----:B------:R-:W-:Y:S01]  /*31580*/  STL [R1+0x183c], R28 ;  /* 0x00183c1c01007387 */ /* 0x000fe20000100800 */
[----:B------:R-:W3:Y:S02]  /*31590*/  LDL.LU.64 R22, [R1+0x18c0] ;  /* 0x0018c00001167983 */ /* 0x000ee40000300a00 */
[----:B------:R-:W3:Y:S11]  /*315a0*/  LDL.LU.64 R20, [R1+0x18b8] ;  /* 0x0018b80001147983 */ /* 0x000ef60000300a00 */
[----:B------:R-:W-:Y:S01]  /*315b0*/  STL.64 [R1+0x150], R16 ;  /* 0x0001501001007387 */ /* 0x000fe20000100a00 */
[----:B------:R-:W-:Y:S02]  /*315c0*/  STL.64 [R1+0x158], R18 ;  /* 0x0001581201007387 */ /* 0x000fe40000100a00 */
[----:B------:R-:W0:Y:S01]  /*315d0*/  LDSM.16.M88.4 R16, [R2+0x8080] ;  /* 0x008080000210783b */ /* 0x000e220000000200 */
[----:B---3--:R-:W-:Y:S01]  /*315e0*/  HMMA.16816.F32.BF16 R20, R24, R6, R20 ;  /* 0x000000061814723c */ /* 0x008fe20000041814 */
[----:B------:R-:W2:Y:S02]  /*315f0*/  LDL.LU.64 R6, [R1+0x18b0] ;  /* 0x0018b00001067983 */ /* 0x000ea40000300a00 */
[----:B------:R-:W2:Y:S04]  /*31600*/  LDL.LU.64 R4, [R1+0x18a8] ;  /* 0x0018a80001047983 */ /* 0x000ea80000300a00 */
[----:B------:R-:W-:-:S02]  /*31610*/  IMAD.MOV.U32 R24, RZ, RZ, R3 ;  /* 0x000000ffff187224 */ /* 0x000fc400078e0003 */
[----:B------:R-:W3:Y:S11]  /*31620*/  LDL.LU R3, [R1+0x18a0] ;  /* 0x0018a00001037983 */ /* 0x000ef60000300800 */
[----:B------:R-:W-:Y:S03]  /*31630*/  @!UPT UIADD3 URZ, URZ, URZ, URZ ;  /* 0x0000003f3f3ff290 */ /* 0x000fe6000fffe03f */
[----:B------:R-:W-:Y:S01]  /*31640*/  STL.64 [R1+0x140], R20 ;  /* 0x0001401401007387 */ /* 0x000fe20000100a00 */
[----:B------:R-:W-:Y:S02]  /*31650*/  STL.64 [R1+0x148], R22 ;  /* 0x0001481601007387 */ /* 0x000fe40000100a00 */
[----:B-1----:R-:W-:Y:S02]  /*31660*/  STL.64 [R1+0xb0], R12 ;  /* 0x0000b00c01007387 */ /* 0x002fe40000100a00 */
[----:B------:R-:W-:Y:S01]  /*31670*/  STL.64 [R1+0xb8], R14 ;  /* 0x0000b80e01007387 */ /* 0x000fe20000100a00 */
[----:B------:R1:W-:Y:S04]  /*31680*/  STL.64 [R1+0x1878], R12 ;  /* 0x0018780c01007387 */ /* 0x0003e80000100a00 */
[----:B-1----:R-:W4:Y:S01]  /*31690*/  LDL.LU R12, [R1+0x200] ;  /* 0x00020000010c7983 */ /* 0x002f220000300800 */
[----:B------:R-:W4:Y:S02]  /*316a0*/  LDL.LU R13, [R1+0x204] ;  /* 0x00020400010d7983 */ /* 0x000f240000300800 */
[----:B------:R-:W2:Y:S02]  /*316b0*/  LDL.LU R14, [R1+0x208] ;  /* 0x00020800010e7983 */ /* 0x000ea40000300800 */
[----:B------:R-:W2:Y:S02]  /*316c0*/  LDL.LU R15, [R1+0x20c] ;  /* 0x00020c00010f7983 */ /* 0x000ea40000300800 */
[----:B--2---:R-:W-:Y:S01]  /*316d0*/  STL.64 [R1+0x1890], R14 ;  /* 0x0018900e01007387 */ /* 0x004fe20000100a00 */
[----:B----4-:R1:W-:Y:S03]  /*316e0*/  STL.64 [R1+0x1888], R12 ;  /* 0x0018880c01007387 */ /* 0x0103e60000100a00 */
[----:B-1----:R-:W2:Y:S01]  /*316f0*/  LDL.LU R12, [R1+0x1e0] ;  /* 0x0001e000010c7983 */ /* 0x002ea20000300800 */
[----:B------:R-:W2:Y:S02]  /*31700*/  LDL.LU R13, [R1+0x1e4] ;  /* 0x0001e400010d7983 */ /* 0x000ea40000300800 */
[----:B------:R-:W2:Y:S02]  /*31710*/  LDL.LU R14, [R1+0x1e8] ;  /* 0x0001e800010e7983 */ /* 0x000ea40000300800 */
[----:B------:R-:W2:Y:S01]  /*31720*/  LDL.LU R15, [R1+0x1ec] ;  /* 0x0001ec00010f7983 */ /* 0x000ea20000300800 */
[----:B------:R-:W4:Y:S01]  /*31730*/  LDL R23, [R1+0xe38] ;  /* 0x000e380001177983 */ /* 0x000f220000100800 */
[----:B------:R-:W-:-:S07]  /*31740*/  IMAD.MOV.U32 R25, RZ, RZ, R0 ;  /* 0x000000ffff197224 */ /* 0x000fce00078e0000 */
[C---:B------:R-:W-:Y:S01]  /*31750*/  HMMA.16816.F32.BF16 R24, R4.reuse, R24, R8 ;  /* 0x000000180418723c */ /* 0x040fe20000041808 */
[----:B----4-:R-:W-:Y:S01]  /*31760*/  STL [R1+0x1850], R23 ;  /* 0x0018501701007387 */ /* 0x010fe20000100800 */
[----:B0-----:R-:W-:Y:S02]  /*31770*/  STL.64 [R1+0xa0], R16 ;  /* 0x0000a01001007387 */ /* 0x001fe40000100a00 */
[----:B------:R-:W-:Y:S02]  /*31780*/  STL.64 [R1+0xa8], R18 ;  /* 0x0000a81201007387 */ /* 0x000fe40000100a00 */
[----:B------:R-:W2:Y:S01]  /*31790*/  LDL.LU.64 R8, [R1+0x1898] ;  /* 0x0018980001087983 */ /* 0x000ea20000300a00 */
[----:B------:R-:W0:Y:S11]  /*317a0*/  LDSM.16.M88.4 R20, [R2+0xa080] ;  /* 0x00a080000214783b */ /* 0x000e360000000200 */
[----:B------:R-:W-:Y:S05]  /*317b0*/  @!UPT UIADD3 URZ, URZ, URZ, URZ ;  /* 0x0000003f3f3ff290 */ /* 0x000fea000fffe03f */
[----:B------:R-:W-:Y:S01]  /*317c0*/  STL.64 [R1+0x130], R24 ;  /* 0x0001301801007387 */ /* 0x000fe20000100a00 */
[----:B------:R-:W-:Y:S02]  /*317d0*/  STL.64 [R1+0x138], R26 ;  /* 0x0001381a01007387 */ /* 0x000fe40000100a00 */
[----:B------:R-:W-:Y:S01]  /*317e0*/  LDSM.16.M88.4 R24, [R2+0xc080] ;  /* 0x00c080000218783b */ /* 0x000fe20000000200 */
[----:B--2---:R-:W-:Y:S01]  /*317f0*/  HMMA.16816.F32.BF16 R8, R4, R8, R12 ;  /* 0x000000080408723c */ /* 0x004fe2000004180c */
[----:B------:R-:W2:Y:S02]  /*31800*/  LDL.LU.64 R14, [R1+0x1890] ;  /* 0x00189000010e7983 */ /* 0x000ea40000300a00 */
[----:B------:R-:W2:Y:S02]  /*31810*/  LDL.LU.64 R12, [R1+0x1888] ;  /* 0x00188800010c7983 */ /* 0x000ea40000300a00 */
[----:B0-----:R-:W-:Y:S02]  /*31820*/  STL.64 [R1+0x90], R20 ;  /* 0x0000901401007387 */ /* 0x001fe40000100a00 */
[----:B------:R-:W-:Y:S11]  /*31830*/  STL.64 [R1+0x98], R22 ;  /* 0x0000981601007387 */ /* 0x000ff60000100a00 */
[----:B------:R-:W-:Y:S05]  /*31840*/  @!UPT UIADD3 URZ, URZ, URZ, URZ ;  /* 0x0000003f3f3ff290 */ /* 0x000fea000fffe03f */
[----:B------:R-:W-:Y:S01]  /*31850*/  STL.64 [R1+0x120], R8 ;  /* 0x0001200801007387 */ /* 0x000fe20000100a00 */
[----:B------:R-:W-:Y:S02]  /*31860*/  STL.64 [R1+0x128], R10 ;  /* 0x0001280a01007387 */ /* 0x000fe40000100a00 */
[----:B------:R-:W0:Y:S04]  /*31870*/  LDSM.16.M88.4 R8, [R2+0xe080] ;  /* 0x00e080000208783b */ /* 0x000e280000000200 */
[----:B------:R1:W-:Y:S02]  /*31880*/  STL.64 [R1+0x1858], R20 ;  /* 0x0018581401007387 */ /* 0x0003e40000100a00 */
[----:B-1----:R-:W4:Y:S01]  /*31890*/  LDL.LU R20, [R1+0x270] ;  /* 0x0002700001147983 */ /* 0x002f220000300800 */
[----:B------:R-:W4:Y:S02]  /*318a0*/  LDL.LU R21, [R1+0x274] ;  /* 0x0002740001157983 */ /* 0x000f240000300800 */
[----:B------:R-:W4:Y:S01]  /*318b0*/  LDL.LU R22, [R1+0x278] ;  /* 0x0002780001167983 */ /* 0x000f220000300800 */
[----:B0-----:R0:W-:Y:S01]  /*318c0*/  STL.64 [R1+0x70], R8 ;  /* 0x0000700801007387 */ /* 0x0011e20000100a00 */
[----:B------:R2:W-:Y:S03]  /*318d0*/  STL.64 [R1+0x78], R10 ;  /* 0x0000780a01007387 */ /* 0x0005e60000100a00 */
[----:B0-----:R-:W2:Y:S01]  /*318e0*/  LDL.LU.64 R8, [R1+0x1880] ;  /* 0x0018800001087983 */ /* 0x001ea20000300a00 */
[----:B---3--:R-:W-:-:S02]  /*318f0*/  IMAD.MOV.U32 R23, RZ, RZ, R3 ;  /* 0x000000ffff177224 */ /* 0x008fc400078e0003 */
[----:B------:R-:W-:Y:S02]  /*31900*/  IMAD.MOV.U32 R3, RZ, RZ, R10 ;  /* 0x000000ffff037224 */ /* 0x000fe400078e000a */
[----:B------:R-:W-:Y:S01]  /*31910*/  IMAD.MOV.U32 R2, RZ, RZ, R11 ;  /* 0x000000ffff027224 */ /* 0x000fe200078e000b */
[----:B------:R-:W-:Y:S01]  /*31920*/  STL.64 [R1+0x80], R24 ;  /* 0x0000801801007387 */ /* 0x000fe20000100a00 */
[----:B------:R-:W-:Y:S02]  /*31930*/  STL.64 [R1+0x88], R26 ;  /* 0x0000881a01007387 */ /* 0x000fe40000100a00 */
[----:B------:R-:W-:Y:S01]  /*31940*/  STL [R1+0x1844], R3 ;  /* 0x0018440301007387 */ /* 0x000fe20000100800 */
[C---:B--2---:R-:W-:Y:S01]  /*31950*/  HMMA.16816.F32.BF16 R8, R4.reuse, R8, R12 ;  /* 0x000000080408723c */ /* 0x044fe2000004180c */
[----:B------:R-:W2:Y:S11]  /*31960*/  LDL.LU.64 R12, [R1+0x1878] ;  /* 0x00187800010c7983 */ /* 0x000eb60000300a00 */
[----:B------:R-:W-:Y:S11]  /*31970*/  @!UPT UIADD3 URZ, URZ, URZ, URZ ;  /* 0x0000003f3f3ff290 */ /* 0x000ff6000fffe03f */
        /* <DEDUP_REMOVED lines=10> */
[----:B----4-:R-:W-:Y:S01]  /*31a20*/  HMMA.16816.F32.BF16 R20, R4, R16, R20 ;  /* 0x000000100414723c */ /* 0x010fe20000041814 */
[----:B------:R-:W-:Y:S02]  /*31a30*/  IMAD.MOV.U32 R3, RZ, RZ, R12 ;  /* 0x000000ffff037224 */ /* 0x000fe400078e000c */
[----:B------:R-:W-:Y:S02]  /*31a40*/  IMAD.MOV.U32 R29, RZ, RZ, R13 ;  /* 0x000000ffff1d7224 */ /* 0x000fe400078e000d */
[----:B------:R-:W-:Y:S01]  /*31a50*/  IMAD.MOV.U32 R0, RZ, RZ, R17 ;  /* 0x000000ffff007224 */ /* 0x000fe200078e0011 */
[----:B--2---:R0:W-:Y:S01]  /*31a60*/  STL.64 [R1+0x1848], R10 ;  /* 0x0018480a01007387 */ /* 0x0041e20000100a00 */
[----:B------:R-:W2:Y:S02]  /*31a70*/  LDL.LU R8, [R1+0x2d0] ;  /* 0x0002d00001087983 */ /* 0x000ea40000300800 */
[----:B------:R-:W2:Y:S01]  /*31a80*/  LDL.LU R9, [R1+0x2d4] ;  /* 0x0002d40001097983 */ /* 0x000ea20000300800 */
[----:B------:R1:W-:Y:S04]  /*31a90*/  LDSM.16.MT88.4 R12, [R11+0x12000] ;  /* 0x012000000b0c783b */ /* 0x0003e80000004200 */
[----:B0-----:R-:W2:Y:S01]  /*31aa0*/  LDL.LU R10, [R1+0x2d8] ;  /* 0x0002d800010a7983 */ /* 0x001ea20000300800 */
[----:B-1----:R-:W2:Y:S08]  /*31ab0*/  LDL.LU R11, [R1+0x2dc] ;  /* 0x0002dc00010b7983 */ /* 0x002eb00000300800 */
[----:B------:R0:W-:Y:S02]  /*31ac0*/  STL.64 [R1+0xe0], R20 ;  /* 0x0000e01401007387 */ /* 0x0001e40000100a00 */
[----:B------:R-:W-:Y:S01]  /*31ad0*/  STL.64 [R1+0xe8], R22 ;  /* 0x0000e81601007387 */ /* 0x000fe20000100a00 */
[----:B0-----:R-:W3:Y:S01]  /*31ae0*/  LDL.LU.64 R20, [R1+0x1858] ;  /* 0x0018580001147983 */ /* 0x001ee20000300a00 */
[----:B------:R-:W4:Y:S02]  /*31af0*/  LDL.LU R17, [R1+0x1854] ;  /* 0x0018540001117983 */ /* 0x000f240000300800 */
[----:B------:R-:W-:-:S02]  /*31b00*/  IMAD.MOV.U32 R28, RZ, RZ, R16 ;  /* 0x000000ffff1c7224 */ /* 0x000fc400078e0010 */
[----:B----4-:R-:W0:Y:S04]  /*31b10*/  LDSM.16.MT88.4 R16, [R17+0x12000] ;  /* 0x012000001110783b */ /* 0x010e280000004200 */
[----:B0-----:R-:W-:Y:S01]  /*31b20*/  STL.64 [R1+0x17c8], R18 ;  /* 0x0017c81201007387 */ /* 0x001fe20000100a00 */
[----:B------:R0:W-:Y:S03]  /*31b30*/  STL.64 [R1+0x17c0], R16 ;  /* 0x0017c01001007387 */ /* 0x0001e60000100a00 */
[----:B0-----:R-:W3:Y:S01]  /*31b40*/  LDL.LU R16, [R1+0x2b0] ;  /* 0x0002b00001107983 */ /* 0x001ee20000300800 */
[----:B------:R-:W3:Y:S02]  /*31b50*/  LDL.LU R17, [R1+0x2b4] ;  /* 0x0002b40001117983 */ /* 0x000ee40000300800 */
[----:B------:R-:W3:Y:S02]  /*31b60*/  LDL.LU R18, [R1+0x2b8] ;  /* 0x0002b80001127983 */ /* 0x000ee40000300800 */
[----:B------:R-:W3:Y:S02]  /*31b70*/  LDL.LU R19, [R1+0x2bc] ;  /* 0x0002bc0001137983 */ /* 0x000ee40000300800 */
[C---:B---3--:R-:W-:Y:S11]  /*31b80*/  HMMA.16816.F32.BF16 R16, R4.reuse, R20, R16 ;  /* 0x000000140410723c */ /* 0x048ff60000041810 */
[----:B------:R-:W-:Y:S11]  /*31b90*/  @!UPT UIADD3 URZ, URZ, URZ, URZ ;  /* 0x0000003f3f3ff290 */ /* 0x000ff6000fffe03f */
[----:B------:R-:W-:Y:S01]  /*31ba0*/  @!UPT UIADD3 URZ, URZ, URZ, URZ ;  /* 0x0000003f3f3ff290 */ /* 0x000fe2000fffe03f */
[----:B------:R0:W-:Y:S01]  /*31bb0*/  STL.64 [R1+0x60], R16 ;  /* 0x0000601001007387 */ /* 0x0001e20000100a00 */
[----:B------:R-:W-:Y:S02]  /*31bc0*/  STL.64 [R1+0x68], R18 ;  /* 0x0000681201007387 */ /* 0x000fe40000100a00 */
[----:B------:R-:W3:Y:S02]  /*31bd0*/  LDL.LU R23, [R1+0x1850] ;  /* 0x0018500001177983 */ /* 0x000ee40000300800 */
[----:B0-----:R-:W-:Y:S02]  /*31be0*/  IMAD.MOV.U32 R17, RZ, RZ, R20 ;  /* 0x000000ffff117224 */ /* 0x001fe400078e0014 */
[----:B------:R-:W-:Y:S01]  /*31bf0*/  IMAD.MOV.U32 R16, RZ, RZ, R21 ;  /* 0x000000ffff107224 */ /* 0x000fe200078e0015 */
[C---:B--2---:R-:W-:Y:S01]  /*31c00*/  HMMA.16816.F32.BF16 R24, R4.reuse, R24, R8 ;  /* 0x000000180418723c */ /* 0x044fe20000041808 */
[----:B---3--:R-:W0:Y:S04]  /*31c10*/  LDSM.16.MT88.4 R20, [R23+0x12000] ;  /* 0x012000001714783b */ /* 0x008e280000004200 */
[----:B0-----:R-:W-:Y:S01]  /*31c20*/  STL.64 [R1+0x1728], R22 ;  /* 0x0017281601007387 */ /* 0x001fe20000100a00 */
[----:B------:R0:W-:Y:S03]  /*31c30*/  STL.64 [R1+0x1720], R20 ;  /* 0x0017201401007387 */ /* 0x0001e60000100a00 */
[----:B0-----:R-:W2:Y:S01]  /*31c40*/  LDL.LU R20, [R1+0x2c0] ;  /* 0x0002c00001147983 */ /* 0x001ea20000300800 */
[----:B------:R-:W2:Y:S02]  /*31c50*/  LDL.LU R21, [R1+0x2c4] ;  /* 0x0002c40001157983 */ /* 0x000ea40000300800 */
[----:B------:R-:W2:Y:S02]  /*31c60*/  LDL.LU R22, [R1+0x2c8] ;  /* 0x0002c80001167983 */ /* 0x000ea40000300800 */
[----:B------:R-:W2:Y:S01]  /*31c70*/  LDL.LU R23, [R1+0x2cc] ;  /* 0x0002cc0001177983 */ /* 0x000ea20000300800 */
[----:B------:R-:W3:Y:S08]  /*31c80*/  LDL.LU.64 R10, [R1+0x1848] ;  /* 0x00184800010a7983 */ /* 0x000ef00000300a00 */
[----:B------:R-:W-:Y:S02]  /*31c90*/  STL.64 [R1+0x50], R24 ;  /* 0x0000501801007387 */ /* 0x000fe40000100a00 */
[----:B------:R-:W-:Y:S02]  /*31ca0*/  STL.64 [R1+0x58], R26 ;  /* 0x0000581a01007387 */ /* 0x000fe40000100a00 */
[----:B---3--:R-:W0:Y:S02]  /*31cb0*/  LDSM.16.MT88.4 R24, [R10+0x12800] ;  /* 0x012800000a18783b */ /* 0x008e240000004200 */
[----:B------:R-:W1:Y:S02]  /*31cc0*/  LDSM.16.MT88.4 R8, [R11+0x12800] ;  /* 0x012800000b08783b */ /* 0x000e640000004200 */
[----:B0-----:R-:W-:Y:S02]  /*31cd0*/  STL.64 [R1+0x1688], R26 ;  /* 0x0016881a01007387 */ /* 0x001fe40000100a00 */
[----:B------:R0:W-:Y:S02]  /*31ce0*/  STL.64 [R1+0x1680], R24 ;  /* 0x0016801801007387 */ /* 0x0001e40000100a00 */
[----:B0-----:R-:W2:Y:S02]  /*31cf0*/  LDL.LU.64 R24, [R1+0x70] ;  /* 0x0000700001187983 */ /* 0x001ea40000300a00 */
[----:B--2---:R-:W-:Y:S07]  /*31d00*/  HMMA.16816.F32.BF16 R4, R4, R24, R20 ;  /* 0x000000180404723c */ /* 0x004fee0000041814 */
[----:B------:R-:W-:-:S02]  /*31d10*/  IMAD.MOV.U32 R20, RZ, RZ, R17 ;  /* 0x000000ffff147224 */ /* 0x000fc400078e0011 */
[----:B------:R-:W-:Y:S02]  /*31d20*/  IMAD.MOV.U32 R21, RZ, RZ, R16 ;  /* 0x000000ffff157224 */ /* 0x000fe400078e0010 */
[----:B------:R-:W-:Y:S02]  /*31d30*/  IMAD.MOV.U32 R23, RZ, RZ, R24 ;  /* 0x000000ffff177224 */ /* 0x000fe400078e0018 */
[----:B------:R-:W-:-:S10]  /*31d40*/  IMAD.MOV.U32 R22, RZ, RZ, R25 ;  /* 0x000000ffff167224 */ /* 0x000fd400078e0019 */
[----:B------:R-:W-:Y:S01]  /*31d50*/  STL.64 [R1+0x30], R4 ;  /* 0x0000300401007387 */ /* 0x000fe20000100a00 */
[----:B------:R-:W-:Y:S02]  /*31d60*/  STL.64 [R1+0x38], R6 ;  /* 0x0000380601007387 */ /* 0x000fe40000100a00 */
[----:B------:R-:W-:Y:S02]  /*31d70*/  STL.64 [R1+0x17d0], R20 ;  /* 0x0017d01401007387 */ /* 0x000fe40000100a00 */
[----:B------:R-:W2:Y:S01]  /*31d80*/  LDL.LU R16, [R1+0x2f0] ;  /* 0x0002f00001107983 */ /* 0x000ea20000300800 */
[----:B------:R-:W2:Y:S01]  /*31d90*/  LDL.LU R17, [R1+0x2f4] ;  /* 0x0002f40001117983 */ /* 0x000ea20000300800 */
[----:B------:R-:W3:Y:S02]  /*31da0*/  LDL.LU R18, [R1+0x2f8] ;  /* 0x0002f80001127983 */ /* 0x000ee40000300800 */
[----:B------:R-:W3:Y:S02]  /*31db0*/  LDL.LU R19, [R1+0x2fc] ;  /* 0x0002fc0001137983 */ /* 0x000ee40000300800 */
[----:B------:R-:W4:Y:S01]  /*31dc0*/  LDL.LU R24, [R1+0x320] ;  /* 0x0003200001187983 */ /* 0x000f220000300800 */
[----:B------:R-:W4:Y:S01]  /*31dd0*/  LDL.LU R25, [R1+0x324] ;  /* 0x0003240001197983 */ /* 0x000f220000300800 */
[----:B------:R-:W2:Y:S02]  /*31de0*/  LDL.LU R26, [R1+0x328] ;  /* 0x00032800011a7983 */ /* 0x000ea40000300800 */
[----:B------:R-:W2:Y:S02]  /*31df0*/  LDL.LU R27, [R1+0x32c] ;  /* 0x00032c00011b7983 */ /* 0x000ea40000300800 */
[----:B--2---:R-:W-:Y:S01]  /*31e00*/  STL.64 [R1+0x1810], R26 ;  /* 0x0018101a01007387 */ /* 0x004fe20000100a00 */
[----:B----4-:R0:W-:Y:S03]  /*31e10*/  STL.64 [R1+0x1808], R24 ;  /* 0x0018081801007387 */ /* 0x0101e60000100a00 */
[----:B0-----:R-:W2:Y:S04]  /*31e20*/  LDL R24, [R1+0xd0] ;  /* 0x0000d00001187983 */ /* 0x001ea80000100800 */
[----:B------:R-:W2:Y:S01]  /*31e30*/  LDL R25, [R1+0xd4] ;  /* 0x0000d40001197983 */ /* 0x000ea20000100800 */
[----:B------:R-:W-:-:S02]  /*31e40*/  IMAD.MOV.U32 R4, RZ, RZ, R3 ;  /* 0x000000ffff047224 */ /* 0x000fc400078e0003 */
[----:B------:R-:W-:Y:S01]  /*31e50*/  IMAD.MOV.U32 R5, RZ, RZ, R29 ;  /* 0x000000ffff057224 */ /* 0x000fe200078e001d */
[----:B--2---:R0:W-:Y:S04]  /*31e60*/  STL.64 [R1+0x1820], R24 ;  /* 0x0018201801007387 */ /* 0x0041e80000100a00 */
[----:B0-----:R-:W2:Y:S04]  /*31e70*/  LDL R24, [R1+0xf0] ;  /* 0x0000f00001187983 */ /* 0x001ea80000100800 */
[----:B------:R-:W2:Y:S01]  /*31e80*/  LDL R25, [R1+0xf4] ;  /* 0x0000f40001197983 */ /* 0x000ea20000100800 */
[----:B------:R-:W4:Y:S02]  /*31e90*/  LDL.LU R3, [R1+0x1844] ;  /* 0x0018440001037983 */ /* 0x000f240000300800 */
[----:B------:R-:W2:Y:S02]  /*31ea0*/  LDL.LU R29, [R1+0x1840] ;  /* 0x00184000011d7983 */ /* 0x000ea40000300800 */
[----:B------:R0:W-:Y:S02]  /*31eb0*/  STL.64 [R1+0x1800], R4 ;  /* 0x0018000401007387 */ /* 0x0001e40000100a00 */
[----:B0-----:R-:W2:Y:S04]  /*31ec0*/  LDL.LU.64 R4, [R1+0xc0] ;  /* 0x0000c00001047983 */ /* 0x001ea80000300a00 */
[----:B--2---:R0:W-:Y:S04]  /*31ed0*/  STL.64 [R1+0x1818], R4 ;  /* 0x0018180401007387 */ /* 0x0041e80000100a00 */
[----:B0-----:R-:W2:Y:S01]  /*31ee0*/  LDL.LU R4, [R1+0x330] ;  /* 0x0003300001047983 */ /* 0x001ea20000300800 */
[----:B------:R-:W2:Y:S02]  /*31ef0*/  LDL.LU R5, [R1+0x334] ;  /* 0x0003340001057983 */ /* 0x000ea40000300800 */
[----:B------:R-:W2:Y:S02]  /*31f00*/  LDL.LU R6, [R1+0x338] ;  /* 0x0003380001067983 */ /* 0x000ea40000300800 */
[----:B------:R-:W2:Y:S02]  /*31f10*/  LDL.LU R7, [R1+0x33c] ;  /* 0x00033c0001077983 */ /* 0x000ea40000300800 */
[----:B------:R-:W-:-:S02]  /*31f20*/  IMAD.MOV.U32 R20, RZ, RZ, R28 ;  /* 0x000000ffff147224 */ /* 0x000fc400078e001c */
[----:B------:R-:W-:Y:S01]  /*31f30*/  IMAD.MOV.U32 R21, RZ, RZ, R0 ;  /* 0x000000ffff157224 */ /* 0x000fe200078e0000 */
[----:B--2---:R-:W-:Y:S01]  /*31f40*/  STL.64 [R1+0x1830], R6 ;  /* 0x0018300601007387 */ /* 0x004fe20000100a00 */
[----:B------:R0:W-:Y:S03]  /*31f50*/  STL.64 [R1+0x1828], R4 ;  /* 0x0018280401007387 */ /* 0x0001e60000100a00 */
[----:B0-----:R-:W2:Y:S01]  /*31f60*/  LDL.LU R4, [R1+0x340] ;  /* 0x0003400001047983 */ /* 0x001ea20000300800 */
[----:B------:R-:W2:Y:S02]  /*31f70*/  LDL.LU R5, [R1+0x344] ;  /* 0x0003440001057983 */ /* 0x000ea40000300800 */
[----:B------:R-:W2:Y:S02]  /*31f80*/  LDL.LU R6, [R1+0x348] ;  /* 0x0003480001067983 */ /* 0x000ea40000300800 */
[----:B------:R-:W2:Y:S01]  /*31f90*/  LDL.LU R7, [R1+0x34c] ;  /* 0x00034c0001077983 */ /* 0x000ea20000300800 */
[----:B---3--:R-:W-:Y:S01]  /*31fa0*/  STL.64 [R1+0x17e0], R18 ;  /* 0x0017e01201007387 */ /* 0x008fe20000100a00 */
[----:B------:R0:W-:Y:S02]  /*31fb0*/  STL.64 [R1+0x17d8], R16 ;  /* 0x0017d81001007387 */ /* 0x0001e40000100a00 */
[----:B------:R-:W3:Y:S02]  /*31fc0*/  LDL.LU R28, [R1+0x183c] ;  /* 0x00183c00011c7983 */ /* 0x000ee40000300800 */
[----:B------:R-:W3:Y:S01]  /*31fd0*/  LDL.LU R0, [R1+0x1838] ;  /* 0x0018380001007983 */ /* 0x000ee20000300800 */
[----:B0-----:R-:W3:Y:S01]  /*31fe0*/  LDL.LU R16, [R1+0x300] ;  /* 0x0003000001107983 */ /* 0x001ee20000300800 */
[----:B------:R-:W3:Y:S02]  /*31ff0*/  LDL.LU R17, [R1+0x304] ;  /* 0x0003040001117983 */ /* 0x000ee40000300800 */
[----:B------:R-:W3:Y:S02]  /*32000*/  LDL.LU R18, [R1+0x308] ;  /* 0x0003080001127983 */ /* 0x000ee40000300800 */
[----:B------:R-:W3:Y:S01]  /*32010*/  LDL.LU R19, [R1+0x30c] ;  /* 0x00030c0001137983 */ /* 0x000ee20000300800 */
[----:B--2---:R-:W-:Y:S01]  /*32020*/  HMMA.16816.F32.BF16 R24, R12, R24, R4 ;  /* 0x000000180c18723c */ /* 0x004fe20000041804 */
[----:B---3--:R-:W-:Y:S01]  /*32030*/  STL.64 [R1+0x17f8], R18 ;  /* 0x0017f81201007387 */ /* 0x008fe20000100a00 */
[----:B------:R0:W-:Y:S03]  /*32040*/  STL.64 [R1+0x17f0], R16 ;  /* 0x0017f01001007387 */ /* 0x0001e60000100a00 */
[----:B0-----:R-:W2:Y:S01]  /*32050*/  LDL.LU R16, [R1+0x310] ;  /* 0x0003100001107983 */ /* 0x001ea20000300800 */
[----:B------:R-:W2:Y:S02]  /*32060*/  LDL.LU R17, [R1+0x314] ;  /* 0x0003140001117983 */ /* 0x000ea40000300800 */
[----:B------:R-:W2:Y:S02]  /*32070*/  LDL.LU R18, [R1+0x318] ;  /* 0x0003180001127983 */ /* 0x000ea40000300800 */
[----:B------:R-:W2:Y:S01]  /*32080*/  LDL.LU R19, [R1+0x31c] ;  /* 0x00031c0001137983 */ /* 0x000ea20000300800 */
[----:B-1----:R-:W-:Y:S01]  /*32090*/  STL.64 [R1+0x1618], R10 ;  /* 0x0016180a01007387 */ /* 0x002fe20000100a00 */
[----:B------:R-:W-:Y:S02]  /*320a0*/  STL.64 [R1+0x1610], R8 ;  /* 0x0016100801007387 */ /* 0x000fe40000100a00 */
[----:B------:R-:W3:Y:S02]  /*320b0*/  LDL.LU.64 R6, [R1+0x1830] ;  /* 0x0018300001067983 */ /* 0x000ee40000300a00 */
[----:B------:R-:W3:Y:S07]  /*320c0*/  LDL.LU.64 R4, [R1+0x1828] ;  /* 0x0018280001047983 */ /* 0x000eee0000300a00 */
[----:B------:R0:W-:Y:S04]  /*320d0*/  STL.64 [R1+0x20], R24 ;  /* 0x0000201801007387 */ /* 0x0001e80000100a00 */
[----:B0-----:R-:W3:Y:S01]  /*320e0*/  LDL.LU.64 R24, [R1+0x1820] ;  /* 0x0018200001187983 */ /* 0x001ee20000300a00 */
[----:B----4-:R-:W-:-:S02]  /*320f0*/  IMAD.MOV.U32 R10, RZ, RZ, R3 ;  /* 0x000000ffff0a7224 */ /* 0x010fc400078e0003 */
[----:B------:R-:W-:Y:S02]  /*32100*/  IMAD.MOV.U32 R11, RZ, RZ, R2 ;  /* 0x000000ffff0b7224 */ /* 0x000fe400078e0002 */
[----:B------:R-:W-:Y:S02]  /*32110*/  IMAD.MOV.U32 R3, RZ, RZ, R26 ;  /* 0x000000ffff037224 */ /* 0x000fe400078e001a */
[----:B------:R-:W-:-:S05]  /*32120*/  IMAD.MOV.U32 R2, RZ, RZ, R27 ;  /* 0x000000ffff027224 */ /* 0x000fca00078e001b */
[----:B------:R-:W-:Y:S01]  /*32130*/  STL [R1+0x16fc], R2 ;  /* 0x0016fc0201007387 */ /* 0x000fe20000100800 */
[----:B------:R-:W-:Y:S01]  /*32140*/  STL [R1+0x16f8], R3 ;  /* 0x0016f80301007387 */ /* 0x000fe20000100800 */
[----:B---3--:R-:W-:Y:S02]  /*32150*/  HMMA.16816.F32.BF16 R24, R12, R24, R4 ;  /* 0x000000180c18723c */ /* 0x008fe40000041804 */
[----:B------:R-:W3:Y:S11]  /*32160*/  LDL.LU.64 R4, [R1+0x1818] ;  /* 0x0018180001047983 */ /* 0x000ef60000300a00 */
[----:B------:R-:W-:Y:S10]  /*32170*/  @!UPT UIADD3 URZ, URZ, URZ, URZ ;  /* 0x0000003f3f3ff290 */ /* 0x000ff4000fffe03f */
[----:B------:R-:W-:Y:S01]  /*32180*/  STL.64 [R1+0x10], R24 ;  /* 0x0000101801007387 */ /* 0x000fe20000100a00 */
[----:B------:R0:W-:Y:S03]  /*32190*/  STL.64 [R1+0x18], R26 ;  /* 0x0000181a01007387 */ /* 0x0001e60000100a00 */
[----:B0-----:R-:W4:Y:S01]  /*321a0*/  LDL.LU.64 R26, [R1+0x1810] ;  /* 0x00181000011a7983 */ /* 0x001f220000300a00 */
[----:B------:R-:W4:Y:S02]  /*321b0*/  LDL.LU.64 R24, [R1+0x1808] ;  /* 0x0018080001187983 */ /* 0x000f240000300a00 */
[----:B------:R-:W-:Y:S02]  /*321c0*/  IMAD.MOV.U32 R8, RZ, RZ, R23 ;  /* 0x000000ffff087224 */ /* 0x000fe400078e0017 */
[----:B------:R-:W-:Y:S02]  /*321d0*/  IMAD.MOV.U32 R9, RZ, RZ, R22 ;  /* 0x000000ffff097224 */ /* 0x000fe400078e0016 */
[----:B---3--:R-:W-:-:S02]  /*321e0*/  IMAD.MOV.U32 R23, RZ, RZ, R4 ;  /* 0x000000ffff177224 */ /* 0x008fc400078e0004 */
[----:B------:R-:W-:Y:S01]  /*321f0*/  IMAD.MOV.U32 R22, RZ, RZ, R5 ;  /* 0x000000ffff167224 */ /* 0x000fe200078e0005 */
[C---:B----4-:R-:W-:Y:S01]  /*32200*/  HMMA.16816.F32.BF16 R24, R12.reuse, R4, R24 ;  /* 0x000000040c18723c */ /* 0x050fe20000041818 */
[----:B------:R-:W2:Y:S11]  /*32210*/  LDL.LU.64 R4, [R1+0x1800] ;  /* 0x0018000001047983 */ /* 0x000eb60000300a00 */
[----:B------:R-:W-:Y:S11]  /*32220*/  @!UPT UIADD3 URZ, URZ, URZ, URZ ;  /* 0x0000003f3f3ff290 */ /* 0x000ff6000fffe03f */
[----:B------:R0:W-:Y:S01]  /*32230*/  STL.64 [R1], R24 ;  /* 0x0000001801007387 */ /* 0x0001e20000100a00 */
[----:B------:R-:W-:Y:S02]  /*32240*/  IMAD.MOV.U32 R3, RZ, RZ, R27 ;  /* 0x000000ffff037224 */ /* 0x000fe400078e001b */
[----:B------:R-:W-:Y:S01]  /*32250*/  IMAD.MOV.U32 R2, RZ, RZ, R26 ;  /* 0x000000ffff027224 */ /* 0x000fe200078e001a */
[----:B0-----:R-:W3:Y:S01]  /*32260*/  LDL.LU R24, [R1+0x2a0] ;  /* 0x0002a00001187983 */ /* 0x001ee20000300800 */
[----:B------:R-:W3:Y:S02]  /*32270*/  LDL.LU R25, [R1+0x2a4] ;  /* 0x0002a40001197983 */ /* 0x000ee40000300800 */
[----:B------:R-:W3:Y:S02]  /*32280*/  LDL.LU R26, [R1+0x2a8] ;  /* 0x0002a800011a7983 */ /* 0x000ee40000300800 */
[----:B------:R-:W3:Y:S01]  /*32290*/  LDL.LU R27, [R1+0x2ac] ;  /* 0x0002ac00011b7983 */ /* 0x000ee20000300800 */
[----:B------:R-:W-:Y:S01]  /*322a0*/  STL [R1+0x1704], R3 ;  /* 0x0017040301007387 */ /* 0x000fe20000100800 */
[----:B------:R-:W-:Y:S01]  /*322b0*/  STL [R1+0x1700], R2 ;  /* 0x0017000201007387 */ /* 0x000fe20000100800 */
[C---:B--2---:R-:W-:Y:S02]  /*322c0*/  HMMA.16816.F32.BF16 R4, R12.reuse, R4, R16 ;  /* 0x000000040c04723c */ /* 0x044fe40000041810 */
[----:B------:R-:W2:Y:S01]  /*322d0*/  LDL.LU.64 R18, [R1+0x17f8] ;  /* 0x0017f80001127983 */ /* 0x000ea20000300a00 */
[----:B------:R-:W2:Y:S11]  /*322e0*/  LDL.LU.64 R16, [R1+0x17f0] ;  /* 0x0017f00001107983 */ /* 0x000eb60000300a00 */
[----:B------:R-:W-:Y:S09]  /*322f0*/  @!UPT UIADD3 URZ, URZ, URZ, URZ ;  /* 0x0000003f3f3ff290 */ /* 0x000ff2000fffe03f */
[----:B------:R-:W-:Y:S01]  /*32300*/  STL.64 [R1+0x15c8], R6 ;  /* 0x0015c80601007387 */ /* 0x000fe20000100a00 */
[----:B------:R0:W-:Y:S02]  /*32310*/  STL.64 [R1+0x15c0], R4 ;  /* 0x0015c00401007387 */ /* 0x0001e40000100a00 */
[----:B0-----:R-:W-:Y:S02]  /*32320*/  IMAD.MOV.U32 R4, RZ, RZ, R23 ;  /* 0x000000ffff047224 */ /* 0x001fe400078e0017 */
[----:B------:R-:W-:Y:S02]  /*32330*/  IMAD.MOV.U32 R5, RZ, RZ, R22 ;  /* 0x000000ffff057224 */ /* 0x000fe400078e0016 */
[----:B------:R-:W-:Y:S02]  /*32340*/  IMAD.MOV.U32 R6, RZ, RZ, R28 ;  /* 0x000000ffff067224 */ /* 0x000fe400078e001c */
[----:B------:R-:W-:Y:S01]  /*32350*/  IMAD.MOV.U32 R7, RZ, RZ, R29 ;  /* 0x000000ffff077224 */ /* 0x000fe200078e001d */
[----:B------:R-:W4:Y:S01]  /*32360*/  LDL.LU R28, [R1+0x17ec] ;  /* 0x0017ec00011c7983 */ /* 0x000f220000300800 */
[----:B------:R-:W3:Y:S03]  /*32370*/  LDL.LU R29, [R1+0x17e8] ;  /* 0x0017e800011d7983 */ /* 0x000ee60000300800 */
[----:B------:R-:W-:Y:S01]  /*32380*/  STL.64 [R1+0x17a0], R6 ;  /* 0x0017a00601007387 */ /* 0x000fe20000100a00 */
        /* <DEDUP_REMOVED lines=10> */
[----:B------:R2:W-:Y:S03]  /*32430*/  STL.64 [R1+0x48], R22 ;  /* 0x0000481601007387 */ /* 0x0005e60000100a00 */
[----:B0-----:R-:W2:Y:S02]  /*32440*/  LDL.LU.64 R20, [R1+0x17d0] ;  /* 0x0017d00001147983 */ /* 0x001ea40000300a00 */
[----:B--2---:R-:W-:Y:S02]  /*32450*/  HMMA.16816.F32.BF16 R20, R12, R20, R16 ;  /* 0x000000140c14723c */ /* 0x004fe40000041810 */
[----:B------:R-:W2:Y:S01]  /*32460*/  LDL.LU.64 R18, [R1+0x17c8] ;  /* 0x0017c80001127983 */ /* 0x000ea20000300a00 */
[----:B------:R-:W2:Y:S11]  /*32470*/  LDL.LU.64 R16, [R1+0x17c0] ;  /* 0x0017c00001107983 */ /* 0x000eb60000300a00 */
[----:B------:R-:W-:Y:S09]  /*32480*/  @!UPT UIADD3 URZ, URZ, URZ, URZ ;  /* 0x0000003f3f3ff290 */ /* 0x000ff2000fffe03f */
[----:B------:R0:W-:Y:S01]  /*32490*/  STL.64 [R1+0x1c0], R20 ;  /* 0x0001c01401007387 */ /* 0x0001e20000100a00 */
[----:B------:R4:W-:Y:S03]  /*324a0*/  STL.64 [R1+0x1c8], R22 ;  /* 0x0001c81601007387 */ /* 0x0009e60000100a00 */
[----:B0-----:R-:W2:Y:S01]  /*324b0*/  LDL.LU R20, [R1+0x1f0] ;  /* 0x0001f00001147983 */ /* 0x001ea20000300800 */
[----:B----4-:R-:W-:Y:S02]  /*324c0*/  IMAD.MOV.U32 R22, RZ, RZ, R28 ;  /* 0x000000ffff167224 */ /* 0x010fe400078e001c */
[----:B------:R-:W-:Y:S02]  /*324d0*/  IMAD.MOV.U32 R23, RZ, RZ, R0 ;  /* 0x000000ffff177224 */ /* 0x000fe400078e0000 */
[----:B---3--:R-:W-:-:S03]  /*324e0*/  IMAD.MOV.U32 R21, RZ, RZ, R29 ;  /* 0x000000ffff157224 */ /* 0x008fc600078e001d */
[----:B------:R-:W-:Y:S04]  /*324f0*/  STL.64 [R1+0x1738], R22 ;  /* 0x0017381601007387 */ /* 0x000fe80000100a00 */
[----:B--2---:R0:W-:Y:S04]  /*32500*/  STL.64 [R1+0x1730], R20 ;  /* 0x0017301401007387 */ /* 0x0041e80000100a00 */
[----:B0-----:R-:W2:Y:S02]  /*32510*/  LDL.LU.64 R20, [R1+0x80] ;  /* 0x0000800001147983 */ /* 0x001ea40000300a00 */
[C---:B--2---:R-:W-:Y:S11]  /*32520*/  HMMA.16816.F32.BF16 R4, R12.reuse, R20, R4 ;  /* 0x000000140c04723c */ /* 0x044ff60000041804 */
[----:B------:R-:W-:Y:S11]  /*32530*/  @!UPT UIADD3 URZ, URZ, URZ, URZ ;  /* 0x0000003f3f3ff290 */ /* 0x000ff6000fffe03f */
[----:B------:R-:W-:Y:S01]  /*32540*/  @!UPT UIADD3 URZ, URZ, URZ, URZ ;  /* 0x0000003f3f3ff290 */ /* 0x000fe2000fffe03f */
[----:B------:R-:W-:Y:S01]  /*32550*/  STL [R1+0x300], R4 ;  /* 0x0003000401007387 */ /* 0x000fe20000100800 */
[----:B------:R0:W-:Y:S03]  /*32560*/  STL.64 [R1+0x1750], R20 ;  /* 0x0017501401007387 */ /* 0x0001e60000100a00 */
[----:B0-----:R-:W2:Y:S01]  /*32570*/  LDL.LU.64 R20, [R1+0x90] ;  /* 0x0000900001147983 */ /* 0x001ea20000300a00 */
[----:B------:R-:W-:Y:S02]  /*32580*/  IMAD.MOV.U32 R29, RZ, RZ, R5 ;  /* 0x000000ffff1d7224 */ /* 0x000fe400078e0005 */
[----:B------:R-:W-:Y:S02]  /*32590*/  IMAD.MOV.U32 R28, RZ, RZ, R6 ;  /* 0x000000ffff1c7224 */ /* 0x000fe400078e0006 */
[----:B------:R-:W-:Y:S02]  /*325a0*/  IMAD.MOV.U32 R0, RZ, RZ, R7 ;  /* 0x000000ffff007224 */ /* 0x000fe400078e0007 */
[----:B------:R-:W-:Y:S01]  /*325b0*/  HMMA.16816.F32.BF16 R4, R12, R8, R24 ;  /* 0x000000080c04723c */ /* 0x000fe20000041818 */
[----:B--2---:R0:W-:Y:S04]  /*325c0*/  STL.64 [R1+0x1768], R20 ;  /* 0x0017681401007387 */ /* 0x0041e80000100a00 */
[----:B0-----:R-:W2:Y:S04]  /*325d0*/  LDL.LU.64 R20, [R1+0xa0] ;  /* 0x0000a00001147983 */ /* 0x001ea80000300a00 */
[----:B--2---:R-:W-:Y:S01]  /*325e0*/  STL.64 [R1+0x1780], R20 ;  /* 0x0017801401007387 */ /* 0x004fe20000100a00 */
[----:B------:R-:W-:Y:S02]  /*325f0*/  STL [R1+0x171c], R28 ;  /* 0x00171c1c01007387 */ /* 0x000fe40000100800 */
[----:B------:R-:W-:Y:S02]  /*32600*/  STL [R1+0x1718], R29 ;  /* 0x0017181d01007387 */ /* 0x000fe40000100800 */
[----:B------:R-:W2:Y:S09]  /*32610*/  LDL.LU R24, [R1+0x280] ;  /* 0x0002800001187983 */ /* 0x000eb20000300800 */
[----:B------:R-:W-:Y:S01]  /*32620*/  STL.64 [R1+0x2f0], R4 ;  /* 0x0002f00401007387 */ /* 0x000fe20000100a00 */
[----:B------:R-:W-:Y:S02]  /*32630*/  STL.64 [R1+0x2f8], R6 ;  /* 0x0002f80601007387 */ /* 0x000fe40000100a00 */
[----:B------:R-:W2:Y:S02]  /*32640*/  LDL.LU R25, [R1+0x284] ;  /* 0x0002840001197983 */ /* 0x000ea40000300800 */
[----:B------:R-:W3:Y:S01]  /*32650*/  LDL.LU R26, [R1+0x288] ;  /* 0x00028800011a7983 */ /* 0x000ee20000300800 */
[----:B------:R-:W3:Y:S04]  /*32660*/  LDL.LU R27, [R1+0x28c] ;  /* 0x00028c00011b7983 */ /* 0x000ee80000300800 */
[----:B---3--:R-:W-:Y:S01]  /*32670*/  STL.64 [R1+0x17b0], R26 ;  /* 0x0017b01a01007387 */ /* 0x008fe20000100a00 */
[----:B--2---:R0:W-:Y:S03]  /*32680*/  STL.64 [R1+0x17a8], R24 ;  /* 0x0017a81801007387 */ /* 0x0041e60000100a00 */
[----:B0-----:R-:W2:Y:S01]  /*32690*/  LDL.LU.64 R24, [R1+0xf0] ;  /* 0x0000f00001187983 */ /* 0x001ea20000300a00 */
[----:B------:R-:W3:Y:S03]  /*326a0*/  LDL.LU.64 R4, [R1+0xd0] ;  /* 0x0000d00001047983 */ /* 0x000ee60000300a00 */
[----:B---3--:R0:W-:Y:S04]  /*326b0*/  STL.64 [R1+0x17b8], R4 ;  /* 0x0017b80401007387 */ /* 0x0081e80000100a00 */
[----:B0-----:R-:W2:Y:S01]  /*326c0*/  LDL.LU R4, [R1+0x290] ;  /* 0x0002900001047983 */ /* 0x001ea20000300800 */
[----:B------:R-:W2:Y:S02]  /*326d0*/  LDL.LU R5, [R1+0x294] ;  /* 0x0002940001057983 */ /* 0x000ea40000300800 */
[----:B------:R-:W2:Y:S02]  /*326e0*/  LDL.LU R6, [R1+0x298] ;  /* 0x0002980001067983 */ /* 0x000ea40000300800 */
[----:B------:R-:W2:Y:S01]  /*326f0*/  LDL.LU R7, [R1+0x29c] ;  /* 0x00029c0001077983 */ /* 0x000ea20000300800 */
[----:B------:R-:W3:Y:S01]  /*32700*/  LDL.LU R12, [R1+0x250] ;  /* 0x00025000010c7983 */ /* 0x000ee20000300800 */
[----:B------:R-:W3:Y:S02]  /*32710*/  LDL.LU R13, [R1+0x254] ;  /* 0x00025400010d7983 */ /* 0x000ee40000300800 */
[----:B------:R-:W4:Y:S02]  /*32720*/  LDL.LU R14, [R1+0x258] ;  /* 0x00025800010e7983 */ /* 0x000f240000300800 */
[----:B------:R-:W4:Y:S02]  /*32730*/  LDL.LU R15, [R1+0x25c] ;  /* 0x00025c00010f7983 */ /* 0x000f240000300800 */
[----:B----4-:R-:W-:Y:S01]  /*32740*/  STL.64 [R1+0x1790], R14 ;  /* 0x0017900e01007387 */ /* 0x010fe20000100a00 */
[----:B---3--:R0:W-:Y:S03]  /*32750*/  STL.64 [R1+0x1788], R12 ;  /* 0x0017880c01007387 */ /* 0x0081e60000100a00 */
[----:B0-----:R-:W3:Y:S01]  /*32760*/  LDL.LU R12, [R1+0x260] ;  /* 0x00026000010c7983 */ /* 0x001ee20000300800 */
[----:B------:R-:W3:Y:S02]  /*32770*/  LDL.LU R13, [R1+0x264] ;  /* 0x00026400010d7983 */ /* 0x000ee40000300800 */
[----:B------:R-:W3:Y:S02]  /*32780*/  LDL.LU R14, [R1+0x268] ;  /* 0x00026800010e7983 */ /* 0x000ee40000300800 */
[----:B------:R-:W3:Y:S01]  /*32790*/  LDL.LU R15, [R1+0x26c] ;  /* 0x00026c00010f7983 */ /* 0x000ee20000300800 */
[----:B------:R-:W4:Y:S01]  /*327a0*/  LDL.LU.64 R20, [R1+0xb0] ;  /* 0x0000b00001147983 */ /* 0x000f220000300a00 */
[----:B------:R-:W-:Y:S02]  /*327b0*/  STL.64 [R1+0x1748], R10 ;  /* 0x0017480a01007387 */ /* 0x000fe40000100a00 */
[----:B------:R0:W-:Y:S02]  /*327c0*/  STL.64 [R1+0x1740], R8 ;  /* 0x0017400801007387 */ /* 0x0001e40000100a00 */
        /* <DEDUP_REMOVED lines=19> */
[----:B------:R0:W-:Y:S01]  /*32900*/  STL.64 [R1+0x350], R4 ;  /* 0x0003500401007387 */ /* 0x0001e20000100a00 */
[----:B------:R1:W-:Y:S03]  /*32910*/  STL.64 [R1+0x358], R6 ;  /* 0x0003580601007387 */ /* 0x0003e60000100a00 */
[----:B0-----:R-:W3:Y:S01]  /*32920*/  LDL.LU.64 R4, [R1+0x17b8] ;  /* 0x0017b80001047983 */ /* 0x001ee20000300a00 */
[----:B------:R-:W3:Y:S02]  /*32930*/  LDL.LU.64 R26, [R1+0x17b0] ;  /* 0x0017b000011a7983 */ /* 0x000ee40000300a00 */
[----:B------:R-:W3:Y:S02]  /*32940*/  LDL.LU.64 R24, [R1+0x17a8] ;  /* 0x0017a80001187983 */ /* 0x000ee40000300a00 */
[C---:B---3--:R-:W-:Y:S11]  /*32950*/  HMMA.16816.F32.BF16 R24, R16.reuse, R4, R24 ;  /* 0x000000041018723c */ /* 0x048ff60000041818 */
[----:B------:R-:W-:Y:S11]  /*32960*/  @!UPT UIADD3 URZ, URZ, URZ, URZ ;  /* 0x0000003f3f3ff290 */ /* 0x000ff6000fffe03f */
[----:B------:R-:W-:Y:S01]  /*32970*/  @!UPT UIADD3 URZ, URZ, URZ, URZ ;  /* 0x0000003f3f3ff290 */ /* 0x000fe2000fffe03f */
[----:B------:R-:W-:Y:S01]  /*32980*/  STL.64 [R1+0x340], R24 ;  /* 0x0003401801007387 */ /* 0x000fe20000100a00 */
[----:B------:R0:W-:Y:S02]  /*32990*/  STL.64 [R1+0x348], R26 ;  /* 0x0003481a01007387 */ /* 0x0001e40000100a00 */
[----:B-1----:R-:W3:Y:S02]  /*329a0*/  LDL.LU.64 R6, [R1+0x17a0] ;  /* 0x0017a00001067983 */ /* 0x002ee40000300a00 */
[----:B0-----:R-:W-:Y:S02]  /*329b0*/  IMAD.MOV.U32 R27, RZ, RZ, R4 ;  /* 0x000000ffff1b7224 */ /* 0x001fe400078e0004 */
[----:B------:R-:W-:Y:S02]  /*329c0*/  IMAD.MOV.U32 R26, RZ, RZ, R5 ;  /* 0x000000ffff1a7224 */ /* 0x000fe400078e0005 */
[----:B------:R-:W2:Y:S02]  /*329d0*/  LDL.LU.64 R4, [R1+0x1798] ;  /* 0x0017980001047983 */ /* 0x000ea40000300a00 */
[C---:B--2---:R-:W-:Y:S11]  /*329e0*/  HMMA.16816.F32.BF16 R12, R16.reuse, R4, R12 ;  /* 0x00000004100c723c */ /* 0x044ff6000004180c */
[----:B------:R-:W-:Y:S11]  /*329f0*/  @!UPT UIADD3 URZ, URZ, URZ, URZ ;  /* 0x0000003f3f3ff290 */ /* 0x000ff6000fffe03f */
[----:B------:R-:W-:Y:S01]  /*32a00*/  @!UPT UIADD3 URZ, URZ, URZ, URZ ;  /* 0x0000003f3f3ff290 */ /* 0x000fe2000fffe03f */
[----:B------:R-:W-:Y:S01]  /*32a10*/  STL.64 [R1+0x330], R12 ;  /* 0x0003300c01007387 */ /* 0x000fe20000100a00 */
[----:B------:R0:W-:Y:S03]  /*32a20*/  STL.64 [R1+0x338], R14 ;  /* 0x0003380e01007387 */ /* 0x0001e60000100a00 */
[----:B0-----:R-:W4:Y:S01]  /*32a30*/  LDL.LU.64 R14, [R1+0x1790] ;  /* 0x00179000010e7983 */ /* 0x001f220000300a00 */
[----:B------:R-:W4:Y:S02]  /*32a40*/  LDL.LU.64 R12, [R1+0x1788] ;  /* 0x00178800010c7983 */ /* 0x000f240000300a00 */
[----:B---3--:R-:W-:Y:S02]  /*32a50*/  STL.64 [R1+0x1710], R6 ;  /* 0x0017100601007387 */ /* 0x008fe40000100a00 */
[----:B------:R0:W-:Y:S02]  /*32a60*/  STL.64 [R1+0x1708], R4 ;  /* 0x0017080401007387 */ /* 0x0001e40000100a00 */
[----:B0-----:R-:W2:Y:S01]  /*32a70*/  LDL.LU R4, [R1+0x1d0] ;  /* 0x0001d00001047983 */ /* 0x001ea20000300800 */
[----:B------:R-:W2:Y:S02]  /*32a80*/  LDL.LU R5, [R1+0x1d4] ;  /* 0x0001d40001057983 */ /* 0x000ea40000300800 */
[----:B------:R-:W2:Y:S02]  /*32a90*/  LDL.LU R6, [R1+0x1d8] ;  /* 0x0001d80001067983 */ /* 0x000ea40000300800 */
[----:B------:R-:W2:Y:S01]  /*32aa0*/  LDL.LU R7, [R1+0x1dc] ;  /* 0x0001dc0001077983 */ /* 0x000ea20000300800 */
[C---:B----4-:R-:W-:Y:S11]  /*32ab0*/  HMMA.16816.F32.BF16 R12, R16.reuse, R20, R12 ;  /* 0x00000014100c723c */ /* 0x050ff6000004180c */
[----:B------:R-:W-:Y:S11]  /*32ac0*/  @!UPT UIADD3 URZ, URZ, URZ, URZ ;  /* 0x0000003f3f3ff290 */ /* 0x000ff6000fffe03f */
[----:B------:R-:W-:Y:S01]  /*32ad0*/  @!UPT UIADD3 URZ, URZ, URZ, URZ ;  /* 0x0000003f3f3ff290 */ /* 0x000fe2000fffe03f */
[----:B------:R0:W-:Y:S01]  /*32ae0*/  STL.64 [R1+0x320], R12 ;  /* 0x0003200c01007387 */ /* 0x0001e20000100a00 */
[----:B------:R1:W-:Y:S02]  /*32af0*/  STL.64 [R1+0x328], R14 ;  /* 0x0003280e01007387 */ /* 0x0003e40000100a00 */
[----:B0-----:R-:W-:Y:S02]  /*32b00*/  IMAD.MOV.U32 R12, RZ, RZ, R20 ;  /* 0x000000ffff0c7224 */ /* 0x001fe400078e0014 */
[----:B------:R-:W-:Y:S02]  /*32b10*/  IMAD.MOV.U32 R13, RZ, RZ, R21 ;  /* 0x000000ffff0d7224 */ /* 0x000fe400078e0015 */
[----:B------:R-:W3:Y:S02]  /*32b20*/  LDL.LU.64 R20, [R1+0x1780] ;  /* 0x0017800001147983 */ /* 0x000ee40000300a00 */
[----:B---3--:R-:W-:Y:S01]  /*32b30*/  HMMA.16816.F32.BF16 R8, R16, R20, R8 ;  /* 0x000000141008723c */ /* 0x008fe20000041808 */
[----:B-1----:R-:W-:-:S02]  /*32b40*/  IMAD.MOV.U32 R15, RZ, RZ, R20 ;  /* 0x000000ffff0f7224 */ /* 0x002fc400078e0014 */
[----:B------:R-:W-:Y:S11]  /*32b50*/  IMAD.MOV.U32 R14, RZ, RZ, R21 ;  /* 0x000000ffff0e7224 */ /* 0x000ff600078e0015 */
[----:B------:R-:W-:Y:S09]  /*32b60*/  @!UPT UIADD3 URZ, URZ, URZ, URZ ;  /* 0x0000003f3f3ff290 */ /* 0x000ff2000fffe03f */
[----:B------:R-:W-:Y:S01]  /*32b70*/  STL.64 [R1+0x290], R8 ;  /* 0x0002900801007387 */ /* 0x000fe20000100a00 */
[----:B------:R0:W-:Y:S03]  /*32b80*/  STL.64 [R1+0x298], R10 ;  /* 0x0002980a01007387 */ /* 0x0001e60000100a00 */
        /* <DEDUP_REMOVED lines=19> */
[----:B------:R-:W4:Y:S02]  /*32cc0*/  LDL.LU.64 R8, [R1+0x1740] ;  /* 0x0017400001087983 */ /* 0x000f240000300a00 */
[----:B------:R-:W4:Y:S02]  /*32cd0*/  LDL.LU.64 R22, [R1+0x1738] ;  /* 0x0017380001167983 */ /* 0x000f240000300a00 */
[----:B------:R-:W4:Y:S02]  /*32ce0*/  LDL.LU.64 R20, [R1+0x1730] ;  /* 0x0017300001147983 */ /* 0x000f240000300a00 */
[----:B----4-:R-:W-:Y:S01]  /*32cf0*/  HMMA.16816.F32.BF16 R16, R16, R8, R20 ;  /* 0x000000081010723c */ /* 0x010fe20000041814 */
[----:B------:R-:W2:Y:S01]  /*32d00*/  LDL.LU.64 R22, [R1+0x1728] ;  /* 0x0017280001167983 */ /* 0x000ea20000300a00 */
[----:B------:R-:W2:Y:S11]  /*32d10*/  LDL.LU.64 R20, [R1+0x1720] ;  /* 0x0017200001147983 */ /* 0x000eb60000300a00 */
[----:B------:R-:W-:Y:S10]  /*32d20*/  @!UPT UIADD3 URZ, URZ, URZ, URZ ;  /* 0x0000003f3f3ff290 */ /* 0x000ff4000fffe03f */
[----:B------:R0:W-:Y:S01]  /*32d30*/  STL.64 [R1+0x2d0], R16 ;  /* 0x0002d01001007387 */ /* 0x0001e20000100a00 */
[----:B------:R2:W-:Y:S02]  /*32d40*/  STL.64 [R1+0x2d8], R18 ;  /* 0x0002d81201007387 */ /* 0x0005e40000100a00 */
[----:B0-----:R-:W-:Y:S02]  /*32d50*/  IMAD.MOV.U32 R16, RZ, RZ, R28 ;  /* 0x000000ffff107224 */ /* 0x001fe400078e001c */
[----:B------:R-:W-:Y:S01]  /*32d60*/  IMAD.MOV.U32 R17, RZ, RZ, R29 ;  /* 0x000000ffff117224 */ /* 0x000fe200078e001d */
[----:B------:R-:W4:Y:S01]  /*32d70*/  LDL.LU R28, [R1+0x171c] ;  /* 0x00171c00011c7983 */ /* 0x000f220000300800 */
[----:B------:R-:W4:Y:S02]  /*32d80*/  LDL.LU R29, [R1+0x1718] ;  /* 0x00171800011d7983 */ /* 0x000f240000300800 */
[----:B---3--:R-:W-:Y:S02]  /*32d90*/  STL.64 [R1+0x1698], R10 ;  /* 0x0016980a01007387 */ /* 0x008fe40000100a00 */
[----:B------:R-:W-:Y:S01]  /*32da0*/  STL.64 [R1+0x1690], R8 ;  /* 0x0016900801007387 */ /* 0x000fe20000100a00 */
[C---:B--2---:R-:W-:Y:S01]  /*32db0*/  HMMA.16816.F32.BF16 R16, R20.reuse, R16, R4 ;  /* 0x000000101410723c */ /* 0x044fe20000041804 */
[----:B------:R-:W2:Y:S01]  /*32dc0*/  LDL.LU.64 R6, [R1+0x1710] ;  /* 0x0017100001067983 */ /* 0x000ea20000300a00 */
[----:B------:R-:W3:Y:S11]  /*32dd0*/  LDL.LU.64 R4, [R1+0x1708] ;  /* 0x0017080001047983 */ /* 0x000ef60000300a00 */
[----:B------:R-:W-:Y:S10]  /*32de0*/  @!UPT UIADD3 URZ, URZ, URZ, URZ ;  /* 0x0000003f3f3ff290 */ /* 0x000ff4000fffe03f */
[----:B------:R-:W-:Y:S01]  /*32df0*/  STL.64 [R1+0x2c0], R16 ;  /* 0x0002c01001007387 */ /* 0x000fe20000100a00 */
[----:B------:R0:W-:Y:S03]  /*32e00*/  STL.64 [R1+0x2c8], R18 ;  /* 0x0002c81201007387 */ /* 0x0001e60000100a00 */
[----:B0-----:R-:W2:Y:S01]  /*32e10*/  LDL R19, [R1+0xe38] ;  /* 0x000e380001137983 */ /* 0x001ea20000100800 */
[----:B------:R-:W-:Y:S02]  /*32e20*/  IMAD.MOV.U32 R8, RZ, RZ, R27 ;  /* 0x000000ffff087224 */ /* 0x000fe400078e001b */
[----:B------:R-:W-:Y:S01]  /*32e30*/  IMAD.MOV.U32 R9, RZ, RZ, R26 ;  /* 0x000000ffff097224 */ /* 0x000fe200078e001a */
[----:B--2---:R0:W-:Y:S01]  /*32e40*/  STL [R1+0x15b8], R19 ;  /* 0x0015b81301007387 */ /* 0x0041e20000100800 */
[----:B------:R-:W2:Y:S02]  /*32e50*/  LDL.LU R16, [R1+0x1b0] ;  /* 0x0001b00001107983 */ /* 0x000ea40000300800 */
[----:B------:R-:W2:Y:S02]  /*32e60*/  LDL.LU R17, [R1+0x1b4] ;  /* 0x0001b40001117983 */ /* 0x000ea40000300800 */
[----:B------:R-:W2:Y:S01]  /*32e70*/  LDL.LU R18, [R1+0x1b8] ;  /* 0x0001b80001127983 */ /* 0x000ea20000300800 */
[----:B0-----:R-:W2:Y:S02]  /*32e80*/  LDL.LU R19, [R1+0x1bc] ;  /* 0x0001bc0001137983 */ /* 0x001ea40000300800 */
[----:B--2---:R-:W-:Y:S07]  /*32e90*/  HMMA.16816.F32.BF16 R16, R20, R8, R16 ;  /* 0x000000081410723c */ /* 0x004fee0000041810 */
[----:B------:R-:W-:-:S02]  /*32ea0*/  IMAD.MOV.U32 R8, RZ, RZ, R25 ;  /* 0x000000ffff087224 */ /* 0x000fc400078e0019 */
[----:B------:R-:W-:Y:S11]  /*32eb0*/  IMAD.MOV.U32 R9, RZ, RZ, R24 ;  /* 0x000000ffff097224 */ /* 0x000ff600078e0018 */
[----:B------:R-:W-:Y:S03]  /*32ec0*/  @!UPT UIADD3 URZ, URZ, URZ, URZ ;  /* 0x0000003f3f3ff290 */ /* 0x000fe6000fffe03f */
[----:B------:R-:W-:Y:S01]  /*32ed0*/  STL.64 [R1+0x2b0], R16 ;  /* 0x0002b01001007387 */ /* 0x000fe20000100a00 */
[----:B------:R-:W-:Y:S02]  /*32ee0*/  STL.64 [R1+0x2b8], R18 ;  /* 0x0002b81201007387 */ /* 0x000fe40000100a00 */
[----:B------:R0:W-:Y:S02]  /*32ef0*/  STL.64 [R1+0x16b0], R8 ;  /* 0x0016b00801007387 */ /* 0x0001e40000100a00 */
[----:B------:R-:W2:Y:S01]  /*32f00*/  LDL.LU R24, [R1+0x140] ;  /* 0x0001400001187983 */ /* 0x000ea20000300800 */
[----:B------:R-:W2:Y:S01]  /*32f10*/  LDL.LU R25, [R1+0x144] ;  /* 0x0001440001197983 */ /* 0x000ea20000300800 */
[----:B------:R-:W2:Y:S02]  /*32f20*/  LDL.LU R26, [R1+0x148] ;  /* 0x00014800011a7983 */ /* 0x000ea40000300800 */
[----:B------:R-:W2:Y:S02]  /*32f30*/  LDL.LU R27, [R1+0x14c] ;  /* 0x00014c00011b7983 */ /* 0x000ea40000300800 */
[----:B0-----:R-:W-:-:S02]  /*32f40*/  IMAD.MOV.U32 R8, RZ, RZ, R3 ;  /* 0x000000ffff087224 */ /* 0x001fc400078e0003 */
[----:B------:R-:W-:Y:S01]  /*32f50*/  IMAD.MOV.U32 R9, RZ, RZ, R2 ;  /* 0x000000ffff097224 */ /* 0x000fe200078e0002 */
[----:B------:R-:W3:Y:S01]  /*32f60*/  LDL.LU R3, [R1+0x1704] ;  /* 0x0017040001037983 */ /* 0x000ee20000300800 */
[----:B------:R-:W3:Y:S03]  /*32f70*/  LDL.LU R2, [R1+0x1700] ;  /* 0x0017000001027983 */ /* 0x000ee60000300800 */
[----:B------:R0:W-:Y:S02]  /*32f80*/  STL.64 [R1+0x16c8], R8 ;  /* 0x0016c80801007387 */ /* 0x0001e40000100a00 */
[----:B0-----:R-:W-:Y:S02]  /*32f90*/  IMAD.MOV.U32 R8, RZ, RZ, R15 ;  /* 0x000000ffff087224 */ /* 0x001fe400078e000f */
[----:B------:R-:W-:Y:S01]  /*32fa0*/  IMAD.MOV.U32 R9, RZ, RZ, R14 ;  /* 0x000000ffff097224 */ /* 0x000fe200078e000e */
[----:B--2---:R-:W-:Y:S01]  /*32fb0*/  STL.64 [R1+0x16a8], R26 ;  /* 0x0016a81a01007387 */ /* 0x004fe20000100a00 */
[----:B------:R0:W-:Y:S03]  /*32fc0*/  STL.64 [R1+0x16a0], R24 ;  /* 0x0016a01801007387 */ /* 0x0001e60000100a00 */
[----:B0-----:R-:W2:Y:S01]  /*32fd0*/  LDL.LU R24, [R1+0x150] ;  /* 0x0001500001187983 */ /* 0x001ea20000300800 */
[----:B------:R-:W2:Y:S02]  /*32fe0*/  LDL.LU R25, [R1+0x154] ;  /* 0x0001540001197983 */ /* 0x000ea40000300800 */
[----:B------:R-:W2:Y:S02]  /*32ff0*/  LDL.LU R26, [R1+0x158] ;  /* 0x00015800011a7983 */ /* 0x000ea40000300800 */
[----:B------:R-:W2:Y:S01]  /*33000*/  LDL.LU R27, [R1+0x15c] ;  /* 0x00015c00011b7983 */ /* 0x000ea20000300800 */
[----:B------:R0:W-:Y:S04]  /*33010*/  STL.64 [R1+0x16e0], R8 ;  /* 0x0016e00801007387 */ /* 0x0001e80000100a00 */
[----:B0-----:R-:W2:Y:S01]  /*33020*/  LDL.LU R8, [R1+0x190] ;  /* 0x0001900001087983 */ /* 0x001ea20000300800 */
[----:B------:R-:W2:Y:S02]  /*33030*/  LDL.LU R9, [R1+0x194] ;  /* 0x0001940001097983 */ /* 0x000ea40000300800 */
[----:B------:R-:W2:Y:S02]  /*33040*/  LDL.LU R10, [R1+0x198] ;  /* 0x00019800010a7983 */ /* 0x000ea40000300800 */
[----:B------:R-:W2:Y:S02]  /*33050*/  LDL.LU R11, [R1+0x19c] ;  /* 0x00019c00010b7983 */ /* 0x000ea40000300800 */
[----:B--2---:R-:W-:Y:S01]  /*33060*/  STL.64 [R1+0x16f0], R10 ;  /* 0x0016f00a01007387 */ /* 0x004fe20000100a00 */
[----:B------:R0:W-:Y:S03]  /*33070*/  STL.64 [R1+0x16e8], R8 ;  /* 0x0016e80801007387 */ /* 0x0001e60000100a00 */
[----:B0-----:R-:W3:Y:S01]  /*33080*/  LDL.LU R8, [R1+0x1a0] ;  /* 0x0001a00001087983 */ /* 0x001ee20000300800 */
[----:B------:R-:W3:Y:S02]  /*33090*/  LDL.LU R9, [R1+0x1a4] ;  /* 0x0001a40001097983 */ /* 0x000ee40000300800 */
[----:B------:R-:W3:Y:S02]  /*330a0*/  LDL.LU R10, [R1+0x1a8] ;  /* 0x0001a800010a7983 */ /* 0x000ee40000300800 */
[----:B------:R-:W3:Y:S01]  /*330b0*/  LDL.LU R11, [R1+0x1ac] ;  /* 0x0001ac00010b7983 */ /* 0x000ee20000300800 */
        /* <DEDUP_REMOVED lines=12> */
[----:B------:R-:W2:Y:S04]  /*33180*/  LDL R15, [R1+0xe3c] ;  /* 0x000e3c00010f7983 */ /* 0x000ea80000100800 */
[----:B--2---:R0:W-:Y:S01]  /*33190*/  STL [R1+0x15bc], R15 ;  /* 0x0015bc0f01007387 */ /* 0x0041e20000100800 */
[----:B------:R-:W2:Y:S03]  /*331a0*/  LDL R14, [R1+0xb8] ;  /* 0x0000b800010e7983 */ /* 0x000ea60000100800 */
[----:B0-----:R-:W2:Y:S01]  /*331b0*/  LDL R15, [R1+0xbc] ;  /* 0x0000bc00010f7983 */ /* 0x001ea20000100800 */
[----:B------:R-:W2:Y:S02]  /*331c0*/  LDL.LU R16, [R1+0x40] ;  /* 0x0000400001107983 */ /* 0x000ea40000300800 */
[----:B------:R-:W2:Y:S02]  /*331d0*/  LDL.LU R17, [R1+0x44] ;  /* 0x0000440001117983 */ /* 0x000ea40000300800 */
[----:B------:R-:W2:Y:S01]  /*331e0*/  LDL.LU R18, [R1+0x48] ;  /* 0x0000480001127983 */ /* 0x000ea20000300800 */
[----:B------:R-:W2:Y:S01]  /*331f0*/  LDL.LU R19, [R1+0x4c] ;  /* 0x00004c0001137983 */ /* 0x000ea20000300800 */
[----:B---3--:R-:W-:Y:S03]  /*33200*/  HMMA.16816.F32.BF16 R8, R20, R4, R8 ;  /* 0x000000041408723c */ /* 0x008fe60000041808 */
[----:B--2---:R-:W-:Y:S01]  /*33210*/  STL.64 [R1+0x15d8], R18 ;  /* 0x0015d81201007387 */ /* 0x004fe20000100a00 */
[----:B------:R0:W-:Y:S03]  /*33220*/  STL.64 [R1+0x15d0], R16 ;  /* 0x0015d01001007387 */ /* 0x0001e60000100a00 */
[----:B0-----:R-:W2:Y:S01]  /*33230*/  LDL.LU R16, [R1] ;  /* 0x0000000001107983 */ /* 0x001ea20000300800 */
[----:B------:R-:W2:Y:S02]  /*33240*/  LDL.LU R17, [R1+0x4] ;  /* 0x0000040001117983 */ /* 0x000ea40000300800 */
[----:B------:R-:W-:-:S02]  /*33250*/  IMAD.MOV.U32 R18, RZ, RZ, R2 ;  /* 0x000000ffff127224 */ /* 0x000fc400078e0002 */
[----:B------:R-:W-:Y:S01]  /*33260*/  IMAD.MOV.U32 R19, RZ, RZ, R3 ;  /* 0x000000ffff137224 */ /* 0x000fe200078e0003 */
[----:B------:R-:W3:Y:S01]  /*33270*/  LDL.LU R2, [R1+0x16fc] ;  /* 0x0016fc0001027983 */ /* 0x000ee20000300800 */
[----:B------:R-:W3:Y:S03]  /*33280*/  LDL.LU R3, [R1+0x16f8] ;  /* 0x0016f80001037983 */ /* 0x000ee60000300800 */
[----:B------:R0:W-:Y:S04]  /*33290*/  STL.64 [R1+0x15e8], R18 ;  /* 0x0015e81201007387 */ /* 0x0001e80000100a00 */
[----:B--2---:R-:W-:Y:S01]  /*332a0*/  STL.64 [R1+0x15e0], R16 ;  /* 0x0015e01001007387 */ /* 0x004fe20000100a00 */
[----:B0-----:R-:W2:Y:S02]  /*332b0*/  LDL R18, [R1+0xd8] ;  /* 0x0000d80001127983 */ /* 0x001ea40000100800 */
[----:B------:R-:W2:Y:S02]  /*332c0*/  LDL R19, [R1+0xdc] ;  /* 0x0000dc0001137983 */ /* 0x000ea40000100800 */
[----:B------:R-:W-:Y:S01]  /*332d0*/  STL.64 [R1+0x2a0], R8 ;  /* 0x0002a00801007387 */ /* 0x000fe20000100a00 */
[----:B------:R0:W-:Y:S04]  /*332e0*/  STL.64 [R1+0x2a8], R10 ;  /* 0x0002a80a01007387 */ /* 0x0001e80000100a00 */
[----:B0-----:R-:W2:Y:S01]  /*332f0*/  LDL.LU.64 R10, [R1+0x16f0] ;  /* 0x0016f000010a7983 */ /* 0x001ea20000300a00 */
[----:B------:R-:W2:Y:S02]  /*33300*/  LDL.LU.64 R8, [R1+0x16e8] ;  /* 0x0016e80001087983 */ /* 0x000ea40000300a00 */
[C---:B--2---:R-:W-:Y:S11]  /*33310*/  HMMA.16816.F32.BF16 R8, R20.reuse, R12, R8 ;  /* 0x0000000c1408723c */ /* 0x044ff60000041808 */
[----:B------:R-:W-:Y:S11]  /*33320*/  @!UPT UIADD3 URZ, URZ, URZ, URZ ;  /* 0x0000003f3f3ff290 */ /* 0x000ff6000fffe03f */
[----:B------:R-:W-:Y:S01]  /*33330*/  @!UPT UIADD3 URZ, URZ, URZ, URZ ;  /* 0x0000003f3f3ff290 */ /* 0x000fe2000fffe03f */
[----:B------:R0:W-:Y:S01]  /*33340*/  STL.64 [R1+0x280], R8 ;  /* 0x0002800801007387 */ /* 0x0001e20000100a00 */
[----:B------:R-:W-:Y:S03]  /*33350*/  STL.64 [R1+0x288], R10 ;  /* 0x0002880a01007387 */ /* 0x000fe60000100a00 */
[----:B0-----:R-:W2:Y:S01]  /*33360*/  LDL.LU.64 R8, [R1+0x16e0] ;  /* 0x0016e00001087983 */ /* 0x001ea20000300a00 */
[----:B------:R0:W-:Y:S02]  /*33370*/  STL.64 [R1+0x1678], R14 ;  /* 0x0016780e01007387 */ /* 0x0001e40000100a00 */
[----:B------:R-:W3:Y:S02]  /*33380*/  LDL.LU R12, [R1+0x120] ;  /* 0x00012000010c7983 */ /* 0x000ee40000300800 */
[----:B------:R-:W3:Y:S01]  /*33390*/  LDL.LU R13, [R1+0x124] ;  /* 0x00012400010d7983 */ /* 0x000ee20000300800 */
[----:B0-----:R-:W3:Y:S01]  /*333a0*/  LDL.LU R14, [R1+0x128] ;  /* 0x00012800010e7983 */ /* 0x001ee20000300800 */
[----:B------:R-:W3:Y:S01]  /*333b0*/  LDL.LU R15, [R1+0x12c] ;  /* 0x00012c00010f7983 */ /* 0x000ee20000300800 */
[C---:B--2---:R-:W-:Y:S02]  /*333c0*/  HMMA.16816.F32.BF16 R8, R20.reuse, R8, R24 ;  /* 0x000000081408723c */ /* 0x044fe40000041818 */
[----:B------:R-:W2:Y:S01]  /*333d0*/  LDL.LU.64 R26, [R1+0x16d8] ;  /* 0x0016d800011a7983 */ /* 0x000ea20000300a00 */
[----:B------:R-:W2:Y:S11]  /*333e0*/  LDL.LU.64 R24, [R1+0x16d0] ;  /* 0x0016d00001187983 */ /* 0x000eb60000300a00 */
[----:B------:R-:W-:Y:S09]  /*333f0*/  @!UPT UIADD3 URZ, URZ, URZ, URZ ;  /* 0x0000003f3f3ff290 */ /* 0x000ff2000fffe03f */
[----:B------:R0:W-:Y:S01]  /*33400*/  STL.64 [R1+0x270], R8 ;  /* 0x0002700801007387 */ /* 0x0001e20000100a00 */
[----:B------:R2:W-:Y:S03]  /*33410*/  STL.64 [R1+0x278], R10 ;  /* 0x0002780a01007387 */ /* 0x0005e60000100a00 */
[----:B0-----:R-:W2:Y:S02]  /*33420*/  LDL.LU.64 R8, [R1+0x16c8] ;  /* 0x0016c80001087983 */ /* 0x001ea40000300a00 */
        /* <DEDUP_REMOVED lines=15> */
[----:B--2---:R-:W-:Y:S01]  /*33520*/  HMMA.16816.F32.BF16 R20, R20, R8, R24 ;  /* 0x000000081414723c */ /* 0x004fe20000041818 */
[----:B------:R-:W2:Y:S01]  /*33530*/  LDL.LU.64 R26, [R1+0x1688] ;  /* 0x00168800011a7983 */ /* 0x000ea20000300a00 */
[----:B------:R-:W2:Y:S02]  /*33540*/  LDL.LU.64 R24, [R1+0x1680] ;  /* 0x0016800001187983 */ /* 0x000ea40000300a00 */
[----:B------:R0:W-:Y:S02]  /*33550*/  STL.64 [R1+0x1628], R10 ;  /* 0x0016280a01007387 */ /* 0x0001e40000100a00 */
[----:B0-----:R-:W2:Y:S11]  /*33560*/  LDL.64 R10, [R1+0xf8] ;  /* 0x0000f800010a7983 */ /* 0x001eb60000100a00 */
[----:B------:R-:W-:Y:S06]  /*33570*/  @!UPT UIADD3 URZ, URZ, URZ, URZ ;  /* 0x0000003f3f3ff290 */ /* 0x000fec000fffe03f */
[----:B------:R-:W-:Y:S01]  /*33580*/  STL.64 [R1+0x240], R20 ;  /* 0x0002401401007387 */ /* 0x000fe20000100a00 */
[----:B------:R0:W-:Y:S03]  /*33590*/  STL.64 [R1+0x248], R22 ;  /* 0x0002481601007387 */ /* 0x0001e60000100a00 */
[----:B0-----:R-:W2:Y:S04]  /*335a0*/  LDL R23, [R1+0x380] ;  /* 0x0003800001177983 */ /* 0x001ea80000100800 */
[----:B--2---:R0:W-:Y:S01]  /*335b0*/  STL [R1+0x1670], R23 ;  /* 0x0016701701007387 */ /* 0x0041e20000100800 */
[----:B------:R-:W2:Y:S02]  /*335c0*/  LDL.LU R20, [R1+0x130] ;  /* 0x0001300001147983 */ /* 0x000ea40000300800 */
[----:B------:R-:W2:Y:S02]  /*335d0*/  LDL.LU R21, [R1+0x134] ;  /* 0x0001340001157983 */ /* 0x000ea40000300800 */
[----:B------:R-:W2:Y:S01]  /*335e0*/  LDL.LU R22, [R1+0x138] ;  /* 0x0001380001167983 */ /* 0x000ea20000300800 */
[----:B0-----:R-:W2:Y:S01]  /*335f0*/  LDL.LU R23, [R1+0x13c] ;  /* 0x00013c0001177983 */ /* 0x001ea20000300800 */
[----:B------:R-:W-:-:S02]  /*33600*/  IMAD.MOV.U32 R5, RZ, RZ, R10 ;  /* 0x000000ffff057224 */ /* 0x000fc400078e000a */
[----:B------:R-:W-:Y:S01]  /*33610*/  IMAD.MOV.U32 R4, RZ, RZ, R11 ;  /* 0x000000ffff047224 */ /* 0x000fe200078e000b */
[C---:B--2---:R-:W-:Y:S11]  /*33620*/  HMMA.16816.F32.BF16 R20, R24.reuse, R10, R20 ;  /* 0x0000000a1814723c */ /* 0x044ff60000041814 */
[----:B------:R-:W-:Y:S11]  /*33630*/  @!UPT UIADD3 URZ, URZ, URZ, URZ ;  /* 0x0000003f3f3ff290 */ /* 0x000ff6000fffe03f */
[----:B------:R-:W-:Y:S01]  /*33640*/  @!UPT UIADD3 URZ, URZ, URZ, URZ ;  /* 0x0000003f3f3ff290 */ /* 0x000fe2000fffe03f */
[----:B------:R-:W-:Y:S01]  /*33650*/  STL.64 [R1+0x230], R20 ;  /* 0x0002301401007387 */ /* 0x000fe20000100a00 */
[----:B------:R-:W-:Y:S02]  /*33660*/  STL.64 [R1+0x238], R22 ;  /* 0x0002381601007387 */ /* 0x000fe40000100a00 */
[----:B------:R-:W2:Y:S02]  /*33670*/  LDL R10, [R1+0x88] ;  /* 0x00008800010a7983 */ /* 0x000ea40000100800 */
[----:B------:R-:W2:Y:S02]  /*33680*/  LDL R11, [R1+0x8c] ;  /* 0x00008c00010b7983 */ /* 0x000ea40000100800 */
[----:B--2---:R3:W-:Y:S02]  /*33690*/  STL.64 [R1+0x1640], R10 ;  /* 0x0016400a01007387 */ /* 0x0047e40000100a00 */
[----:B---3--:R-:W-:Y:S02]  /*336a0*/  HMMA.16816.F32.BF16 R8, R24, R18, R12 ;  /* 0x000000121808723c */ /* 0x008fe4000004180c */
[----:B------:R-:W-:Y:S11]  /*336b0*/  STL.64 [R1+0x15f8], R18 ;  /* 0x0015f81201007387 */ /* 0x000ff60000100a00 */
[----:B------:R-:W-:Y:S10]  /*336c0*/  @!UPT UIADD3 URZ, URZ, URZ, URZ ;  /* 0x0000003f3f3ff290 */ /* 0x000ff4000fffe03f */
[----:B------:R-:W-:Y:S01]  /*336d0*/  STL.64 [R1+0x220], R8 ;  /* 0x0002200801007387 */ /* 0x000fe20000100a00 */
[----:B------:R0:W-:Y:S02]  /*336e0*/  STL.64 [R1+0x228], R10 ;  /* 0x0002280a01007387 */ /* 0x0001e40000100a00 */
[----:B------:R-:W2:Y:S02]  /*336f0*/  LDL.LU R12, [R1+0x110] ;  /* 0x00011000010c7983 */ /* 0x000ea40000300800 */
[----:B------:R-:W2:Y:S01]  /*33700*/  LDL.LU R13, [R1+0x114] ;  /* 0x00011400010d7983 */ /* 0x000ea20000300800 */
[----:B------:R-:W2:Y:S01]  /*33710*/  LDL.LU R14, [R1+0x118] ;  /* 0x00011800010e7983 */ /* 0x000ea20000300800 */
[----:B------:R-:W2:Y:S03]  /*33720*/  LDL.LU R15, [R1+0x11c] ;  /* 0x00011c00010f7983 */ /* 0x000ea60000300800 */
[----:B0-----:R-:W3:Y:S04]  /*33730*/  LDL R10, [R1+0x98] ;  /* 0x00009800010a7983 */ /* 0x001ee80000100800 */
[----:B------:R-:W3:Y:S01]  /*33740*/  LDL R11, [R1+0x9c] ;  /* 0x00009c00010b7983 */ /* 0x000ee20000100800 */
[----:B------:R-:W-:-:S02]  /*33750*/  IMAD.MOV.U32 R18, RZ, RZ, R5 ;  /* 0x000000ffff127224 */ /* 0x000fc400078e0005 */
[----:B------:R-:W-:Y:S01]  /*33760*/  IMAD.MOV.U32 R19, RZ, RZ, R4 ;  /* 0x000000ffff137224 */ /* 0x000fe200078e0004 */
[----:B---3--:R0:W-:Y:S01]  /*33770*/  STL.64 [R1+0x1658], R10 ;  /* 0x0016580a01007387 */ /* 0x0081e20000100a00 */
[----:B------:R-:W3:Y:S02]  /*33780*/  LDL.LU R8, [R1+0xe0] ;  /* 0x0000e00001087983 */ /* 0x000ee40000300800 */
[----:B------:R-:W3:Y:S01]  /*33790*/  LDL.LU R9, [R1+0xe4] ;  /* 0x0000e40001097983 */ /* 0x000ee20000300800 */
[----:B0-----:R-:W3:Y:S01]  /*337a0*/  LDL.LU R10, [R1+0xe8] ;  /* 0x0000e800010a7983 */ /* 0x001ee20000300800 */
[----:B------:R-:W3:Y:S02]  /*337b0*/  LDL.LU R11, [R1+0xec] ;  /* 0x0000ec00010b7983 */ /* 0x000ee40000300800 */
[----:B------:R-:W2:Y:S02]  /*337c0*/  LDL.LU R20, [R1+0x100] ;  /* 0x0001000001147983 */ /* 0x000ea40000300800 */
[----:B------:R-:W2:Y:S01]  /*337d0*/  LDL.LU R21, [R1+0x104] ;  /* 0x0001040001157983 */ /* 0x000ea20000300800 */
[----:B------:R-:W2:Y:S01]  /*337e0*/  LDL.LU R22, [R1+0x108] ;  /* 0x0001080001167983 */ /* 0x000ea20000300800 */
[----:B------:R-:W2:Y:S02]  /*337f0*/  LDL.LU R23, [R1+0x10c] ;  /* 0x00010c0001177983 */ /* 0x000ea40000300800 */
[----:B------:R0:W-:Y:S02]  /*33800*/  STL.64 [R1+0x1620], R18 ;  /* 0x0016201201007387 */ /* 0x0001e40000100a00 */
[----:B------:R-:W2:Y:S01]  /*33810*/  LDL.LU R16, [R1+0x30] ;  /* 0x0000300001107983 */ /* 0x000ea20000300800 */
[----:B------:R-:W2:Y:S04]  /*33820*/  LDL.LU R17, [R1+0x34] ;  /* 0x0000340001117983 */ /* 0x000ea80000300800 */
[----:B0-----:R-:W2:Y:S01]  /*33830*/  LDL.LU R18, [R1+0x38] ;  /* 0x0000380001127983 */ /* 0x001ea20000300800 */
[----:B------:R-:W2:Y:S03]  /*33840*/  LDL.LU R19, [R1+0x3c] ;  /* 0x00003c0001137983 */ /* 0x000ea60000300800 */
[----:B--2---:R-:W-:Y:S01]  /*33850*/  STL.64 [R1+0x1638], R18 ;  /* 0x0016381201007387 */ /* 0x004fe20000100a00 */
[----:B------:R0:W-:Y:S03]  /*33860*/  STL.64 [R1+0x1630], R16 ;  /* 0x0016301001007387 */ /* 0x0001e60000100a00 */
[----:B0-----:R-:W2:Y:S01]  /*33870*/  LDL.LU R16, [R1+0x50] ;  /* 0x0000500001107983 */ /* 0x001ea20000300800 */
[----:B------:R-:W2:Y:S02]  /*33880*/  LDL.LU R17, [R1+0x54] ;  /* 0x0000540001117983 */ /* 0x000ea40000300800 */
[----:B------:R-:W2:Y:S02]  /*33890*/  LDL.LU R18, [R1+0x58] ;  /* 0x0000580001127983 */ /* 0x000ea40000300800 */
[----:B------:R-:W2:Y:S01]  /*338a0*/  LDL.LU R19, [R1+0x5c] ;  /* 0x00005c0001137983 */ /* 0x000ea20000300800 */
[C---:B------:R-:W-:Y:S01]  /*338b0*/  HMMA.16816.F32.BF16 R12, R24.reuse, R6, R12 ;  /* 0x00000006180c723c */ /* 0x040fe2000004180c */
[----:B--2---:R-:W-:Y:S01]  /*338c0*/  STL.64 [R1+0x1650], R18 ;  /* 0x0016501201007387 */ /* 0x004fe20000100a00 */
[----:B------:R0:W-:Y:S03]  /*338d0*/  STL.64 [R1+0x1648], R16 ;  /* 0x0016481001007387 */ /* 0x0001e60000100a00 */
[----:B0-----:R-:W2:Y:S01]  /*338e0*/  LDL.LU R16, [R1+0x60] ;  /* 0x0000600001107983 */ /* 0x001ea20000300800 */
[----:B------:R-:W2:Y:S02]  /*338f0*/  LDL.LU R17, [R1+0x64] ;  /* 0x0000640001117983 */ /* 0x000ea40000300800 */
[----:B------:R-:W2:Y:S02]  /*33900*/  LDL.LU R18, [R1+0x68] ;  /* 0x0000680001127983 */ /* 0x000ea40000300800 */
[----:B------:R-:W2:Y:S02]  /*33910*/  LDL.LU R19, [R1+0x6c] ;  /* 0x00006c0001137983 */ /* 0x000ea40000300800 */
[----:B--2---:R0:W-:Y:S01]  /*33920*/  STL.64 [R1+0x1668], R18 ;  /* 0x0016681201007387 */ /* 0x0041e20000100a00 */
[----:B------:R-:W-:Y:S03]  /*33930*/  STL.64 [R1+0x1660], R16 ;  /* 0x0016601001007387 */ /* 0x000fe60000100a00 */
[----:B0-----:R-:W3:Y:S07]  /*33940*/  LDL.64 R18, [R1+0xa8] ;  /* 0x0000a80001127983 */ /* 0x001eee0000100a00 */
[----:B------:R-:W-:Y:S02]  /*33950*/  STL.64 [R1+0x210], R12 ;  /* 0x0002100c01007387 */ /* 0x000fe40000100a00 */
[----:B------:R0:W-:Y:S02]  /*33960*/  STL.64 [R1+0x218], R14 ;  /* 0x0002180e01007387 */ /* 0x0001e40000100a00 */
[----:B0-----:R-:W2:Y:S01]  /*33970*/  LDL.LU.64 R14, [R1+0x1678] ;  /* 0x00167800010e7983 */ /* 0x001ea20000300a00 */
[----:B------:R0:W-:Y:S02]  /*33980*/  STL.64 [R1+0x15f0], R6 ;  /* 0x0015f00601007387 */ /* 0x0001e40000100a00 */
[----:B------:R-:W4:Y:S02]  /*33990*/  LDL.LU R4, [R1+0x10] ;  /* 0x0000100001047983 */ /* 0x000f240000300800 */
[----:B------:R-:W4:Y:S01]  /*339a0*/  LDL.LU R5, [R1+0x14] ;  /* 0x0000140001057983 */ /* 0x000f220000300800 */
[----:B0-----:R-:W4:Y:S01]  /*339b0*/  LDL.LU R6, [R1+0x18] ;  /* 0x0000180001067983 */ /* 0x001f220000300800 */
[----:B------:R-:W4:Y:S01]  /*339c0*/  LDL.LU R7, [R1+0x1c] ;  /* 0x00001c0001077983 */ /* 0x000f220000300800 */
[C---:B---3--:R-:W-:Y:S08]  /*339d0*/  HMMA.16816.F32.BF16 R8, R24.reuse, R18, R8 ;  /* 0x000000121808723c */ /* 0x048ff00000041808 */
[----:B--2---:R-:W-:Y:S01]  /*339e0*/  HMMA.16816.F32.BF16 R20, R24, R14, R20 ;  /* 0x0000000e1814723c */ /* 0x004fe20000041814 */
[----:B----4-:R-:W-:Y:S01]  /*339f0*/  STL.64 [R1+0x1608], R6 ;  /* 0x0016080601007387 */ /* 0x010fe20000100a00 */
[----:B------:R0:W-:Y:S03]  /*33a00*/  STL.64 [R1+0x1600], R4 ;  /* 0x0016000401007387 */ /* 0x0001e60000100a00 */
[----:B0-----:R-:W2:Y:S01]  /*33a10*/  LDL.LU R4, [R1+0x20] ;  /* 0x0000200001047983 */ /* 0x001ea20000300800 */
[----:B------:R-:W2:Y:S11]  /*33a20*/  LDL.LU R5, [R1+0x24] ;  /* 0x0000240001057983 */ /* 0x000eb60000300800 */
[----:B------:R-:W-:Y:S06]  /*33a30*/  @!UPT UIADD3 URZ, URZ, URZ, URZ ;  /* 0x0000003f3f3ff290 */ /* 0x000fec000fffe03f */
[----:B------:R0:W-:Y:S02]  /*33a40*/  STL.64 [R1+0x200], R20 ;  /* 0x0002001401007387 */ /* 0x0001e40000100a00 */
[----:B------:R1:W-:Y:S02]  /*33a50*/  STL.64 [R1+0x208], R22 ;  /* 0x0002081601007387 */ /* 0x0003e40000100a00 */
[----:B------:R-:W-:Y:S02]  /*33a60*/  IMAD.MOV.U32 R6, RZ, RZ, R3 ;  /* 0x000000ffff067224 */ /* 0x000fe400078e0003 */
[----:B------:R-:W-:Y:S02]  /*33a70*/  IMAD.MOV.U32 R7, RZ, RZ, R2 ;  /* 0x000000ffff077224 */ /* 0x000fe400078e0002 */
[----:B------:R-:W-:Y:S02]  /*33a80*/  IMAD.MOV.U32 R3, RZ, RZ, R10 ;  /* 0x000000ffff037224 */ /* 0x000fe400078e000a */
[----:B------:R-:W-:-:S02]  /*33a90*/  IMAD.MOV.U32 R2, RZ, RZ, R11 ;  /* 0x000000ffff027224 */ /* 0x000fc400078e000b */
[----:B0-----:R-:W-:Y:S01]  /*33aa0*/  IMAD.MOV.U32 R21, RZ, RZ, R18 ;  /* 0x000000ffff157224 */ /* 0x001fe200078e0012 */
[----:B-1----:R-:W3:Y:S01]  /*33ab0*/  LDL.LU R23, [R1+0x1670] ;  /* 0x0016700001177983 */ /* 0x002ee20000300800 */
[----:B------:R-:W-:Y:S02]  /*33ac0*/  IMAD.MOV.U32 R20, RZ, RZ, R19 ;  /* 0x000000ffff147224 */ /* 0x000fe400078e0013 */
[----:B------:R-:W4:Y:S02]  /*33ad0*/  LDL.LU.64 R18, [R1+0x1668] ;  /* 0x0016680001127983 */ /* 0x000f240000300a00 */
[----:B------:R-:W4:Y:S01]  /*33ae0*/  LDL.LU.64 R16, [R1+0x1660] ;  /* 0x0016600001107983 */ /* 0x000f220000300a00 */
[----:B------:R4:W-:Y:S01]  /*33af0*/  STL.64 [R1+0x1f0], R8 ;  /* 0x0001f00801007387 */ /* 0x0009e20000100a00 */
[----:B------:R-:W4:Y:S02]  /*33b00*/  LDL.LU.64 R10, [R1+0x1658] ;  /* 0x00165800010a7983 */ /* 0x000f240000300a00 */
[----:B------:R-:W-:Y:S02]  /*33b10*/  STL [R1+0x146c], R2 ;  /* 0x00146c0201007387 */ /* 0x000fe40000100800 */
[----:B------:R-:W-:Y:S01]  /*33b20*/  STL [R1+0x1468], R3 ;  /* 0x0014680301007387 */ /* 0x000fe20000100800 */
[C---:B----4-:R-:W-:Y:S01]  /*33b30*/  HMMA.16816.F32.BF16 R8, R24.reuse, R10, R16 ;  /* 0x0000000a1808723c */ /* 0x050fe20000041810 */
[----:B------:R-:W4:Y:S01]  /*33b40*/  LDL.LU.64 R18, [R1+0x1650] ;  /* 0x0016500001127983 */ /* 0x000f220000300a00 */
[----:B------:R-:W4:Y:S11]  /*33b50*/  LDL.LU.64 R16, [R1+0x1648] ;  /* 0x0016480001107983 */ /* 0x000f360000300a00 */
[----:B------:R-:W-:Y:S10]  /*33b60*/  @!UPT UIADD3 URZ, URZ, URZ, URZ ;  /* 0x0000003f3f3ff290 */ /* 0x000ff4000fffe03f */
[----:B------:R-:W-:Y:S01]  /*33b70*/  STL.64 [R1+0x1e0], R8 ;  /* 0x0001e00801007387 */ /* 0x000fe20000100a00 */
[----:B------:R0:W-:Y:S03]  /*33b80*/  STL.64 [R1+0x1e8], R10 ;  /* 0x0001e80a01007387 */ /* 0x0001e60000100a00 */
[----:B0-----:R-:W4:Y:S02]  /*33b90*/  LDL.LU.64 R10, [R1+0x1640] ;  /* 0x00164000010a7983 */ /* 0x001f240000300a00 */
[C---:B----4-:R-:W-:Y:S02]  /*33ba0*/  HMMA.16816.F32.BF16 R8, R24.reuse, R10, R16 ;  /* 0x0000000a1808723c */ /* 0x050fe40000041810 */
[----:B------:R-:W4:Y:S01]  /*33bb0*/  LDL.LU.64 R18, [R1+0x1638] ;  /* 0x0016380001127983 */ /* 0x000f220000300a00 */
[----:B------:R-:W4:Y:S11]  /*33bc0*/  LDL.LU.64 R16, [R1+0x1630] ;  /* 0x0016300001107983 */ /* 0x000f360000300a00 */
[----:B------:R-:W-:Y:S09]  /*33bd0*/  @!UPT UIADD3 URZ, URZ, URZ, URZ ;  /* 0x0000003f3f3ff290 */ /* 0x000ff2000fffe03f */
[----:B------:R-:W-:Y:S01]  /*33be0*/  STL.64 [R1+0x1d0], R8 ;  /* 0x0001d00801007387 */ /* 0x000fe20000100a00 */
[----:B------:R0:W-:Y:S03]  /*33bf0*/  STL.64 [R1+0x1d8], R10 ;  /* 0x0001d80a01007387 */ /* 0x0001e60000100a00 */
[----:B0-----:R-:W4:Y:S02]  /*33c00*/  LDL.LU.64 R10, [R1+0x1628] ;  /* 0x00162800010a7983 */ /* 0x001f240000300a00 */
[----:B----4-:R-:W-:Y:S02]  /*33c10*/  HMMA.16816.F32.BF16 R24, R24, R10, R16 ;  /* 0x0000000a1818723c */ /* 0x010fe40000041810 */
[----:B------:R-:W2:Y:S01]  /*33c20*/  LDL.LU.64 R18, [R1+0x1620] ;  /* 0x0016200001127983 */ /* 0x000ea20000300a00 */
[----:B------:R-:W2:Y:S02]  /*33c30*/  LDL.LU.64 R10, [R1+0x1618] ;  /* 0x00161800010a7983 */ /* 0x000ea40000300a00 */
[----:B------:R-:W2:Y:S11]  /*33c40*/  LDL.LU.64 R8, [R1+0x1610] ;  /* 0x0016100001087983 */ /* 0x000eb60000300a00 */
[----:B------:R-:W-:Y:S07]  /*33c50*/  @!UPT UIADD3 URZ, URZ, URZ, URZ ;  /* 0x0000003f3f3ff290 */ /* 0x000fee000fffe03f */
[----:B------:R-:W-:Y:S01]  /*33c60*/  STL.64 [R1+0x1b0], R24 ;  /* 0x0001b01801007387 */ /* 0x000fe20000100a00 */
[----:B------:R0:W-:Y:S03]  /*33c70*/  STL.64 [R1+0x1b8], R26 ;  /* 0x0001b81a01007387 */ /* 0x0001e60000100a00 */
[----:B0-----:R-:W4:Y:S01]  /*33c80*/  LDL R26, [R1+0x384] ;  /* 0x00038400011a7983 */ /* 0x001f220000100800 */
[C---:B--2---:R-:W-:Y:S03]  /*33c90*/  HMMA.16816.F32.BF16 R16, R8.reuse, R18, R4 ;  /* 0x000000120810723c */ /* 0x044fe60000041804 */
[----:B------:R-:W2:Y:S01]  /*33ca0*/  LDL.LU.64 R6, [R1+0x1608] ;  /* 0x0016080001067983 */ /* 0x000ea20000300a00 */
[----:B------:R-:W2:Y:S11]  /*33cb0*/  LDL.LU.64 R4, [R1+0x1600] ;  /* 0x0016000001047983 */ /* 0x000eb60000300a00 */
[----:B------:R-:W-:Y:S08]  /*33cc0*/  @!UPT UIADD3 URZ, URZ, URZ, URZ ;  /* 0x0000003f3f3ff290 */ /* 0x000ff0000fffe03f */
        /* <DEDUP_REMOVED lines=17> */
[----:B------:R-:W2:Y:S02]  /*33de0*/  LDL.LU.64 R4, [R1+0x15c0] ;  /* 0x0015c00001047983 */ /* 0x000ea40000300a00 */
[----:B--2---:R-:W-:Y:S01]  /*33df0*/  HMMA.16816.F32.BF16 R4, R8, R14, R4 ;  /* 0x0000000e0804723c */ /* 0x004fe20000041804 */
[----:B------:R-:W2:Y:S11]  /*33e00*/  LDL.LU R15, [R1+0x15bc] ;  /* 0x0015bc00010f7983 */ /* 0x000eb60000300800 */
[----:B------:R-:W-:Y:S11]  /*33e10*/  @!UPT UIADD3 URZ, URZ, URZ, URZ ;  /* 0x0000003f3f3ff290 */ /* 0x000ff6000fffe03f */
[----:B------:R-:W-:Y:S01]  /*33e20*/  STL.64 [R1+0x160], R4 ;  /* 0x0001600401007387 */ /* 0x000fe20000100a00 */
[----:B------:R0:W-:Y:S03]  /*33e30*/  STL.64 [R1+0x168], R6 ;  /* 0x0001680601007387 */ /* 0x0001e60000100a00 */
[----:B0-----:R-:W3:Y:S04]  /*33e40*/  LDL.LU.64 R6, [R1+0x98] ;  /* 0x0000980001067983 */ /* 0x001ee80000300a00 */
[----:B--2---:R-:W0:Y:S04]  /*33e50*/  LDSM.16.MT88.4 R12, [R15+0x12800] ;  /* 0x012800000f0c783b */ /* 0x004e280000004200 */
[----:B0-----:R0:W-:Y:S01]  /*33e60*/  STL.64 [R1+0x15b0], R14 ;  /* 0x0015b00e01007387 */ /* 0x0011e20000100a00 */
[----:B------:R1:W-:Y:S02]  /*33e70*/  STL.64 [R1+0x15a8], R12 ;  /* 0x0015a80c01007387 */ /* 0x0003e40000100a00 */
[----:B0-----:R-:W-:-:S02]  /*33e80*/  IMAD.MOV.U32 R14, RZ, RZ, R21 ;  /* 0x000000ffff0e7224 */ /* 0x001fc400078e0015 */
[----:B------:R-:W-:Y:S02]  /*33e90*/  IMAD.MOV.U32 R15, RZ, RZ, R20 ;  /* 0x000000ffff0f7224 */ /* 0x000fe400078e0014 */
[----:B---3--:R-:W-:Y:S05]  /*33ea0*/  LDSM.16.MT88.4 R20, [R23+0x13000] ;  /* 0x013000001714783b */ /* 0x008fea0000004200 */
[----:B-1----:R-:W-:Y:S01]  /*33eb0*/  HMMA.16816.F32.BF16 R12, R8, R14, R16 ;  /* 0x0000000e080c723c */ /* 0x002fe20000041810 */
[----:B------:R-:W2:Y:S04]  /*33ec0*/  LDL.LU R19, [R1+0x15b8] ;  /* 0x0015b80001137983 */ /* 0x000ea80000300800 */
[----:B--2---:R-:W0:Y:S04]  /*33ed0*/  LDSM.16.MT88.4 R16, [R19+0x12800] ;  /* 0x012800001310783b */ /* 0x004e280000004200 */
[----:B0-----:R-:W-:Y:S11]  /*33ee0*/  STL.64 [R1+0x1538], R18 ;  /* 0x0015381201007387 */ /* 0x001ff60000100a00 */
[----:B------:R-:W-:Y:S03]  /*33ef0*/  @!UPT UIADD3 URZ, URZ, URZ, URZ ;  /* 0x0000003f3f3ff290 */ /* 0x000fe6000fffe03f */
[----:B------:R-:W-:Y:S02]  /*33f00*/  STL.64 [R1+0x150], R12 ;  /* 0x0001500c01007387 */ /* 0x000fe40000100a00 */
[----:B------:R-:W-:Y:S02]  /*33f10*/  STL.64 [R1+0x158], R14 ;  /* 0x0001580e01007387 */ /* 0x000fe40000100a00 */
[----:B------:R0:W-:Y:S02]  /*33f20*/  STL.64 [R1+0x1530], R16 ;  /* 0x0015301001007387 */ /* 0x0001e40000100a00 */
[----:B0-----:R-:W2:Y:S01]  /*33f30*/  LDL.LU R16, [R1+0x1c0] ;  /* 0x0001c00001107983 */ /* 0x001ea20000300800 */
[----:B------:R-:W2:Y:S02]  /*33f40*/  LDL.LU R17, [R1+0x1c4] ;  /* 0x0001c40001117983 */ /* 0x000ea40000300800 */
[----:B------:R-:W2:Y:S02]  /*33f50*/  LDL.LU R18, [R1+0x1c8] ;  /* 0x0001c80001127983 */ /* 0x000ea40000300800 */
[----:B------:R-:W2:Y:S01]  /*33f60*/  LDL.LU R19, [R1+0x1cc] ;  /* 0x0001cc0001137983 */ /* 0x000ea20000300800 */
[----:B------:R-:W3:Y:S01]  /*33f70*/  LDL.LU R12, [R1+0x300] ;  /* 0x00030000010c7983 */ /* 0x000ee20000300800 */
[----:B------:R-:W-:Y:S02]  /*33f80*/  STL [R1+0x147c], R20 ;  /* 0x00147c1401007387 */ /* 0x000fe40000100800 */
[----:B------:R-:W-:Y:S02]  /*33f90*/  STL [R1+0x1478], R21 ;  /* 0x0014781501007387 */ /* 0x000fe40000100800 */
[----:B------:R-:W-:Y:S01]  /*33fa0*/  STL [R1+0x1474], R22 ;  /* 0x0014741601007387 */ /* 0x000fe20000100800 */
[----:B------:R-:W-:Y:S02]  /*33fb0*/  STL [R1+0x1470], R23 ;  /* 0x0014701701007387 */ /* 0x000fe40000100800 */
[----:B----4-:R-:W0:Y:S02]  /*33fc0*/  LDSM.16.M88.4 R20, [R26+0x80] ;  /* 0x000080001a14783b */ /* 0x010e240000000200 */
[----:B0-----:R-:W-:Y:S02]  /*33fd0*/  STL.64 [R1+0x60], R20 ;  /* 0x0000601401007387 */ /* 0x001fe40000100a00 */
[----:B------:R2:W-:Y:S02]  /*33fe0*/  STL.64 [R1+0x68], R22 ;  /* 0x0000681601007387 */ /* 0x0005e40000100a00 */
[----:B------:R-:W-:-:S02]  /*33ff0*/  IMAD.MOV.U32 R13, RZ, RZ, R29 ;  /* 0x000000ffff0d7224 */ /* 0x000fc400078e001d */
[----:B------:R-:W-:Y:S02]  /*34000*/  IMAD.MOV.U32 R14, RZ, RZ, R28 ;  /* 0x000000ffff0e7224 */ /* 0x000fe400078e001c */
[----:B------:R-:W-:Y:S01]  /*34010*/  IMAD.MOV.U32 R15, RZ, RZ, R0 ;  /* 0x000000ffff0f7224 */ /* 0x000fe200078e0000 */
[----:B--2---:R-:W-:Y:S07]  /*34020*/  HMMA.16816.F32.BF16 R20, R8, R6, R16 ;  /* 0x000000060814723c */ /* 0x004fee0000041810 */
[----:B------:R-:W-:-:S02]  /*34030*/  IMAD.MOV.U32 R17, RZ, RZ, R6 ;  /* 0x000000ffff117224 */ /* 0x000fc400078e0006 */
[----:B------:R-:W-:Y:S02]  /*34040*/  IMAD.MOV.U32 R16, RZ, RZ, R7 ;  /* 0x000000ffff107224 */ /* 0x000fe400078e0007 */
[----:B------:R-:W-:Y:S11]  /*34050*/  LDSM.16.M88.4 R4, [R26+0x4080] ;  /* 0x004080001a04783b */ /* 0x000ff60000000200 */
[----:B------:R-:W-:Y:S01]  /*34060*/  @!UPT UIADD3 URZ, URZ, URZ, URZ ;  /* 0x0000003f3f3ff290 */ /* 0x000fe2000fffe03f */
[----:B------:R-:W-:Y:S01]  /*34070*/  STL.64 [R1+0x140], R20 ;  /* 0x0001401401007387 */ /* 0x000fe20000100a00 */
[----:B------:R-:W-:Y:S02]  /*34080*/  STL.64 [R1+0x148], R22 ;  /* 0x0001481601007387 */ /* 0x000fe40000100a00 */
[----:B------:R-:W0:Y:S02]  /*34090*/  LDSM.16.M88.4 R20, [R26+0x2080] ;  /* 0x002080001a14783b */ /* 0x000e240000000200 */
[----:B0-----:R-:W-:Y:S02]  /*340a0*/  STL.64 [R1+0x50], R20 ;  /* 0x0000501401007387 */ /* 0x001fe40000100a00 */
[----:B------:R-:W-:Y:S02]  /*340b0*/  STL.64 [R1+0x58], R22 ;  /* 0x0000581601007387 */ /* 0x000fe40000100a00 */
[----:B------:R-:W0:Y:S04]  /*340c0*/  LDSM.16.M88.4 R20, [R26+0x6080] ;  /* 0x006080001a14783b */ /* 0x000e280000000200 */
[----:B------:R-:W-:Y:S01]  /*340d0*/  STL.64 [R1+0x40], R4 ;  /* 0x0000400401007387 */ /* 0x000fe20000100a00 */
[----:B------:R-:W-:Y:S02]  /*340e0*/  STL.64 [R1+0x48], R6 ;  /* 0x0000480601007387 */ /* 0x000fe40000100a00 */
[----:B------:R-:W1:Y:S02]  /*340f0*/  LDSM.16.M88.4 R4, [R26+0x8080] ;  /* 0x008080001a04783b */ /* 0x000e640000000200 */
[----:B0-----:R-:W-:Y:S02]  /*34100*/  STL.64 [R1+0x30], R20 ;  /* 0x0000301401007387 */ /* 0x001fe40000100a00 */
[----:B------:R-:W-:Y:S02]  /*34110*/  STL.64 [R1+0x38], R22 ;  /* 0x0000381601007387 */ /* 0x000fe40000100a00 */
[----:B-1----:R-:W-:Y:S02]  /*34120*/  STL.64 [R1+0x20], R4 ;  /* 0x0000200401007387 */ /* 0x002fe40000100a00 */
[----:B------:R-:W-:Y:S01]  /*34130*/  IMAD.MOV.U32 R29, RZ, RZ, R6 ;  /* 0x000000ffff1d7224 */ /* 0x000fe200078e0006 */
[----:B------:R-:W-:Y:S01]  /*34140*/  STL.64 [R1+0x28], R6 ;  /* 0x0000280601007387 */ /* 0x000fe20000100a00 */
[----:B------:R-:W-:-:S02]  /*34150*/  IMAD.MOV.U32 R28, RZ, RZ, R7 ;  /* 0x000000ffff1c7224 */ /* 0x000fc400078e0007 */
[----:B------:R-:W0:Y:S03]  /*34160*/  LDSM.16.M88.4 R4, [R26+0xa080] ;  /* 0x00a080001a04783b */ /* 0x000e260000000200 */
[----:B------:R-:W-:Y:S01]  /*34170*/  STL [R1+0x11ec], R28 ;  /* 0x0011ec1c01007387 */ /* 0x000fe20000100800 */
[----:B------:R-:W-:Y:S03]  /*34180*/  STL [R1+0x11e8], R29 ;  /* 0x0011e81d01007387 */ /* 0x000fe60000100800 */
[----:B0-----:R-:W-:Y:S01]  /*34190*/  STL.64 [R1+0x10], R4 ;  /* 0x0000100401007387 */ /* 0x001fe20000100a00 */
[----:B------:R-:W-:Y:S02]  /*341a0*/  IMAD.MOV.U32 R2, RZ, RZ, R4 ;  /* 0x000000ffff027224 */ /* 0x000fe400078e0004 */
[----:B------:R-:W-:Y:S02]  /*341b0*/  STL.64 [R1+0x18], R6 ;  /* 0x0000180601007387 */ /* 0x000fe40000100a00 */
[----:B------:R-:W-:Y:S01]  /*341c0*/  IMAD.MOV.U32 R3, RZ, RZ, R5 ;  /* 0x000000ffff037224 */ /* 0x000fe200078e0005 */
[----:B------:R-:W2:Y:S04]  /*341d0*/  LDL R27, [R1+0xe40] ;  /* 0x000e4000011b7983 */ /* 0x000ea80000100800 */
[----:B------:R-:W0:Y:S04]  /*341e0*/  LDSM.16.M88.4 R4, [R26+0xc080] ;  /* 0x00c080001a04783b */ /* 0x000e280000000200 */
[----:B0-----:R-:W-:Y:S01]  /*341f0*/  STL.64 [R1], R4 ;  /* 0x0000000401007387 */ /* 0x001fe20000100a00 */
[----:B------:R-:W-:Y:S02]  /*34200*/  STL [R1+0x8], R6 ;  /* 0x0000080601007387 */ /* 0x000fe40000100800 */
[----:B------:R-:W-:-:S02]  /*34210*/  IMAD.MOV.U32 R0, RZ, RZ, R7 ;  /* 0x000000ffff007224 */ /* 0x000fc400078e0007 */
[----:B------:R-:W0:Y:S04]  /*34220*/  LDSM.16.M88.4 R4, [R26+0xe080] ;  /* 0x00e080001a04783b */ /* 0x000e280000000200 */
[----:B------:R-:W-:Y:S01]  /*34230*/  STL [R1+0x12b8], R0 ;  /* 0x0012b80001007387 */ /* 0x000fe20000100800 */
[----:B------:R-:W4:Y:S03]  /*34240*/  LDL R19, [R1+0xe3c] ;  /* 0x000e3c0001137983 */ /* 0x000f260000100800 */
[----:B0-----:R0:W-:Y:S01]  /*34250*/  STL [R1+0x12c0], R6 ;  /* 0x0012c00601007387 */ /* 0x0011e20000100800 */
[----:B------:R1:W-:Y:S02]  /*34260*/  STL [R1+0x12bc], R7 ;  /* 0x0012bc0701007387 */ /* 0x0003e40000100800 */
[----:B------:R2:W-:Y:S01]  /*34270*/  STL.64 [R1+0x1480], R4 ;  /* 0x0014800401007387 */ /* 0x0005e20000100a00 */
[----:B0-----:R-:W3:Y:S01]  /*34280*/  LDL.LU R6, [R1+0x88] ;  /* 0x0000880001067983 */ /* 0x001ee20000300800 */
[----:B-1----:R-:W3:Y:S03]  /*34290*/  LDL.LU R7, [R1+0x8c] ;  /* 0x00008c0001077983 */ /* 0x002ee60000300800 */
[----:B--2---:R-:W0:Y:S01]  /*342a0*/  LDSM.16.MT88.4 R24, [R27+0x13000] ;  /* 0x013000001b18783b */ /* 0x004e220000004200 */
[----:B---3--:R-:W-:Y:S11]  /*342b0*/  HMMA.16816.F32.BF16 R12, R8, R6, R12 ;  /* 0x00000006080c723c */ /* 0x008ff6000004180c */
[----:B------:R-:W-:Y:S11]  /*342c0*/  @!UPT UIADD3 URZ, URZ, URZ, URZ ;  /* 0x0000003f3f3ff290 */ /* 0x000ff6000fffe03f */
[----:B------:R-:W-:Y:S02]  /*342d0*/  @!UPT UIADD3 URZ, URZ, URZ, URZ ;  /* 0x0000003f3f3ff290 */ /* 0x000fe4000fffe03f */
[----:B------:R-:W-:Y:S02]  /*342e0*/  IMAD.MOV.U32 R22, RZ, RZ, R14 ;  /* 0x000000ffff167224 */ /* 0x000fe400078e000e */
[----:B------:R-:W-:Y:S02]  /*342f0*/  IMAD.MOV.U32 R23, RZ, RZ, R15 ;  /* 0x000000ffff177224 */ /* 0x000fe400078e000f */
[----:B------:R-:W-:Y:S02]  /*34300*/  IMAD.MOV.U32 R20, RZ, RZ, R12 ;  /* 0x000000ffff147224 */ /* 0x000fe400078e000c */
[----:B------:R-:W-:Y:S01]  /*34310*/  IMAD.MOV.U32 R21, RZ, RZ, R13 ;  /* 0x000000ffff157224 */ /* 0x000fe200078e000d */
[----:B------:R-:W2:Y:S01]  /*34320*/  LDL.LU.64 R14, [R1+0x15b0] ;  /* 0x0015b000010e7983 */ /* 0x000ea20000300a00 */
[----:B------:R-:W2:Y:S02]  /*34330*/  LDL.LU.64 R12, [R1+0x15a8] ;  /* 0x0015a800010c7983 */ /* 0x000ea40000300a00 */
[----:B------:R1:W-:Y:S02]  /*34340*/  STL.64 [R1+0x15a0], R6 ;  /* 0x0015a00601007387 */ /* 0x0003e40000100a00 */
[----:B------:R-:W3:Y:S01]  /*34350*/  LDL.LU R4, [R1+0x2f0] ;  /* 0x0002f00001047983 */ /* 0x000ee20000300800 */
[----:B------:R-:W3:Y:S04]  /*34360*/  LDL.LU R5, [R1+0x2f4] ;  /* 0x0002f40001057983 */ /* 0x000ee80000300800 */
[----:B-1----:R-:W3:Y:S01]  /*34370*/  LDL.LU R6, [R1+0x2f8] ;  /* 0x0002f80001067983 */ /* 0x002ee20000300800 */
[----:B------:R-:W3:Y:S02]  /*34380*/  LDL.LU R7, [R1+0x2fc] ;  /* 0x0002fc0001077983 */ /* 0x000ee40000300800 */
[----:B------:R-:W-:Y:S02]  /*34390*/  STL.64 [R1+0x1490], R22 ;  /* 0x0014901601007387 */ /* 0x000fe40000100a00 */
[----:B------:R1:W-:Y:S02]  /*343a0*/  STL.64 [R1+0x1488], R20 ;  /* 0x0014881401007387 */ /* 0x0003e40000100a00 */
[----:B-1----:R-:W2:Y:S01]  /*343b0*/  LDL.LU R20, [R1+0x250] ;  /* 0x0002500001147983 */ /* 0x002ea20000300800 */
[----:B------:R-:W2:Y:S02]  /*343c0*/  LDL.LU R21, [R1+0x254] ;  /* 0x0002540001157983 */ /* 0x000ea40000300800 */
[----:B------:R-:W2:Y:S02]  /*343d0*/  LDL.LU R22, [R1+0x258] ;  /* 0x0002580001167983 */ /* 0x000ea40000300800 */
[----:B------:R-:W2:Y:S02]  /*343e0*/  LDL.LU R23, [R1+0x25c] ;  /* 0x00025c0001177983 */ /* 0x000ea40000300800 */
[----:B--2---:R1:W-:Y:S01]  /*343f0*/  STL.64 [R1+0x14a0], R22 ;  /* 0x0014a01601007387 */ /* 0x0043e20000100a00 */
[----:B------:R-:W-:Y:S02]  /*34400*/  STL.64 [R1+0x1498], R20 ;  /* 0x0014981401007387 */ /* 0x000fe40000100a00 */
[----:B-1----:R-:W-:-:S02]  /*34410*/  IMAD.MOV.U32 R22, RZ, RZ, R17 ;  /* 0x000000ffff167224 */ /* 0x002fc400078e0011 */
[----:B------:R-:W-:-:S05]  /*34420*/  IMAD.MOV.U32 R23, RZ, RZ, R16 ;  /* 0x000000ffff177224 */ /* 0x000fca00078e0010 */
[----:B------:R-:W-:Y:S01]  /*34430*/  STL.64 [R1+0x1578], R22 ;  /* 0x0015781601007387 */ /* 0x000fe20000100a00 */
[----:B0-----:R0:W-:Y:S02]  /*34440*/  STL.64 [R1+0x13e8], R26 ;  /* 0x0013e81a01007387 */ /* 0x0011e40000100a00 */
[----:B------:R-:W-:Y:S01]  /*34450*/  STL.64 [R1+0x13e0], R24 ;  /* 0x0013e01801007387 */ /* 0x000fe20000100a00 */
[----:B0-----:R-:W3:Y:S01]  /*34460*/  LDL.LU R26, [R1+0x78] ;  /* 0x00007800011a7983 */ /* 0x001ee20000300800 */
[----:B------:R-:W3:Y:S02]  /*34470*/  LDL.LU R27, [R1+0x7c] ;  /* 0x00007c00011b7983 */ /* 0x000ee40000300800 */
[----:B---3--:R-:W-:Y:S01]  /*34480*/  HMMA.16816.F32.BF16 R4, R8, R26, R4 ;  /* 0x0000001a0804723c */ /* 0x008fe20000041804 */
[----:B----4-:R0:W1:Y:S11]  /*34490*/  LDSM.16.MT88.4 R8, [R19+0x13000] ;  /* 0x013000001308783b */ /* 0x0100760000004200 */
[----:B------:R-:W-:Y:S11]  /*344a0*/  @!UPT UIADD3 URZ, URZ, URZ, URZ ;  /* 0x0000003f3f3ff290 */ /* 0x000ff6000fffe03f */
[----:B------:R-:W-:Y:S01]  /*344b0*/  STL.64 [R1+0x120], R4 ;  /* 0x0001200401007387 */ /* 0x000fe20000100a00 */
[----:B------:R2:W-:Y:S02]  /*344c0*/  STL.64 [R1+0x1540], R26 ;  /* 0x0015401a01007387 */ /* 0x0005e40000100a00 */
[----:B------:R-:W3:Y:S02]  /*344d0*/  LDL.LU R16, [R1+0x310] ;  /* 0x0003100001107983 */ /* 0x000ee40000300800 */
[----:B------:R-:W3:Y:S01]  /*344e0*/  LDL.LU R17, [R1+0x314] ;  /* 0x0003140001117983 */ /* 0x000ee20000300800 */
[----:B------:R-:W4:Y:S01]  /*344f0*/  LDL.LU R18, [R1+0x318] ;  /* 0x0003180001127983 */ /* 0x000f220000300800 */
[----:B0-----:R-:W4:Y:S02]  /*34500*/  LDL.LU R19, [R1+0x31c] ;  /* 0x00031c0001137983 */ /* 0x001f240000300800 */
[----:B------:R-:W3:Y:S02]  /*34510*/  LDL.LU R24, [R1+0x320] ;  /* 0x0003200001187983 */ /* 0x000ee40000300800 */
[----:B------:R-:W3:Y:S01]  /*34520*/  LDL.LU R25, [R1+0x324] ;  /* 0x0003240001197983 */ /* 0x000ee20000300800 */
[----:B--2---:R-:W2:Y:S01]  /*34530*/  LDL.LU R26, [R1+0x328] ;  /* 0x00032800011a7983 */ /* 0x004ea20000300800 */
[----:B------:R-:W2:Y:S02]  /*34540*/  LDL.LU R27, [R1+0x32c] ;  /* 0x00032c00011b7983 */ /* 0x000ea40000300800 */
[----:B------:R-:W2:Y:S02]  /*34550*/  LDL.LU R20, [R1+0x330] ;  /* 0x0003300001147983 */ /* 0x000ea40000300800 */
[----:B------:R-:W2:Y:S01]  /*34560*/  LDL.LU R21, [R1+0x334] ;  /* 0x0003340001157983 */ /* 0x000ea20000300800 */
[----:B------:R-:W2:Y:S01]  /*34570*/  LDL.LU R22, [R1+0x338] ;  /* 0x0003380001167983 */ /* 0x000ea20000300800 */
[----:B------:R-:W2:Y:S02]  /*34580*/  LDL.LU R23, [R1+0x33c] ;  /* 0x00033c0001177983 */ /* 0x000ea40000300800 */
[----:B------:R-:W3:Y:S02]  /*34590*/  LDL.LU R4, [R1+0x350] ;  /* 0x0003500001047983 */ /* 0x000ee40000300800 */
[----:B------:R-:W-:Y:S01]  /*345a0*/  IMAD.MOV.U32 R29, RZ, RZ, R6 ;  /* 0x000000ffff1d7224 */ /* 0x000fe200078e0006 */
[----:B------:R-:W3:Y:S01]  /*345b0*/  LDL.LU R5, [R1+0x354] ;  /* 0x0003540001057983 */ /* 0x000ee20000300800 */
[----:B------:R-:W-:-:S02]  /*345c0*/  IMAD.MOV.U32 R28, RZ, RZ, R7 ;  /* 0x000000ffff1c7224 */ /* 0x000fc400078e0007 */
[----:B------:R-:W3:Y:S02]  /*345d0*/  LDL.LU R6, [R1+0x358] ;  /* 0x0003580001067983 */ /* 0x000ee40000300800 */
[----:B------:R-:W3:Y:S01]  /*345e0*/  LDL.LU R7, [R1+0x35c] ;  /* 0x00035c0001077983 */ /* 0x000ee20000300800 */
[----:B--2---:R0:W-:Y:S01]  /*345f0*/  STL.64 [R1+0x1588], R22 ;  /* 0x0015881601007387 */ /* 0x0041e20000100a00 */
[----:B------:R-:W-:Y:S03]  /*34600*/  STL.64 [R1+0x1580], R20 ;  /* 0x0015801401007387 */ /* 0x000fe60000100a00 */
[----:B0-----:R-:W2:Y:S04]  /*34610*/  LDL.LU.64 R22, [R1+0xd8] ;  /* 0x0000d80001167983 */ /* 0x001ea80000300a00 */
[----:B--2---:R0:W-:Y:S04]  /*34620*/  STL.64 [R1+0x1598], R22 ;  /* 0x0015981601007387 */ /* 0x0041e80000100a00 */
[----:B0-----:R-:W2:Y:S01]  /*34630*/  LDL.LU.64 R22, [R1+0xf8] ;  /* 0x0000f80001167983 */ /* 0x001ea20000300a00 */
[----:B------:R0:W-:Y:S02]  /*34640*/  STL.64 [R1+0x1570], R26 ;  /* 0x0015701a01007387 */ /* 0x0001e40000100a00 */
[----:B---3--:R3:W-:Y:S01]  /*34650*/  STL.64 [R1+0x1568], R24 ;  /* 0x0015681801007387 */ /* 0x0087e20000100a00 */
[----:B0-----:R-:W2:Y:S04]  /*34660*/  LDL.LU.64 R26, [R1+0xc8] ;  /* 0x0000c800011a7983 */ /* 0x001ea80000300a00 */
[----:B--2---:R0:W-:Y:S01]  /*34670*/  STL.64 [R1+0x1590], R26 ;  /* 0x0015901a01007387 */ /* 0x0041e20000100a00 */
[----:B---3--:R-:W2:Y:S02]  /*34680*/  LDL.LU R24, [R1+0x340] ;  /* 0x0003400001187983 */ /* 0x008ea40000300800 */
[----:B------:R-:W2:Y:S01]  /*34690*/  LDL.LU R25, [R1+0x344] ;  /* 0x0003440001197983 */ /* 0x000ea20000300800 */
[----:B0-----:R-:W2:Y:S01]  /*346a0*/  LDL.LU R26, [R1+0x348] ;  /* 0x00034800011a7983 */ /* 0x001ea20000300800 */
[----:B------:R-:W2:Y:S02]  /*346b0*/  LDL.LU R27, [R1+0x34c] ;  /* 0x00034c00011b7983 */ /* 0x000ea40000300800 */
[----:B----4-:R-:W-:Y:S02]  /*346c0*/  STL.64 [R1+0x1550], R18 ;  /* 0x0015501201007387 */ /* 0x010fe40000100a00 */
[----:B------:R0:W-:Y:S02]  /*346d0*/  STL.64 [R1+0x1548], R16 ;  /* 0x0015481001007387 */ /* 0x0001e40000100a00 */
[----:B0-----:R-:W3:Y:S01]  /*346e0*/  LDL.LU R16, [R1+0x290] ;  /* 0x0002900001107983 */ /* 0x001ee20000300800 */
[----:B------:R-:W3:Y:S02]  /*346f0*/  LDL.LU R17, [R1+0x294] ;  /* 0x0002940001117983 */ /* 0x000ee40000300800 */
[----:B------:R-:W4:Y:S02]  /*34700*/  LDL.LU R18, [R1+0x298] ;  /* 0x0002980001127983 */ /* 0x000f240000300800 */
[----:B------:R-:W4:Y:S02]  /*34710*/  LDL.LU R19, [R1+0x29c] ;  /* 0x00029c0001137983 */ /* 0x000f240000300800 */
[----:B----4-:R0:W-:Y:S01]  /*34720*/  STL.64 [R1+0x1560], R18 ;  /* 0x0015601201007387 */ /* 0x0101e20000100a00 */
[----:B---3--:R-:W-:Y:S03]  /*34730*/  STL.64 [R1+0x1558], R16 ;  /* 0x0015581001007387 */ /* 0x008fe60000100a00 */
[----:B0-----:R-:W3:Y:S01]  /*34740*/  LDL.LU.64 R18, [R1+0xb8] ;  /* 0x0000b80001127983 */ /* 0x001ee20000300a00 */
[----:B-1----:R-:W-:Y:S02]  /*34750*/  STL.64 [R1+0x1358], R10 ;  /* 0x0013580a01007387 */ /* 0x002fe40000100a00 */
[----:B------:R0:W-:Y:S02]  /*34760*/  STL.64 [R1+0x1350], R8 ;  /* 0x0013500801007387 */ /* 0x0001e40000100a00 */
[----:B0-----:R-:W4:Y:S01]  /*34770*/  LDL.LU R8, [R1+0x240] ;  /* 0x0002400001087983 */ /* 0x001f220000300800 */
[----:B------:R-:W4:Y:S02]  /*34780*/  LDL.LU R9, [R1+0x244] ;  /* 0x0002440001097983 */ /* 0x000f240000300800 */
[----:B------:R-:W2:Y:S02]  /*34790*/  LDL.LU R10, [R1+0x248] ;  /* 0x00024800010a7983 */ /* 0x000ea40000300800 */
[----:B------:R-:W2:Y:S01]  /*347a0*/  LDL.LU R11, [R1+0x24c] ;  /* 0x00024c00010b7983 */ /* 0x000ea20000300800 */
[C---:B------:R-:W-:Y:S01]  /*347b0*/  HMMA.16816.F32.BF16 R4, R12.reuse, R22, R4 ;  /* 0x000000160c04723c */ /* 0x040fe20000041804 */
[----:B--2---:R-:W-:Y:S01]  /*347c0*/  STL.64 [R1+0x14b0], R10 ;  /* 0x0014b00a01007387 */ /* 0x004fe20000100a00 */
[----:B----4-:R0:W-:Y:S03]  /*347d0*/  STL.64 [R1+0x14a8], R8 ;  /* 0x0014a80801007387 */ /* 0x0101e60000100a00 */
[----:B0-----:R-:W2:Y:S01]  /*347e0*/  LDL.LU R8, [R1+0x260] ;  /* 0x0002600001087983 */ /* 0x001ea20000300800 */
[----:B------:R-:W2:Y:S02]  /*347f0*/  LDL.LU R9, [R1+0x264] ;  /* 0x0002640001097983 */ /* 0x000ea40000300800 */
[----:B------:R-:W4:Y:S02]  /*34800*/  LDL.LU R10, [R1+0x268] ;  /* 0x00026800010a7983 */ /* 0x000f240000300800 */
[----:B------:R-:W4:Y:S02]  /*34810*/  LDL.LU R11, [R1+0x26c] ;  /* 0x00026c00010b7983 */ /* 0x000f240000300800 */
[----:B------:R-:W-:Y:S01]  /*34820*/  IMAD.MOV.U32 R0, RZ, RZ, R23 ;  /* 0x000000ffff007224 */ /* 0x000fe200078e0017 */
[----:B----4-:R0:W-:Y:S01]  /*34830*/  STL.64 [R1+0x14c0], R10 ;  /* 0x0014c00a01007387 */ /* 0x0101e20000100a00 */
[----:B--2---:R-:W-:Y:S03]  /*34840*/  STL.64 [R1+0x14b8], R8 ;  /* 0x0014b80801007387 */ /* 0x004fe60000100a00 */
[----:B0-----:R-:W2:Y:S01]  /*34850*/  LDL.LU R10, [R1+0xa8] ;  /* 0x0000a800010a7983 */ /* 0x001ea20000300800 */
[----:B------:R-:W2:Y:S05]  /*34860*/  LDL.LU R11, [R1+0xac] ;  /* 0x0000ac00010b7983 */ /* 0x000eaa0000300800 */
[----:B------:R0:W-:Y:S02]  /*34870*/  STL.64 [R1+0x110], R4 ;  /* 0x0001100401007387 */ /* 0x0001e40000100a00 */
[----:B------:R1:W-:Y:S02]  /*34880*/  STL.64 [R1+0x118], R6 ;  /* 0x0001180601007387 */ /* 0x0003e40000100a00 */
[----:B0-----:R-:W-:Y:S01]  /*34890*/  IMAD.MOV.U32 R4, RZ, RZ, R22 ;  /* 0x000000ffff047224 */ /* 0x001fe200078e0016 */
[----:B-1----:R-:W4:Y:S01]  /*348a0*/  LDL.LU.64 R6, [R1+0x15a0] ;  /* 0x0015a00001067983 */ /* 0x002f220000300a00 */
[----:B------:R-:W2:Y:S02]  /*348b0*/  LDL.LU.64 R22, [R1+0x1598] ;  /* 0x0015980001167983 */ /* 0x000ea40000300a00 */
        /* <DEDUP_REMOVED lines=10> */
[----:B------:R-:W-:Y:S11]  /*34960*/  IMAD.MOV.U32 R9, RZ, RZ, R27 ;  /* 0x000000ffff097224 */ /* 0x000ff600078e001b */
[----:B------:R-:W-:Y:S11]  /*34970*/  @!UPT UIADD3 URZ, URZ, URZ, URZ ;  /* 0x0000003f3f3ff290 */ /* 0x000ff6000fffe03f */
[----:B------:R0:W-:Y:S01]  /*34980*/  STL.64 [R1+0xe0], R20 ;  /* 0x0000e01401007387 */ /* 0x0001e20000100a00 */
[----:B------:R1:W-:Y:S02]  /*34990*/  STL.64 [R1+0xe8], R22 ;  /* 0x0000e81601007387 */ /* 0x0003e40000100a00 */
[----:B0-----:R-:W-:Y:S01]  /*349a0*/  IMAD.MOV.U32 R20, RZ, RZ, R26 ;  /* 0x000000ffff147224 */ /* 0x001fe200078e001a */
[----:B-1----:R-:W2:Y:S01]  /*349b0*/  LDL.LU.64 R22, [R1+0x1578] ;  /* 0x0015780001167983 */ /* 0x002ea20000300a00 */
[----:B------:R-:W2:Y:S02]  /*349c0*/  LDL.LU.64 R26, [R1+0x1570] ;  /* 0x00157000011a7983 */ /* 0x000ea40000300a00 */
[----:B------:R-:W2:Y:S02]  /*349d0*/  LDL.LU.64 R24, [R1+0x1568] ;  /* 0x0015680001187983 */ /* 0x000ea40000300a00 */
[----:B---3--:R-:W-:Y:S01]  /*349e0*/  IMAD.MOV.U32 R21, RZ, RZ, R19 ;  /* 0x000000ffff157224 */ /* 0x008fe200078e0013 */
[C---:B--2---:R-:W-:Y:S11]  /*349f0*/  HMMA.16816.F32.BF16 R24, R12.reuse, R18, R24 ;  /* 0x000000120c18723c */ /* 0x044ff60000041818 */
[----:B------:R-:W-:Y:S11]  /*34a00*/  @!UPT UIADD3 URZ, URZ, URZ, URZ ;  /* 0x0000003f3f3ff290 */ /* 0x000ff6000fffe03f */
[----:B------:R-:W-:Y:S01]  /*34a10*/  @!UPT UIADD3 URZ, URZ, URZ, URZ ;  /* 0x0000003f3f3ff290 */ /* 0x000fe2000fffe03f */
[----:B------:R0:W-:Y:S01]  /*34a20*/  STL.64 [R1+0x180], R24 ;  /* 0x0001801801007387 */ /* 0x0001e20000100a00 */
[----:B------:R-:W-:Y:S02]  /*34a30*/  STL.64 [R1+0x188], R26 ;  /* 0x0001881a01007387 */ /* 0x000fe40000100a00 */
[----:B0-----:R-:W-:Y:S02]  /*34a40*/  IMAD.MOV.U32 R24, RZ, RZ, R18 ;  /* 0x000000ffff187224 */ /* 0x001fe400078e0012 */
[----:B------:R-:W2:Y:S01]  /*34a50*/  LDL.LU.64 R18, [R1+0x1560] ;  /* 0x0015600001127983 */ /* 0x000ea20000300a00 */
        /* <DEDUP_REMOVED lines=13> */
[----:B------:R-:W-:-:S05]  /*34b30*/  IMAD.MOV.U32 R11, RZ, RZ, R9 ;  /* 0x000000ffff0b7224 */ /* 0x000fca00078e0009 */
[----:B------:R0:W-:Y:S02]  /*34b40*/  STL.64 [R1+0x1500], R10 ;  /* 0x0015000a01007387 */ /* 0x0001e40000100a00 */
[----:B0-----:R-:W-:Y:S02]  /*34b50*/  IMAD.MOV.U32 R10, RZ, RZ, R8 ;  /* 0x000000ffff0a7224 */ /* 0x001fe400078e0008 */
[----:B------:R-:W-:-:S05]  /*34b60*/  IMAD.MOV.U32 R11, RZ, RZ, R5 ;  /* 0x000000ffff0b7224 */ /* 0x000fca00078e0005 */
[----:B------:R-:W-:Y:S01]  /*34b70*/  STL.64 [R1+0x1518], R10 ;  /* 0x0015180a01007387 */ /* 0x000fe20000100a00 */
[----:B------:R-:W4:Y:S01]  /*34b80*/  LDL.LU R24, [R1+0x2e0] ;  /* 0x0002e00001187983 */ /* 0x000f220000300800 */
[C---:B--2---:R-:W-:Y:S11]  /*34b90*/  HMMA.16816.F32.BF16 R16, R12.reuse, R22, R16 ;  /* 0x000000160c10723c */ /* 0x044ff60000041810 */
[----:B------:R-:W-:Y:S11]  /*34ba0*/  @!UPT UIADD3 URZ, URZ, URZ, URZ ;  /* 0x0000003f3f3ff290 */ /* 0x000ff6000fffe03f */
[----:B------:R-:W-:Y:S01]  /*34bb0*/  @!UPT UIADD3 URZ, URZ, URZ, URZ ;  /* 0x0000003f3f3ff290 */ /* 0x000fe2000fffe03f */
[----:B------:R0:W-:Y:S01]  /*34bc0*/  STL.64 [R1+0x2f0], R16 ;  /* 0x0002f01001007387 */ /* 0x0001e20000100a00 */
[----:B------:R1:W-:Y:S02]  /*34bd0*/  STL.64 [R1+0x2f8], R18 ;  /* 0x0002f81201007387 */ /* 0x0003e40000100a00 */
[----:B------:R-:W4:Y:S02]  /*34be0*/  LDL.LU R25, [R1+0x2e4] ;  /* 0x0002e40001197983 */ /* 0x000f240000300800 */
[----:B------:R-:W4:Y:S01]  /*34bf0*/  LDL.LU R26, [R1+0x2e8] ;  /* 0x0002e800011a7983 */ /* 0x000f220000300800 */
[----:B------:R-:W4:Y:S04]  /*34c00*/  LDL.LU R27, [R1+0x2ec] ;  /* 0x0002ec00011b7983 */ /* 0x000f280000300800 */
[----:B0-----:R-:W2:Y:S01]  /*34c10*/  LDL.LU R16, [R1+0x2d0] ;  /* 0x0002d00001107983 */ /* 0x001ea20000300800 */
[----:B------:R-:W2:Y:S02]  /*34c20*/  LDL.LU R17, [R1+0x2d4] ;  /* 0x0002d40001117983 */ /* 0x000ea40000300800 */
[----:B-1----:R-:W2:Y:S02]  /*34c30*/  LDL.LU R18, [R1+0x2d8] ;  /* 0x0002d80001127983 */ /* 0x002ea40000300800 */
[----:B------:R-:W2:Y:S01]  /*34c40*/  LDL.LU R19, [R1+0x2dc] ;  /* 0x0002dc0001137983 */ /* 0x000ea20000300800 */
[----:B------:R0:W-:Y:S01]  /*34c50*/  STL.64 [R1+0x14c8], R22 ;  /* 0x0014c81601007387 */ /* 0x0001e20000100a00 */
[----:B------:R-:W3:Y:S02]  /*34c60*/  LDL.LU R20, [R1+0x270] ;  /* 0x0002700001147983 */ /* 0x000ee40000300800 */
[----:B------:R-:W3:Y:S01]  /*34c70*/  LDL.LU R21, [R1+0x274] ;  /* 0x0002740001157983 */ /* 0x000ee20000300800 */
[----:B0-----:R-:W2:Y:S01]  /*34c80*/  LDL.LU R22, [R1+0x278] ;  /* 0x0002780001167983 */ /* 0x001ea20000300800 */
[----:B------:R-:W2:Y:S03]  /*34c90*/  LDL.LU R23, [R1+0x27c] ;  /* 0x00027c0001177983 */ /* 0x000ea60000300800 */
[----:B--2---:R-:W-:Y:S01]  /*34ca0*/  STL.64 [R1+0x14e0], R22 ;  /* 0x0014e01601007387 */ /* 0x004fe20000100a00 */
[----:B---3--:R0:W-:Y:S03]  /*34cb0*/  STL.64 [R1+0x14d8], R20 ;  /* 0x0014d81401007387 */ /* 0x0081e60000100a00 */
        /* <DEDUP_REMOVED lines=8> */
[----:B------:R-:W3:Y:S02]  /*34d40*/  LDL.LU R22, [R1+0x2a8] ;  /* 0x0002a80001167983 */ /* 0x000ee40000300800 */
[----:B------:R-:W3:Y:S01]  /*34d50*/  LDL.LU R23, [R1+0x2ac] ;  /* 0x0002ac0001177983 */ /* 0x000ee20000300800 */
[----:B----4-:R-:W-:Y:S01]  /*34d60*/  HMMA.16816.F32.BF16 R24, R12, R6, R24 ;  /* 0x000000060c18723c */ /* 0x010fe20000041818 */
[----:B---3--:R-:W-:Y:S01]  /*34d70*/  STL.64 [R1+0x1510], R22 ;  /* 0x0015101601007387 */ /* 0x008fe20000100a00 */
[----:B--2---:R0:W-:Y:S03]  /*34d80*/  STL.64 [R1+0x1508], R20 ;  /* 0x0015081401007387 */ /* 0x0041e60000100a00 */
        /* <DEDUP_REMOVED lines=9> */
[----:B------:R-:W2:Y:S02]  /*34e20*/  LDL.LU R23, [R1+0x2cc] ;  /* 0x0002cc0001177983 */ /* 0x000ea40000300800 */
[----:B------:R-:W-:Y:S01]  /*34e30*/  STL.64 [R1+0x320], R24 ;  /* 0x0003201801007387 */ /* 0x000fe20000100a00 */
[----:B------:R0:W-:Y:S03]  /*34e40*/  STL.64 [R1+0x328], R26 ;  /* 0x0003281a01007387 */ /* 0x0001e60000100a00 */
[----:B0-----:R-:W3:Y:S01]  /*34e50*/  LDL.LU.64 R26, [R1+0x1540] ;  /* 0x00154000011a7983 */ /* 0x001ee20000300a00 */
[----:B------:R-:W-:-:S02]  /*34e60*/  IMAD.MOV.U32 R10, RZ, RZ, R4 ;  /* 0x000000ffff0a7224 */ /* 0x000fc400078e0004 */
[----:B------:R-:W-:Y:S01]  /*34e70*/  IMAD.MOV.U32 R11, RZ, RZ, R0 ;  /* 0x000000ffff0b7224 */ /* 0x000fe200078e0000 */
[----:B---3--:R-:W-:Y:S01]  /*34e80*/  HMMA.16816.F32.BF16 R12, R12, R26, R16 ;  /* 0x0000001a0c0c723c */ /* 0x008fe20000041810 */
[----:B------:R-:W2:Y:S01]  /*34e90*/  LDL.LU.64 R18, [R1+0x1538] ;  /* 0x0015380001127983 */ /* 0x000ea20000300a00 */
[----:B------:R-:W2:Y:S11]  /*34ea0*/  LDL.LU.64 R16, [R1+0x1530] ;  /* 0x0015300001107983 */ /* 0x000eb60000300a00 */
[----:B------:R-:W-:Y:S10]  /*34eb0*/  @!UPT UIADD3 URZ, URZ, URZ, URZ ;  /* 0x0000003f3f3ff290 */ /* 0x000ff4000fffe03f */
[----:B------:R0:W-:Y:S01]  /*34ec0*/  STL.64 [R1+0x310], R12 ;  /* 0x0003100c01007387 */ /* 0x0001e20000100a00 */
[----:B------:R-:W-:Y:S03]  /*34ed0*/  STL.64 [R1+0x318], R14 ;  /* 0x0003180e01007387 */ /* 0x000fe60000100a00 */
[----:B0-----:R-:W3:Y:S01]  /*34ee0*/  LDL.64 R12, [R1+0x60] ;  /* 0x00006000010c7983 */ /* 0x001ee20000100a00 */
        /* <DEDUP_REMOVED lines=41> */
[----:B0-----:R-:W4:Y:S01]  /*35180*/  LDL.LU.64 R22, [R1+0x14a0] ;  /* 0x0014a00001167983 */ /* 0x001f220000300a00 */
[----:B------:R-:W4:Y:S02]  /*35190*/  LDL.LU.64 R20, [R1+0x1498] ;  /* 0x0014980001147983 */ /* 0x000f240000300a00 */
[C---:B----4-:R-:W-:Y:S01]  /*351a0*/  HMMA.16816.F32.BF16 R4, R16.reuse, R6, R20 ;  /* 0x000000061004723c */ /* 0x050fe20000041814 */
[----:B------:R-:W4:Y:S01]  /*351b0*/  LDL.LU.64 R22, [R1+0x1490] ;  /* 0x0014900001167983 */ /* 0x000f220000300a00 */
[----:B------:R-:W3:Y:S06]  /*351c0*/  LDL.LU.64 R20, [R1+0x1488] ;  /* 0x0014880001147983 */ /* 0x000eec0000300a00 */
[----:B--2---:R-:W-:Y:S11]  /*351d0*/  HMMA.16816.F32.BF16 R8, R16, R26, R8 ;  /* 0x0000001a1008723c */ /* 0x004ff60000041808 */
[----:B------:R-:W-:Y:S04]  /*351e0*/  @!UPT UIADD3 URZ, URZ, URZ, URZ ;  /* 0x0000003f3f3ff290 */ /* 0x000fe8000fffe03f */
[----:B------:R0:W-:Y:S01]  /*351f0*/  STL.64 [R1+0x280], R4 ;  /* 0x0002800401007387 */ /* 0x0001e20000100a00 */
[----:B------:R1:W-:Y:S08]  /*35200*/  STL.64 [R1+0x288], R6 ;  /* 0x0002880601007387 */ /* 0x0003f00000100a00 */
[----:B------:R-:W-:Y:S01]  /*35210*/  IMAD.MOV.U32 R0, RZ, RZ, R11 ;  /* 0x000000ffff007224 */ /* 0x000fe200078e000b */
[----:B0-----:R-:W2:Y:S01]  /*35220*/  LDL.LU.64 R4, [R1+0x1480] ;  /* 0x0014800001047983 */ /* 0x001ea20000300a00 */
[----:B------:R3:W-:Y:S02]  /*35230*/  STL [R1+0x270], R8 ;  /* 0x0002700801007387 */ /* 0x0007e40000100800 */
[----:B-1----:R-:W-:-:S02]  /*35240*/  IMAD.MOV.U32 R6, RZ, RZ, R9 ;  /* 0x000000ffff067224 */ /* 0x002fc400078e0009 */
[----:B------:R-:W-:Y:S02]  /*35250*/  IMAD.MOV.U32 R7, RZ, RZ, R10 ;  /* 0x000000ffff077224 */ /* 0x000fe400078e000a */
[----:B---3--:R-:W-:Y:S02]  /*35260*/  IMAD.MOV.U32 R8, RZ, RZ, R20 ;  /* 0x000000ffff087224 */ /* 0x008fe400078e0014 */
[----:B------:R-:W-:Y:S01]  /*35270*/  IMAD.MOV.U32 R9, RZ, RZ, R21 ;  /* 0x000000ffff097224 */ /* 0x000fe200078e0015 */
[----:B------:R-:W3:Y:S01]  /*35280*/  LDL.LU R20, [R1+0x147c] ;  /* 0x00147c0001147983 */ /* 0x000ee20000300800 */
[----:B------:R-:W3:Y:S02]  /*35290*/  LDL.LU R21, [R1+0x1478] ;  /* 0x0014780001157983 */ /* 0x000ee40000300800 */
[----:B----4-:R-:W-:Y:S02]  /*352a0*/  IMAD.MOV.U32 R10, RZ, RZ, R22 ;  /* 0x000000ffff0a7224 */ /* 0x010fe400078e0016 */
[----:B------:R-:W-:Y:S01]  /*352b0*/  IMAD.MOV.U32 R11, RZ, RZ, R23 ;  /* 0x000000ffff0b7224 */ /* 0x000fe200078e0017 */
[----:B------:R-:W3:Y:S01]  /*352c0*/  LDL.LU R22, [R1+0x1474] ;  /* 0x0014740001167983 */ /* 0x000ee20000300800 */
[----:B------:R-:W3:Y:S02]  /*352d0*/  LDL.LU R23, [R1+0x1470] ;  /* 0x0014700001177983 */ /* 0x000ee40000300800 */
[----:B------:R-:W4:Y:S02]  /*352e0*/  LDL.LU R24, [R1+0x1d0] ;  /* 0x0001d00001187983 */ /* 0x000f240000300800 */
[----:B------:R-:W4:Y:S01]  /*352f0*/  LDL.LU R25, [R1+0x1d4] ;  /* 0x0001d40001197983 */ /* 0x000f220000300800 */
[----:B------:R-:W2:Y:S01]  /*35300*/  LDL.LU R26, [R1+0x1d8] ;  /* 0x0001d800011a7983 */ /* 0x000ea20000300800 */
[----:B------:R-:W2:Y:S03]  /*35310*/  LDL.LU R27, [R1+0x1dc] ;  /* 0x0001dc00011b7983 */ /* 0x000ea60000300800 */
[----:B--2---:R-:W-:Y:S01]  /*35320*/  STL.64 [R1+0x13f8], R26 ;  /* 0x0013f81a01007387 */ /* 0x004fe20000100a00 */
[----:B----4-:R0:W-:Y:S03]  /*35330*/  STL.64 [R1+0x13f0], R24 ;  /* 0x0013f01801007387 */ /* 0x0101e60000100a00 */
[----:B0-----:R-:W2:Y:S01]  /*35340*/  LDL.LU R24, [R1+0x1e0] ;  /* 0x0001e00001187983 */ /* 0x001ea20000300800 */
[----:B------:R-:W2:Y:S02]  /*35350*/  LDL.LU R25, [R1+0x1e4] ;  /* 0x0001e40001197983 */ /* 0x000ea40000300800 */
[----:B------:R-:W4:Y:S02]  /*35360*/  LDL.LU R26, [R1+0x1e8] ;  /* 0x0001e800011a7983 */ /* 0x000f240000300800 */
[----:B------:R-:W4:Y:S02]  /*35370*/  LDL.LU R27, [R1+0x1ec] ;  /* 0x0001ec00011b7983 */ /* 0x000f240000300800 */
[----:B----4-:R-:W-:Y:S01]  /*35380*/  STL.64 [R1+0x1408], R26 ;  /* 0x0014081a01007387 */ /* 0x010fe20000100a00 */
[----:B--2---:R0:W-:Y:S03]  /*35390*/  STL.64 [R1+0x1400], R24 ;  /* 0x0014001801007387 */ /* 0x0041e60000100a00 */
[----:B0-----:R-:W2:Y:S04]  /*353a0*/  LDL.64 R24, [R1+0x20] ;  /* 0x0000200001187983 */ /* 0x001ea80000100a00 */
[----:B--2---:R0:W-:Y:S04]  /*353b0*/  STL.64 [R1+0x1418], R24 ;  /* 0x0014181801007387 */ /* 0x0041e80000100a00 */
        /* <DEDUP_REMOVED lines=8> */
[----:B0-----:R-:W2:Y:S04]  /*35440*/  LDL.64 R24, [R1+0x50] ;  /* 0x0000500001187983 */ /* 0x001ea80000100a00 */
[----:B--2---:R0:W-:Y:S04]  /*35450*/  STL.64 [R1+0x1460], R24 ;  /* 0x0014601801007387 */ /* 0x0041e80000100a00 */
[----:B0-----:R-:W3:Y:S01]  /*35460*/  LDL.LU R24, [R1+0x230] ;  /* 0x0002300001187983 */ /* 0x001ee20000300800 */
[----:B------:R-:W3:Y:S02]  /*35470*/  LDL.LU R25, [R1+0x234] ;  /* 0x0002340001197983 */ /* 0x000ee40000300800 */
[----:B------:R-:W3:Y:S02]  /*35480*/  LDL.LU R26, [R1+0x238] ;  /* 0x00023800011a7983 */ /* 0x000ee40000300800 */
[----:B------:R-:W3:Y:S01]  /*35490*/  LDL.LU R27, [R1+0x23c] ;  /* 0x00023c00011b7983 */ /* 0x000ee20000300800 */
[----:B------:R-:W-:Y:S01]  /*354a0*/  STL.64 [R1+0x1368], R10 ;  /* 0x0013680a01007387 */ /* 0x000fe20000100a00 */
[----:B------:R0:W-:Y:S02]  /*354b0*/  STL.64 [R1+0x1360], R8 ;  /* 0x0013600801007387 */ /* 0x0001e40000100a00 */
[----:B0-----:R-:W-:-:S02]  /*354c0*/  IMAD.MOV.U32 R8, RZ, RZ, R2 ;  /* 0x000000ffff087224 */ /* 0x001fc400078e0002 */
[----:B------:R-:W-:Y:S01]  /*354d0*/  IMAD.MOV.U32 R9, RZ, RZ, R3 ;  /* 0x000000ffff097224 */ /* 0x000fe200078e0003 */
[----:B------:R-:W2:Y:S01]  /*354e0*/  LDL.LU R2, [R1+0x146c] ;  /* 0x00146c0001027983 */ /* 0x000ea20000300800 */
[----:B------:R-:W4:Y:S03]  /*354f0*/  LDL.LU R3, [R1+0x1468] ;  /* 0x0014680001037983 */ /* 0x000f260000300800 */
[----:B------:R0:W-:Y:S04]  /*35500*/  STL.64 [R1+0x1440], R8 ;  /* 0x0014400801007387 */ /* 0x0001e80000100a00 */
        /* <DEDUP_REMOVED lines=10> */
[----:B------:R-:W2:Y:S01]  /*355b0*/  LDL.64 R16, [R1] ;  /* 0x0000000001107983 */ /* 0x000ea20000100a00 */
[----:B---3--:R-:W-:Y:S01]  /*355c0*/  HMMA.16816.F32.BF16 R24, R20, R12, R24 ;  /* 0x0000000c1418723c */ /* 0x008fe20000041818 */
[----:B----4-:R-:W-:-:S02]  /*355d0*/  IMAD.MOV.U32 R18, RZ, RZ, R3 ;  /* 0x000000ffff127224 */ /* 0x010fc400078e0003 */
[----:B------:R-:W-:Y:S01]  /*355e0*/  IMAD.MOV.U32 R19, RZ, RZ, R2 ;  /* 0x000000ffff137224 */ /* 0x000fe200078e0002 */
[----:B--2---:R0:W-:Y:S04]  /*355f0*/  STL.64 [R1+0x1410], R16 ;  /* 0x0014101001007387 */ /* 0x0041e80000100a00 */
[----:B0-----:R-:W2:Y:S01]  /*35600*/  LDL.LU R16, [R1+0x1f0] ;  /* 0x0001f00001107983 */ /* 0x001ea20000300800 */
[----:B------:R-:W2:Y:S02]  /*35610*/  LDL.LU R17, [R1+0x1f4] ;  /* 0x0001f40001117983 */ /* 0x000ea40000300800 */
[----:B------:R-:W-:Y:S01]  /*35620*/  STL.64 [R1+0x1428], R18 ;  /* 0x0014281201007387 */ /* 0x000fe20000100a00 */
[----:B--2---:R0:W-:Y:S04]  /*35630*/  STL.64 [R1+0x1420], R16 ;  /* 0x0014201001007387 */ /* 0x0041e80000100a00 */
[----:B0-----:R-:W2:Y:S01]  /*35640*/  LDL.64 R16, [R1+0x30] ;  /* 0x0000300001107983 */ /* 0x001ea20000100a00 */
[----:B------:R-:W-:Y:S02]  /*35650*/  STL [R1+0x12e0], R0 ;  /* 0x0012e00001007387 */ /* 0x000fe40000100800 */
[----:B------:R-:W-:Y:S02]  /*35660*/  STL [R1+0x12dc], R7 ;  /* 0x0012dc0701007387 */ /* 0x000fe40000100800 */
[----:B------:R-:W-:Y:S02]  /*35670*/  STL [R1+0x12d8], R6 ;  /* 0x0012d80601007387 */ /* 0x000fe40000100800 */
[----:B------:R0:W-:Y:S01]  /*35680*/  STL.64 [R1+0x260], R24 ;  /* 0x0002601801007387 */ /* 0x0001e20000100a00 */
[----:B------:R-:W-:Y:S03]  /*35690*/  STL.64 [R1+0x268], R26 ;  /* 0x0002681a01007387 */ /* 0x000fe60000100a00 */
[----:B0-----:R-:W3:Y:S02]  /*356a0*/  LDL.LU.64 R24, [R1+0x1460] ;  /* 0x0014600001187983 */ /* 0x001ee40000300a00 */
        /* <DEDUP_REMOVED lines=10> */
[----:B------:R-:W-:Y:S11]  /*35750*/  IMAD.MOV.U32 R7, RZ, RZ, R25 ;  /* 0x000000ffff077224 */ /* 0x000ff600078e0019 */
[----:B------:R-:W-:Y:S11]  /*35760*/  @!UPT UIADD3 URZ, URZ, URZ, URZ ;  /* 0x0000003f3f3ff290 */ /* 0x000ff6000fffe03f */
[----:B------:R0:W-:Y:S01]  /*35770*/  STL.64 [R1+0x240], R8 ;  /* 0x0002400801007387 */ /* 0x0001e20000100a00 */
[----:B------:R1:W-:Y:S03]  /*35780*/  STL.64 [R1+0x248], R10 ;  /* 0x0002480a01007387 */ /* 0x0003e60000100a00 */
[----:B0-----:R-:W3:Y:S01]  /*35790*/  LDL.LU.64 R8, [R1+0x1440] ;  /* 0x0014400001087983 */ /* 0x001ee20000300a00 */
[----:B-1----:R-:W-:Y:S02]  /*357a0*/  IMAD.MOV.U32 R10, RZ, RZ, R24 ;  /* 0x000000ffff0a7224 */ /* 0x002fe400078e0018 */
[----:B------:R-:W4:Y:S02]  /*357b0*/  LDL.LU.64 R26, [R1+0x1438] ;  /* 0x00143800011a7983 */ /* 0x000f240000300a00 */
[----:B------:R-:W4:Y:S02]  /*357c0*/  LDL.LU.64 R24, [R1+0x1430] ;  /* 0x0014300001187983 */ /* 0x000f240000300a00 */
[----:B--2---:R-:W-:-:S02]  /*357d0*/  IMAD.MOV.U32 R14, RZ, RZ, R16 ;  /* 0x000000ffff0e7224 */ /* 0x004fc400078e0010 */
[----:B------:R-:W-:Y:S01]  /*357e0*/  IMAD.MOV.U32 R11, RZ, RZ, R17 ;  /* 0x000000ffff0b7224 */ /* 0x000fe200078e0011 */
[----:B------:R-:W2:Y:S01]  /*357f0*/  LDL.LU.64 R18, [R1+0x1428] ;  /* 0x0014280001127983 */ /* 0x000ea20000300a00 */
[----:B----4-:R-:W-:Y:S03]  /*35800*/  HMMA.16816.F32.BF16 R24, R20, R16, R24 ;  /* 0x000000101418723c */ /* 0x010fe60000041818 */
[----:B------:R-:W2:Y:S11]  /*35810*/  LDL.LU.64 R16, [R1+0x1420] ;  /* 0x0014200001107983 */ /* 0x000eb60000300a00 */
[----:B------:R-:W-:Y:S09]  /*35820*/  @!UPT UIADD3 URZ, URZ, URZ, URZ ;  /* 0x0000003f3f3ff290 */ /* 0x000ff2000fffe03f */
[----:B------:R0:W-:Y:S04]  /*35830*/  STL.64 [R1+0x230], R24 ;  /* 0x0002301801007387 */ /* 0x0001e80000100a00 */
[----:B0-----:R-:W2:Y:S01]  /*35840*/  LDL.LU.64 R24, [R1+0x1418] ;  /* 0x0014180001187983 */ /* 0x001ea20000300a00 */
[----:B------:R-:W-:Y:S02]  /*35850*/  IMAD.MOV.U32 R2, RZ, RZ, R27 ;  /* 0x000000ffff027224 */ /* 0x000fe400078e001b */
[----:B------:R-:W-:-:S03]  /*35860*/  IMAD.MOV.U32 R3, RZ, RZ, R26 ;  /* 0x000000ffff037224 */ /* 0x000fc600078e001a */
[----:B------:R-:W-:Y:S02]  /*35870*/  STL [R1+0x1214], R2 ;  /* 0x0012140201007387 */ /* 0x000fe40000100800 */
[----:B------:R0:W-:Y:S01]  /*35880*/  STL [R1+0x1210], R3 ;  /* 0x0012100301007387 */ /* 0x0001e20000100800 */
[C---:B--2---:R-:W-:Y:S01]  /*35890*/  HMMA.16816.F32.BF16 R16, R20.reuse, R24, R16 ;  /* 0x000000181410723c */ /* 0x044fe20000041810 */
[----:B0-----:R-:W-:Y:S02]  /*358a0*/  IMAD.MOV.U32 R3, RZ, RZ, R24 ;  /* 0x000000ffff037224 */ /* 0x001fe400078e0018 */
[----:B------:R-:W-:Y:S11]  /*358b0*/  IMAD.MOV.U32 R2, RZ, RZ, R25 ;  /* 0x000000ffff027224 */ /* 0x000ff600078e0019 */
[----:B------:R-:W-:Y:S09]  /*358c0*/  @!UPT UIADD3 URZ, URZ, URZ, URZ ;  /* 0x0000003f3f3ff290 */ /* 0x000ff2000fffe03f */
[----:B------:R0:W-:Y:S01]  /*358d0*/  STL.64 [R1+0x220], R16 ;  /* 0x0002201001007387 */ /* 0x0001e20000100a00 */
[----:B------:R-:W-:Y:S03]  /*358e0*/  STL.64 [R1+0x228], R18 ;  /* 0x0002281201007387 */ /* 0x000fe60000100a00 */
[----:B0-----:R-:W2:Y:S01]  /*358f0*/  LDL.LU.64 R16, [R1+0x1410] ;  /* 0x0014100001107983 */ /* 0x001ea20000300a00 */
[----:B------:R-:W3:Y:S02]  /*35900*/  LDL.LU.64 R26, [R1+0x1408] ;  /* 0x00140800011a7983 */ /* 0x000ee40000300a00 */
[----:B------:R-:W3:Y:S02]  /*35910*/  LDL.LU.64 R24, [R1+0x1400] ;  /* 0x0014000001187983 */ /* 0x000ee40000300a00 */
[----:B---3--:R-:W-:Y:S11]  /*35920*/  HMMA.16816.F32.BF16 R24, R20, R8, R24 ;  /* 0x000000081418723c */ /* 0x008ff60000041818 */
        /* <DEDUP_REMOVED lines=19> */
[C---:B--2---:R-:W-:Y:S02]  /*35a60*/  HMMA.16816.F32.BF16 R8, R20.reuse, R16, R24 ;  /* 0x000000101408723c */ /* 0x044fe40000041818 */
[----:B------:R-:W2:Y:S11]  /*35a70*/  LDL.LU R24, [R1+0x1b0] ;  /* 0x0001b00001187983 */ /* 0x000eb60000300800 */
[----:B------:R-:W-:Y:S10]  /*35a80*/  @!UPT UIADD3 URZ, URZ, URZ, URZ ;  /* 0x0000003f3f3ff290 */ /* 0x000ff4000fffe03f */
[----:B------:R0:W-:Y:S01]  /*35a90*/  STL.64 [R1+0x200], R8 ;  /* 0x0002000801007387 */ /* 0x0001e20000100a00 */
[----:B------:R1:W-:Y:S02]  /*35aa0*/  STL.64 [R1+0x208], R10 ;  /* 0x0002080a01007387 */ /* 0x0003e40000100a00 */
[----:B------:R-:W2:Y:S02]  /*35ab0*/  LDL.LU R25, [R1+0x1b4] ;  /* 0x0001b40001197983 */ /* 0x000ea40000300800 */
[----:B------:R-:W2:Y:S01]  /*35ac0*/  LDL.LU R26, [R1+0x1b8] ;  /* 0x0001b800011a7983 */ /* 0x000ea20000300800 */
[----:B------:R-:W2:Y:S04]  /*35ad0*/  LDL.LU R27, [R1+0x1bc] ;  /* 0x0001bc00011b7983 */ /* 0x000ea80000300800 */
[----:B0-----:R-:W3:Y:S01]  /*35ae0*/  LDL.LU R8, [R1+0x1a0] ;  /* 0x0001a00001087983 */ /* 0x001ee20000300800 */
[----:B------:R-:W3:Y:S02]  /*35af0*/  LDL.LU R9, [R1+0x1a4] ;  /* 0x0001a40001097983 */ /* 0x000ee40000300800 */
[----:B-1----:R-:W3:Y:S02]  /*35b00*/  LDL.LU R10, [R1+0x1a8] ;  /* 0x0001a800010a7983 */ /* 0x002ee40000300800 */
[----:B------:R-:W3:Y:S01]  /*35b10*/  LDL.LU R11, [R1+0x1ac] ;  /* 0x0001ac00010b7983 */ /* 0x000ee20000300800 */
[----:B------:R0:W-:Y:S04]  /*35b20*/  STL.64 [R1+0x1370], R16 ;  /* 0x0013701001007387 */ /* 0x0001e80000100a00 */
[----:B0-----:R-:W4:Y:S01]  /*35b30*/  LDL.LU R16, [R1+0x140] ;  /* 0x0001400001107983 */ /* 0x001f220000300800 */
[----:B------:R-:W4:Y:S02]  /*35b40*/  LDL.LU R17, [R1+0x144] ;  /* 0x0001440001117983 */ /* 0x000f240000300800 */
[----:B------:R-:W2:Y:S02]  /*35b50*/  LDL.LU R18, [R1+0x148] ;  /* 0x0001480001127983 */ /* 0x000ea40000300800 */
[----:B------:R-:W2:Y:S02]  /*35b60*/  LDL.LU R19, [R1+0x14c] ;  /* 0x00014c0001137983 */ /* 0x000ea40000300800 */
        /* <DEDUP_REMOVED lines=17> */
[----:B------:R-:W4:Y:S01]  /*35c80*/  LDL.LU R19, [R1+0x17c] ;  /* 0x00017c0001137983 */ /* 0x000f220000300800 */
[----:B------:R-:W-:Y:S01]  /*35c90*/  HMMA.16816.F32.BF16 R20, R20, R4, R24 ;  /* 0x000000041414723c */ /* 0x000fe20000041818 */
[----:B----4-:R-:W-:Y:S01]  /*35ca0*/  STL.64 [R1+0x13d0], R18 ;  /* 0x0013d01201007387 */ /* 0x010fe20000100a00 */
[----:B--2---:R0:W-:Y:S03]  /*35cb0*/  STL.64 [R1+0x13c8], R16 ;  /* 0x0013c81001007387 */ /* 0x0041e60000100a00 */
[----:B0-----:R-:W2:Y:S01]  /*35cc0*/  LDL.LU R16, [R1+0x190] ;  /* 0x0001900001107983 */ /* 0x001ea20000300800 */
[----:B------:R-:W2:Y:S02]  /*35cd0*/  LDL.LU R17, [R1+0x194] ;  /* 0x0001940001117983 */ /* 0x000ea40000300800 */
[----:B------:R-:W2:Y:S02]  /*35ce0*/  LDL.LU R18, [R1+0x198] ;  /* 0x0001980001127983 */ /* 0x000ea40000300800 */
[----:B------:R-:W2:Y:S01]  /*35cf0*/  LDL.LU R19, [R1+0x19c] ;  /* 0x00019c0001137983 */ /* 0x000ea20000300800 */
[----:B------:R-:W3:Y:S01]  /*35d00*/  LDL.LU.64 R26, [R1+0x13e8] ;  /* 0x0013e800011a7983 */ /* 0x000ee20000300a00 */
[----:B------:R-:W3:Y:S11]  /*35d10*/  LDL.LU.64 R24, [R1+0x13e0] ;  /* 0x0013e00001187983 */ /* 0x000ef60000300a00 */
[----:B------:R0:W-:Y:S02]  /*35d20*/  STL.64 [R1+0x1f0], R20 ;  /* 0x0001f01401007387 */ /* 0x0001e40000100a00 */
[----:B------:R-:W-:Y:S01]  /*35d30*/  STL.64 [R1+0x1f8], R22 ;  /* 0x0001f81601007387 */ /* 0x000fe20000100a00 */
[----:B0-----:R-:W4:Y:S01]  /*35d40*/  LDL.LU R20, [R1+0x120] ;  /* 0x0001200001147983 */ /* 0x001f220000300800 */
[----:B------:R-:W4:Y:S01]  /*35d50*/  LDL.LU R21, [R1+0x124] ;  /* 0x0001240001157983 */ /* 0x000f220000300800 */
[C---:B---3--:R-:W-:Y:S11]  /*35d60*/  HMMA.16816.F32.BF16 R8, R24.reuse, R12, R8 ;  /* 0x0000000c1808723c */ /* 0x048ff60000041808 */
[----:B------:R-:W-:Y:S11]  /*35d70*/  @!UPT UIADD3 URZ, URZ, URZ, URZ ;  /* 0x0000003f3f3ff290 */ /* 0x000ff6000fffe03f */
[----:B------:R-:W-:Y:S01]  /*35d80*/  @!UPT UIADD3 URZ, URZ, URZ, URZ ;  /* 0x0000003f3f3ff290 */ /* 0x000fe2000fffe03f */
        /* <DEDUP_REMOVED lines=30> */
[----:B0-----:R-:W2:Y:S01]  /*35f70*/  LDL.LU.64 R8, [R1+0x1378] ;  /* 0x0013780001087983 */ /* 0x001ea20000300a00 */
[----:B------:R-:W-:Y:S02]  /*35f80*/  IMAD.MOV.U32 R22, RZ, RZ, R29 ;  /* 0x000000ffff167224 */ /* 0x000fe400078e001d */
[----:B------:R-:W-:Y:S01]  /*35f90*/  IMAD.MOV.U32 R23, RZ, RZ, R28 ;  /* 0x000000ffff177224 */ /* 0x000fe200078e001c */
[C---:B--2---:R-:W-:Y:S01]  /*35fa0*/  HMMA.16816.F32.BF16 R8, R24.reuse, R8, R16 ;  /* 0x000000081808723c */ /* 0x044fe20000041810 */
[----:B------:R-:W2:Y:S11]  /*35fb0*/  LDL.LU.64 R16, [R1+0x1370] ;  /* 0x0013700001107983 */ /* 0x000eb60000300a00 */
[----:B------:R-:W-:Y:S11]  /*35fc0*/  @!UPT UIADD3 URZ, URZ, URZ, URZ ;  /* 0x0000003f3f3ff290 */ /* 0x000ff6000fffe03f */
[----:B------:R0:W-:Y:S01]  /*35fd0*/  STL.64 [R1+0x190], R8 ;  /* 0x0001900801007387 */ /* 0x0001e20000100a00 */
[----:B------:R-:W-:Y:S02]  /*35fe0*/  IMAD.MOV.U32 R28, RZ, RZ, R10 ;  /* 0x000000ffff1c7224 */ /* 0x000fe400078e000a */
[----:B------:R-:W-:Y:S02]  /*35ff0*/  IMAD.MOV.U32 R29, RZ, RZ, R11 ;  /* 0x000000ffff1d7224 */ /* 0x000fe400078e000b */
[----:B------:R-:W3:Y:S04]  /*36000*/  LDL.LU.64 R10, [R1+0x1368] ;  /* 0x00136800010a7983 */ /* 0x000ee80000300a00 */
[----:B0-----:R-:W3:Y:S01]  /*36010*/  LDL.LU.64 R8, [R1+0x1360] ;  /* 0x0013600001087983 */ /* 0x001ee20000300a00 */
[----:B------:R-:W-:Y:S02]  /*36020*/  STL [R1+0x11f4], R28 ;  /* 0x0011f41c01007387 */ /* 0x000fe40000100800 */
[----:B------:R-:W-:Y:S01]  /*36030*/  STL [R1+0x11f0], R29 ;  /* 0x0011f01d01007387 */ /* 0x000fe20000100800 */
[----:B----4-:R-:W-:Y:S01]  /*36040*/  HMMA.16816.F32.BF16 R20, R24, R4, R20 ;  /* 0x000000041814723c */ /* 0x010fe20000041814 */
[----:B--2---:R-:W-:-:S07]  /*36050*/  IMAD.MOV.U32 R18, RZ, RZ, R17 ;  /* 0x000000ffff127224 */ /* 0x004fce00078e0011 */
[----:B---3--:R-:W-:Y:S11]  /*36060*/  HMMA.16816.F32.BF16 R8, R24, R16, R8 ;  /* 0x000000101808723c */ /* 0x008ff60000041808 */
[----:B------:R-:W-:Y:S11]  /*36070*/  @!UPT UIADD3 URZ, URZ, URZ, URZ ;  /* 0x0000003f3f3ff290 */ /* 0x000ff6000fffe03f */
[----:B------:R-:W-:Y:S01]  /*36080*/  @!UPT UIADD3 URZ, URZ, URZ, URZ ;  /* 0x0000003f3f3ff290 */ /* 0x000fe2000fffe03f */
[----:B------:R0:W-:Y:S01]  /*36090*/  STL.64 [R1+0x170], R8 ;  /* 0x0001700801007387 */ /* 0x0001e20000100a00 */
[----:B------:R-:W-:Y:S02]  /*360a0*/  IMAD.MOV.U32 R2, RZ, RZ, R10 ;  /* 0x000000ffff027224 */ /* 0x000fe400078e000a */
[----:B------:R-:W-:Y:S02]  /*360b0*/  IMAD.MOV.U32 R3, RZ, RZ, R11 ;  /* 0x000000ffff037224 */ /* 0x000fe400078e000b */
[----:B------:R-:W2:Y:S04]  /*360c0*/  LDL.LU.64 R10, [R1+0x1358] ;  /* 0x00135800010a7983 */ /* 0x000ea80000300a00 */
[----:B0-----:R-:W2:Y:S01]  /*360d0*/  LDL.LU.64 R8, [R1+0x1350] ;  /* 0x0013500001087983 */ /* 0x001ea20000300a00 */
[----:B------:R0:W-:Y:S02]  /*360e0*/  STL [R1+0x134c], R18 ;  /* 0x00134c1201007387 */ /* 0x0001e40000100800 */
[----:B------:R-:W2:Y:S02]  /*360f0*/  LDL.LU R16, [R1+0x110] ;  /* 0x0001100001107983 */ /* 0x000ea40000300800 */
[----:B------:R-:W2:Y:S01]  /*36100*/  LDL.LU R17, [R1+0x114] ;  /* 0x0001140001117983 */ /* 0x000ea20000300800 */
[----:B0-----:R-:W2:Y:S01]  /*36110*/  LDL.LU R18, [R1+0x118] ;  /* 0x0001180001127983 */ /* 0x001ea20000300800 */
[----:B------:R-:W2:Y:S02]  /*36120*/  LDL.LU R19, [R1+0x11c] ;  /* 0x00011c0001137983 */ /* 0x000ea40000300800 */
[----:B------:R-:W-:Y:S02]  /*36130*/  STL [R1+0x12e8], R3 ;  /* 0x0012e80301007387 */ /* 0x000fe40000100800 */
[----:B------:R-:W-:Y:S01]  /*36140*/  STL [R1+0x12e4], R2 ;  /* 0x0012e40201007387 */ /* 0x000fe20000100800 */
[----:B------:R-:W3:Y:S04]  /*36150*/  LDL.LU.64 R24, [R1+0x30] ;  /* 0x0000300001187983 */ /* 0x000ee80000300a00 */
[----:B---3--:R0:W-:Y:S01]  /*36160*/  STL.64 [R1+0x1328], R24 ;  /* 0x0013281801007387 */ /* 0x0081e20000100a00 */
[----:B------:R-:W-:Y:S02]  /*36170*/  STL.64 [R1+0x160], R20 ;  /* 0x0001601401007387 */ /* 0x000fe40000100a00 */
[----:B------:R-:W-:Y:S01]  /*36180*/  STL.64 [R1+0x168], R22 ;  /* 0x0001681601007387 */ /* 0x000fe20000100a00 */
[----:B0-----:R-:W3:Y:S01]  /*36190*/  LDL.LU.64 R24, [R1+0x40] ;  /* 0x0000400001187983 */ /* 0x001ee20000300a00 */
[C---:B--2---:R-:W-:Y:S11]  /*361a0*/  HMMA.16816.F32.BF16 R16, R8.reuse, R12, R16 ;  /* 0x0000000c0810723c */ /* 0x044ff60000041810 */
[----:B------:R-:W-:Y:S11]  /*361b0*/  @!UPT UIADD3 URZ, URZ, URZ, URZ ;  /* 0x0000003f3f3ff290 */ /* 0x000ff6000fffe03f */
[----:B------:R-:W-:Y:S02]  /*361c0*/  @!UPT UIADD3 URZ, URZ, URZ, URZ ;  /* 0x0000003f3f3ff290 */ /* 0x000fe4000fffe03f */
[----:B------:R-:W-:Y:S01]  /*361d0*/  IMAD.MOV.U32 R29, RZ, RZ, R18 ;  /* 0x000000ffff1d7224 */ /* 0x000fe200078e0012 */
[----:B---3--:R0:W-:Y:S04]  /*361e0*/  STL.64 [R1+0x1340], R24 ;  /* 0x0013401801007387 */ /* 0x0081e80000100a00 */
[----:B0-----:R-:W2:Y:S01]  /*361f0*/  LDL.LU.64 R24, [R1+0x50] ;  /* 0x0000500001187983 */ /* 0x001ea20000300a00 */
[----:B------:R-:W3:Y:S02]  /*36200*/  LDL R22, [R1+0xe38] ;  /* 0x000e380001167983 */ /* 0x000ee40000100800 */
[----:B------:R-:W-:Y:S02]  /*36210*/  STL [R1+0x12ec], R5 ;  /* 0x0012ec0501007387 */ /* 0x000fe40000100800 */
[----:B------:R0:W-:Y:S02]  /*36220*/  STL [R1+0x1348], R4 ;  /* 0x0013480401007387 */ /* 0x0001e40000100800 */
[----:B0-----:R-:W2:Y:S01]  /*36230*/  LDL.LU R4, [R1+0x100] ;  /* 0x0001000001047983 */ /* 0x001ea20000300800 */
[----:B------:R-:W2:Y:S02]  /*36240*/  LDL.LU R5, [R1+0x104] ;  /* 0x0001040001057983 */ /* 0x000ea40000300800 */
[----:B------:R-:W2:Y:S02]  /*36250*/  LDL.LU R6, [R1+0x108] ;  /* 0x0001080001067983 */ /* 0x000ea40000300800 */
[----:B------:R-:W2:Y:S01]  /*36260*/  LDL.LU R7, [R1+0x10c] ;  /* 0x00010c0001077983 */ /* 0x000ea20000300800 */
[----:B------:R-:W-:Y:S01]  /*36270*/  STL [R1+0x150], R16 ;  /* 0x0001501001007387 */ /* 0x000fe20000100800 */
[----:B------:R-:W-:Y:S02]  /*36280*/  STL [R1+0x15c], R19 ;  /* 0x00015c1301007387 */ /* 0x000fe40000100800 */
[----:B------:R-:W4:Y:S02]  /*36290*/  LDL.LU R18, [R1+0x134c] ;  /* 0x00134c0001127983 */ /* 0x000f240000300800 */
[----:B------:R-:W2:Y:S02]  /*362a0*/  LDL R23, [R1+0x380] ;  /* 0x0003800001177983 */ /* 0x000ea40000100800 */
[----:B--2---:R-:W-:Y:S01]  /*362b0*/  STL [R1+0x1310], R23 ;  /* 0x0013101701007387 */ /* 0x004fe20000100800 */
[----:B------:R-:W2:Y:S02]  /*362c0*/  LDL.LU.64 R20, [R1+0x20] ;  /* 0x0000200001147983 */ /* 0x000ea40000300a00 */
[----:B---3--:R-:W-:Y:S01]  /*362d0*/  STL [R1+0x1320], R22 ;  /* 0x0013201601007387 */ /* 0x008fe20000100800 */
[----:B--2---:R0:W-:Y:S04]  /*362e0*/  STL.64 [R1+0x1318], R20 ;  /* 0x0013181401007387 */ /* 0x0041e80000100a00 */
[----:B0-----:R-:W2:Y:S01]  /*362f0*/  LDL.LU R20, [R1+0x180] ;  /* 0x0001800001147983 */ /* 0x001ea20000300800 */
[----:B------:R-:W2:Y:S02]  /*36300*/  LDL.LU R21, [R1+0x184] ;  /* 0x0001840001157983 */ /* 0x000ea40000300800 */
[----:B------:R-:W3:Y:S02]  /*36310*/  LDL.LU R22, [R1+0x188] ;  /* 0x0001880001167983 */ /* 0x000ee40000300800 */
[----:B------:R-:W3:Y:S01]  /*36320*/  LDL.LU R23, [R1+0x18c] ;  /* 0x00018c0001177983 */ /* 0x000ee20000300800 */
[----:B------:R-:W-:Y:S01]  /*36330*/  HMMA.16816.F32.BF16 R4, R8, R24, R4 ;  /* 0x000000180804723c */ /* 0x000fe20000041804 */
[----:B---3--:R-:W-:Y:S01]  /*36340*/  STL.64 [R1+0x1338], R22 ;  /* 0x0013381601007387 */ /* 0x008fe20000100a00 */
[----:B--2---:R0:W-:Y:S03]  /*36350*/  STL.64 [R1+0x1330], R20 ;  /* 0x0013301401007387 */ /* 0x0041e60000100a00 */
[----:B0-----:R-:W2:Y:S01]  /*36360*/  LDL.LU R20, [R1+0xe0] ;  /* 0x0000e00001147983 */ /* 0x001ea20000300800 */
[----:B------:R-:W2:Y:S02]  /*36370*/  LDL.LU R21, [R1+0xe4] ;  /* 0x0000e40001157983 */ /* 0x000ea40000300800 */
[----:B------:R-:W2:Y:S02]  /*36380*/  LDL.LU R22, [R1+0xe8] ;  /* 0x0000e80001167983 */ /* 0x000ea40000300800 */
[----:B------:R-:W2:Y:S01]  /*36390*/  LDL.LU R23, [R1+0xec] ;  /* 0x0000ec0001177983 */ /* 0x000ea20000300800 */
[----:B------:R-:W3:Y:S01]  /*363a0*/  LDL R19, [R1+0xe40] ;  /* 0x000e400001137983 */ /* 0x000ee20000100800 */
[----:B------:R-:W-:-:S03]  /*363b0*/  IMAD.MOV.U32 R28, RZ, RZ, R17 ;  /* 0x000000ffff1c7224 */ /* 0x000fc600078e0011 */
[----:B---3--:R-:W-:Y:S01]  /*363c0*/  STL [R1+0x1300], R19 ;  /* 0x0013001301007387 */ /* 0x008fe20000100800 */
[----:B------:R-:W3:Y:S07]  /*363d0*/  LDL.LU.64 R16, [R1+0x10] ;  /* 0x0000100001107983 */ /* 0x000eee0000300a00 */
[----:B------:R0:W-:Y:S02]  /*363e0*/  STL.64 [R1+0x140], R4 ;  /* 0x0001400401007387 */ /* 0x0001e40000100a00 */
[----:B------:R1:W-:Y:S01]  /*363f0*/  STL.64 [R1+0x148], R6 ;  /* 0x0001480601007387 */ /* 0x0003e20000100a00 */
[----:B0-----:R-:W2:Y:S01]  /*36400*/  LDL.LU R4, [R1+0x1348] ;  /* 0x0013480001047983 */ /* 0x001ea20000300800 */
[----:B-1----:R-:W-:-:S02]  /*36410*/  IMAD.MOV.U32 R7, RZ, RZ, R24 ;  /* 0x000000ffff077224 */ /* 0x002fc400078e0018 */
[----:B------:R-:W-:Y:S02]  /*36420*/  IMAD.MOV.U32 R6, RZ, RZ, R25 ;  /* 0x000000ffff067224 */ /* 0x000fe400078e0019 */
[----:B------:R-:W2:Y:S01]  /*36430*/  LDL.LU.64 R24, [R1+0x1340] ;  /* 0x0013400001187983 */ /* 0x000ea20000300a00 */
[----:B------:R-:W3:Y:S02]  /*36440*/  LDL R15, [R1+0xe3c] ;  /* 0x000e3c00010f7983 */ /* 0x000ee40000100800 */
[----:B------:R-:W-:Y:S01]  /*36450*/  IMAD.MOV.U32 R14, RZ, RZ, R13 ;  /* 0x000000ffff0e7224 */ /* 0x000fe200078e000d */
[----:B--2---:R-:W-:Y:S04]  /*36460*/  HMMA.16816.F32.BF16 R20, R8, R24, R20 ;  /* 0x000000180814723c */ /* 0x004fe80000041814 */
[----:B---3--:R0:W-:Y:S01]  /*36470*/  STL.64 [R1+0x1308], R14 ;  /* 0x0013080e01007387 */ /* 0x0081e20000100a00 */
[----:B------:R-:W2:Y:S02]  /*36480*/  LDL.LU R12, [R1+0x2f0] ;  /* 0x0002f000010c7983 */ /* 0x000ea40000300800 */
[----:B------:R-:W2:Y:S02]  /*36490*/  LDL.LU R13, [R1+0x2f4] ;  /* 0x0002f400010d7983 */ /* 0x000ea40000300800 */
[----:B------:R-:W-:-:S02]  /*364a0*/  IMAD.MOV.U32 R2, RZ, RZ, R24 ;  /* 0x000000ffff027224 */ /* 0x000fc400078e0018 */
[----:B------:R-:W-:Y:S01]  /*364b0*/  IMAD.MOV.U32 R0, RZ, RZ, R25 ;  /* 0x000000ffff007224 */ /* 0x000fe200078e0019 */
[----:B0-----:R-:W2:Y:S01]  /*364c0*/  LDL.LU R14, [R1+0x2f8] ;  /* 0x0002f800010e7983 */ /* 0x001ea20000300800 */
[----:B------:R-:W2:Y:S10]  /*364d0*/  LDL.LU R15, [R1+0x2fc] ;  /* 0x0002fc00010f7983 */ /* 0x000eb40000300800 */
[----:B------:R-:W-:Y:S01]  /*364e0*/  STL.64 [R1+0x130], R20 ;  /* 0x0001301401007387 */ /* 0x000fe20000100a00 */
        /* <DEDUP_REMOVED lines=8> */
[----:B------:R0:W-:Y:S03]  /*36570*/  STL.64 [R1+0x128], R22 ;  /* 0x0001281601007387 */ /* 0x0001e60000100a00 */
[----:B0-----:R-:W3:Y:S01]  /*36580*/  LDL.LU R22, [R1+0x1320] ;  /* 0x0013200001167983 */ /* 0x001ee20000300800 */
[----:B------:R-:W-:Y:S02]  /*36590*/  IMAD.MOV.U32 R5, RZ, RZ, R24 ;  /* 0x000000ffff057224 */ /* 0x000fe400078e0018 */
[----:B------:R-:W-:Y:S02]  /*365a0*/  IMAD.MOV.U32 R3, RZ, RZ, R25 ;  /* 0x000000ffff037224 */ /* 0x000fe400078e0019 */
[----:B------:R-:W2:Y:S01]  /*365b0*/  LDL.LU.64 R20, [R1+0x1318] ;  /* 0x0013180001147983 */ /* 0x000ea20000300a00 */
[----:B------:R-:W-:Y:S01]  /*365c0*/  STL.64 [R1+0x12f8], R6 ;  /* 0x0012f80601007387 */ /* 0x000fe20000100a00 */
[----:B------:R0:W-:Y:S03]  /*365d0*/  STL.64 [R1+0x12f0], R4 ;  /* 0x0012f00401007387 */ /* 0x0001e60000100a00 */
[----:B0-----:R-:W2:Y:S01]  /*365e0*/  LDL.LU R4, [R1+0x320] ;  /* 0x0003200001047983 */ /* 0x001ea20000300800 */
[----:B------:R-:W2:Y:S02]  /*365f0*/  LDL.LU R5, [R1+0x324] ;  /* 0x0003240001057983 */ /* 0x000ea40000300800 */
[----:B------:R-:W2:Y:S02]  /*36600*/  LDL.LU R6, [R1+0x328] ;  /* 0x0003280001067983 */ /* 0x000ea40000300800 */
[----:B------:R-:W2:Y:S01]  /*36610*/  LDL.LU R7, [R1+0x32c] ;  /* 0x00032c0001077983 */ /* 0x000ea20000300800 */
[----:B---3--:R-:W0:Y:S04]  /*36620*/  LDSM.16.MT88.4 R24, [R22+0x13000] ;  /* 0x013000001618783b */ /* 0x008e280000004200 */
[----:B0-----:R-:W-:Y:S01]  /*36630*/  STL.64 [R1+0x12d0], R26 ;  /* 0x0012d01a01007387 */ /* 0x001fe20000100a00 */
[----:B------:R0:W-:Y:S03]  /*36640*/  STL.64 [R1+0x12c8], R24 ;  /* 0x0012c81801007387 */ /* 0x0001e60000100a00 */
[----:B0-----:R-:W2:Y:S01]  /*36650*/  LDL.LU R24, [R1+0x290] ;  /* 0x0002900001187983 */ /* 0x001ea20000300800 */
[----:B------:R-:W2:Y:S02]  /*36660*/  LDL.LU R25, [R1+0x294] ;  /* 0x0002940001197983 */ /* 0x000ea40000300800 */
[----:B------:R-:W2:Y:S02]  /*36670*/  LDL.LU R26, [R1+0x298] ;  /* 0x00029800011a7983 */ /* 0x000ea40000300800 */
[----:B------:R-:W2:Y:S02]  /*36680*/  LDL.LU R27, [R1+0x29c] ;  /* 0x00029c00011b7983 */ /* 0x000ea40000300800 */
[C---:B--2---:R-:W-:Y:S11]  /*36690*/  HMMA.16816.F32.BF16 R24, R8.reuse, R20, R24 ;  /* 0x000000140818723c */ /* 0x044ff60000041818 */
[----:B------:R-:W-:Y:S11]  /*366a0*/  @!UPT UIADD3 URZ, URZ, URZ, URZ ;  /* 0x0000003f3f3ff290 */ /* 0x000ff6000fffe03f */
[----:B------:R-:W-:Y:S01]  /*366b0*/  @!UPT UIADD3 URZ, URZ, URZ, URZ ;  /* 0x0000003f3f3ff290 */ /* 0x000fe2000fffe03f */
[----:B------:R0:W-:Y:S01]  /*366c0*/  STL.64 [R1+0x110], R24 ;  /* 0x0001101801007387 */ /* 0x0001e20000100a00 */
[----:B------:R-:W-:Y:S02]  /*366d0*/  STL.64 [R1+0x118], R26 ;  /* 0x0001181a01007387 */ /* 0x000fe40000100a00 */
[----:B------:R-:W2:Y:S02]  /*366e0*/  LDL.LU R23, [R1+0x1310] ;  /* 0x0013100001177983 */ /* 0x000ea40000300800 */
[----:B0-----:R-:W-:Y:S02]  /*366f0*/  IMAD.MOV.U32 R25, RZ, RZ, R20 ;  /* 0x000000ffff197224 */ /* 0x001fe400078e0014 */
[----:B------:R-:W-:Y:S01]  /*36700*/  IMAD.MOV.U32 R24, RZ, RZ, R21 ;  /* 0x000000ffff187224 */ /* 0x000fe200078e0015 */
[----:B------:R-:W-:Y:S01]  /*36710*/  HMMA.16816.F32.BF16 R12, R8, R16, R12 ;  /* 0x00000010080c723c */ /* 0x000fe2000004180c */
[----:B--2---:R-:W0:Y:S04]  /*36720*/  LDSM.16.MT88.4 R20, [R23+0x13800] ;  /* 0x013800001714783b */ /* 0x004e280000004200 */
[----:B0-----:R-:W-:Y:S01]  /*36730*/  STL.64 [R1+0x1220], R22 ;  /* 0x0012201601007387 */ /* 0x001fe20000100a00 */
[----:B------:R0:W-:Y:S03]  /*36740*/  STL.64 [R1+0x1218], R20 ;  /* 0x0012181401007387 */ /* 0x0001e60000100a00 */
[----:B0-----:R-:W2:Y:S11]  /*36750*/  LDL.LU R20, [R1] ;  /* 0x0000000001147983 */ /* 0x001eb60000300800 */
[----:B------:R-:W-:Y:S03]  /*36760*/  @!UPT UIADD3 URZ, URZ, URZ, URZ ;  /* 0x0000003f3f3ff290 */ /* 0x000fe6000fffe03f */
[----:B------:R-:W-:Y:S02]  /*36770*/  STL.64 [R1+0x100], R12 ;  /* 0x0001000c01007387 */ /* 0x000fe40000100a00 */
[----:B------:R0:W-:Y:S02]  /*36780*/  STL.64 [R1+0x108], R14 ;  /* 0x0001080e01007387 */ /* 0x0001e40000100a00 */
[----:B0-----:R-:W3:Y:S01]  /*36790*/  LDL.LU.64 R14, [R1+0x1308] ;  /* 0x00130800010e7983 */ /* 0x001ee20000300a00 */
[----:B------:R-:W2:Y:S02]  /*367a0*/  LDL.LU R19, [R1+0x1300] ;  /* 0x0013000001137983 */ /* 0x000ea40000300800 */
[----:B----4-:R-:W-:Y:S02]  /*367b0*/  IMAD.MOV.U32 R21, RZ, RZ, R18 ;  /* 0x000000ffff157224 */ /* 0x010fe400078e0012 */
[----:B------:R-:W-:Y:S02]  /*367c0*/  IMAD.MOV.U32 R13, RZ, RZ, R16 ;  /* 0x000000ffff0d7224 */ /* 0x000fe400078e0010 */
[----:B------:R-:W-:-:S02]  /*367d0*/  IMAD.MOV.U32 R12, RZ, RZ, R17 ;  /* 0x000000ffff0c7224 */ /* 0x000fc400078e0011 */
[----:B--2---:R-:W0:Y:S01]  /*367e0*/  LDSM.16.MT88.4 R16, [R19+0x13800] ;  /* 0x013800001310783b */ /* 0x004e220000004200 */
[----:B------:R-:W-:Y:S03]  /*367f0*/  HMMA.16816.F32.BF16 R4, R8, R20, R4 ;  /* 0x000000140804723c */ /* 0x000fe60000041804 */
[----:B0-----:R-:W-:Y:S01]  /*36800*/  STL.64 [R1+0x11b8], R18 ;  /* 0x0011b81201007387 */ /* 0x001fe20000100a00 */
[----:B------:R0:W-:Y:S03]  /*36810*/  STL.64 [R1+0x11b0], R16 ;  /* 0x0011b01001007387 */ /* 0x0001e60000100a00 */
[----:B0-----:R-:W2:Y:S01]  /*36820*/  LDL.LU R16, [R1+0x60] ;  /* 0x0000600001107983 */ /* 0x001ea20000300800 */
[----:B------:R-:W4:Y:S02]  /*36830*/  LDL R18, [R1+0x68] ;  /* 0x0000680001127983 */ /* 0x000f240000100800 */
[----:B------:R-:W4:Y:S11]  /*36840*/  LDL R19, [R1+0x6c] ;  /* 0x00006c0001137983 */ /* 0x000f360000100800 */
[----:B------:R-:W-:Y:S02]  /*36850*/  @!UPT UIADD3 URZ, URZ, URZ, URZ ;  /* 0x0000003f3f3ff290 */ /* 0x000fe4000fffe03f */
[----:B------:R-:W-:Y:S01]  /*36860*/  STL.64 [R1+0xf0], R4 ;  /* 0x0000f00401007387 */ /* 0x000fe20000100a00 */
[----:B------:R0:W-:Y:S04]  /*36870*/  STL.64 [R1+0xf8], R6 ;  /* 0x0000f80601007387 */ /* 0x0001e80000100a00 */
[----:B0-----:R-:W2:Y:S01]  /*36880*/  LDL.LU.64 R6, [R1+0x12f8] ;  /* 0x0012f80001067983 */ /* 0x001ea20000300a00 */
[----:B------:R-:W2:Y:S02]  /*36890*/  LDL.LU.64 R4, [R1+0x12f0] ;  /* 0x0012f00001047983 */ /* 0x000ea40000300a00 */
[----:B------:R0:W-:Y:S02]  /*368a0*/  STL.64 [R1+0x1238], R20 ;  /* 0x0012381401007387 */ /* 0x0001e40000100a00 */
[----:B---3--:R-:W-:-:S02]  /*368b0*/  IMAD.MOV.U32 R17, RZ, RZ, R14 ;  /* 0x000000ffff117224 */ /* 0x008fc400078e000e */
[----:B0-----:R-:W-:Y:S02]  /*368c0*/  IMAD.MOV.U32 R20, RZ, RZ, R13 ;  /* 0x000000ffff147224 */ /* 0x001fe400078e000d */
[----:B------:R-:W-:Y:S02]  /*368d0*/  IMAD.MOV.U32 R21, RZ, RZ, R12 ;  /* 0x000000ffff157224 */ /* 0x000fe400078e000c */
[----:B------:R-:W0:Y:S04]  /*368e0*/  LDSM.16.MT88.4 R12, [R15+0x13800] ;  /* 0x013800000f0c783b */ /* 0x000e280000004200 */
[----:B------:R1:W-:Y:S02]  /*368f0*/  STL.64 [R1+0x1250], R20 ;  /* 0x0012501401007387 */ /* 0x0003e40000100a00 */
[----:B-1----:R-:W-:-:S02]  /*36900*/  IMAD.MOV.U32 R20, RZ, RZ, R25 ;  /* 0x000000ffff147224 */ /* 0x002fc400078e0019 */
[----:B------:R-:W-:-:S05]  /*36910*/  IMAD.MOV.U32 R21, RZ, RZ, R24 ;  /* 0x000000ffff157224 */ /* 0x000fca00078e0018 */
[----:B------:R1:W-:Y:S02]  /*36920*/  STL.64 [R1+0x1268], R20 ;  /* 0x0012681401007387 */ /* 0x0003e40000100a00 */
[----:B-1----:R-:W-:Y:S02]  /*36930*/  IMAD.MOV.U32 R21, RZ, RZ, R3 ;  /* 0x000000ffff157224 */ /* 0x002fe400078e0003 */
[----:B--2---:R-:W-:Y:S02]  /*36940*/  IMAD.MOV.U32 R20, RZ, RZ, R5 ;  /* 0x000000ffff147224 */ /* 0x004fe400078e0005 */
[----:B------:R-:W2:Y:S01]  /*36950*/  LDL.LU R5, [R1+0x12ec] ;  /* 0x0012ec0001057983 */ /* 0x000ea20000300800 */
[----:B------:R-:W3:Y:S02]  /*36960*/  LDL.LU R3, [R1+0x12e8] ;  /* 0x0012e80001037983 */ /* 0x000ee40000300800 */
[----:B------:R-:W-:Y:S02]  /*36970*/  STL.64 [R1+0x1280], R20 ;  /* 0x0012801401007387 */ /* 0x000fe40000100a00 */
[----:B0-----:R-:W-:Y:S01]  /*36980*/  STL.64 [R1+0x1110], R14 ;  /* 0x0011100e01007387 */ /* 0x001fe20000100a00 */
[----:B------:R0:W-:Y:S04]  /*36990*/  STL.64 [R1+0x1108], R12 ;  /* 0x0011080c01007387 */ /* 0x0001e80000100a00 */
[----:B0-----:R-:W2:Y:S01]  /*369a0*/  LDL.LU R12, [R1+0x260] ;  /* 0x00026000010c7983 */ /* 0x001ea20000300800 */
[----:B------:R-:W2:Y:S02]  /*369b0*/  LDL.LU R13, [R1+0x264] ;  /* 0x00026400010d7983 */ /* 0x000ea40000300800 */
[----:B------:R-:W2:Y:S02]  /*369c0*/  LDL.LU R14, [R1+0x268] ;  /* 0x00026800010e7983 */ /* 0x000ea40000300800 */
[----:B------:R-:W2:Y:S02]  /*369d0*/  LDL.LU R15, [R1+0x26c] ;  /* 0x00026c00010f7983 */ /* 0x000ea40000300800 */
[----:B------:R-:W-:-:S02]  /*369e0*/  IMAD.MOV.U32 R20, RZ, RZ, R2 ;  /* 0x000000ffff147224 */ /* 0x000fc400078e0002 */
[----:B------:R-:W-:Y:S01]  /*369f0*/  IMAD.MOV.U32 R21, RZ, RZ, R0 ;  /* 0x000000ffff157224 */ /* 0x000fe200078e0000 */
[----:B------:R-:W3:Y:S01]  /*36a00*/  LDL.LU R2, [R1+0x12e4] ;  /* 0x0012e40001027983 */ /* 0x000ee20000300800 */
[----:B------:R-:W3:Y:S03]  /*36a10*/  LDL.LU R0, [R1+0x12e0] ;  /* 0x0012e00001007983 */ /* 0x000ee60000300800 */
[----:B------:R-:W-:Y:S04]  /*36a20*/  STL.64 [R1+0x1298], R20 ;  /* 0x0012981401007387 */ /* 0x000fe80000100a00 */
[----:B--2---:R-:W-:Y:S01]  /*36a30*/  STL.64 [R1+0x1230], R14 ;  /* 0x0012300e01007387 */ /* 0x004fe20000100a00 */
[----:B------:R0:W-:Y:S03]  /*36a40*/  STL.64 [R1+0x1228], R12 ;  /* 0x0012280c01007387 */ /* 0x0001e60000100a00 */
[----:B0-----:R-:W2:Y:S01]  /*36a50*/  LDL.LU R12, [R1+0x280] ;  /* 0x00028000010c7983 */ /* 0x001ea20000300800 */
[----:B------:R-:W2:Y:S02]  /*36a60*/  LDL.LU R13, [R1+0x284] ;  /* 0x00028400010d7983 */ /* 0x000ea40000300800 */
[----:B------:R-:W2:Y:S02]  /*36a70*/  LDL.LU R14, [R1+0x288] ;  /* 0x00028800010e7983 */ /* 0x000ea40000300800 */
[----:B------:R-:W2:Y:S02]  /*36a80*/  LDL.LU R15, [R1+0x28c] ;  /* 0x00028c00010f7983 */ /* 0x000ea40000300800 */
[----:B------:R-:W-:-:S02]  /*36a90*/  IMAD.MOV.U32 R20, RZ, RZ, R7 ;  /* 0x000000ffff147224 */ /* 0x000fc400078e0007 */
[----:B------:R-:W-:Y:S01]  /*36aa0*/  IMAD.MOV.U32 R21, RZ, RZ, R6 ;  /* 0x000000ffff157224 */ /* 0x000fe200078e0006 */
[----:B------:R-:W3:Y:S01]  /*36ab0*/  LDL.LU R7, [R1+0x12dc] ;  /* 0x0012dc0001077983 */ /* 0x000ee20000300800 */
[----:B------:R-:W3:Y:S02]  /*36ac0*/  LDL.LU R6, [R1+0x12d8] ;  /* 0x0012d80001067983 */ /* 0x000ee40000300800 */
[----:B------:R-:W3:Y:S02]  /*36ad0*/  LDL.LU R24, [R1+0x310] ;  /* 0x0003100001187983 */ /* 0x000ee40000300800 */
[----:B------:R-:W3:Y:S01]  /*36ae0*/  LDL.LU R25, [R1+0x314] ;  /* 0x0003140001197983 */ /* 0x000ee20000300800 */
[----:B------:R-:W3:Y:S01]  /*36af0*/  LDL.LU R26, [R1+0x318] ;  /* 0x00031800011a7983 */ /* 0x000ee20000300800 */
[----:B------:R-:W3:Y:S02]  /*36b00*/  LDL.LU R27, [R1+0x31c] ;  /* 0x00031c00011b7983 */ /* 0x000ee40000300800 */
[----:B------:R-:W-:Y:S01]  /*36b10*/  STL.64 [R1+0x12b0], R20 ;  /* 0x0012b01401007387 */ /* 0x000fe20000100a00 */
[----:B--2---:R-:W-:Y:S01]  /*36b20*/  STL.64 [R1+0x1248], R14 ;  /* 0x0012480e01007387 */ /* 0x004fe20000100a00 */
[----:B------:R0:W-:Y:S03]  /*36b30*/  STL.64 [R1+0x1240], R12 ;  /* 0x0012400c01007387 */ /* 0x0001e60000100a00 */
[----:B0-----:R-:W2:Y:S01]  /*36b40*/  LDL.LU R12, [R1+0x2a0] ;  /* 0x0002a000010c7983 */ /* 0x001ea20000300800 */
[----:B------:R-:W2:Y:S02]  /*36b50*/  LDL.LU R13, [R1+0x2a4] ;  /* 0x0002a400010d7983 */ /* 0x000ea40000300800 */
[----:B------:R-:W2:Y:S02]  /*36b60*/  LDL.LU R14, [R1+0x2a8] ;  /* 0x0002a800010e7983 */ /* 0x000ea40000300800 */
[----:B------:R-:W2:Y:S01]  /*36b70*/  LDL.LU R15, [R1+0x2ac] ;  /* 0x0002ac00010f7983 */ /* 0x000ea20000300800 */
[----:B------:R-:W3:Y:S01]  /*36b80*/  LDL.LU R20, [R1+0x300] ;  /* 0x0003000001147983 */ /* 0x000ee20000300800 */
[----:B------:R-:W3:Y:S02]  /*36b90*/  LDL.LU R21, [R1+0x304] ;  /* 0x0003040001157983 */ /* 0x000ee40000300800 */
[----:B------:R-:W3:Y:S02]  /*36ba0*/  LDL.LU R22, [R1+0x308] ;  /* 0x0003080001167983 */ /* 0x000ee40000300800 */
[----:B------:R-:W3:Y:S01]  /*36bb0*/  LDL.LU R23, [R1+0x30c] ;  /* 0x00030c0001177983 */ /* 0x000ee20000300800 */
        /* <DEDUP_REMOVED lines=12> */
[----:B---3--:R-:W-:Y:S01]  /*36c80*/  HMMA.16816.F32.BF16 R8, R8, R4, R24 ;  /* 0x000000040808723c */ /* 0x008fe20000041818 */
        /* <DEDUP_REMOVED lines=13> */
[----:B------:R-:W3:Y:S02]  /*36d60*/  LDL.LU.64 R24, [R1+0x12c8] ;  /* 0x0012c80001187983 */ /* 0x000ee40000300a00 */
[----:B------:R-:W-:Y:S02]  /*36d70*/  STL.64 [R1+0xe0], R8 ;  /* 0x0000e00801007387 */ /* 0x000fe40000100a00 */
[----:B------:R0:W-:Y:S02]  /*36d80*/  STL.64 [R1+0xe8], R10 ;  /* 0x0000e80a01007387 */ /* 0x0001e40000100a00 */
[----:B0-----:R-:W2:Y:S04]  /*36d90*/  LDL R11, [R1+0xe38] ;  /* 0x000e3800010b7983 */ /* 0x001ea80000100800 */
[----:B--2---:R-:W0:Y:S01]  /*36da0*/  LDSM.16.MT88.4 R8, [R11+0x13800] ;  /* 0x013800000b08783b */ /* 0x004e220000004200 */
[----:B---3--:R-:W-:Y:S03]  /*36db0*/  HMMA.16816.F32.BF16 R20, R24, R16, R20 ;  /* 0x000000101814723c */ /* 0x008fe60000041814 */
[----:B0-----:R0:W-:Y:S01]  /*36dc0*/  STL.64 [R1+0x10b8], R10 ;  /* 0x0010b80a01007387 */ /* 0x0011e20000100a00 */
[----:B------:R1:W-:Y:S02]  /*36dd0*/  STL.64 [R1+0x10b0], R8 ;  /* 0x0010b00801007387 */ /* 0x0003e40000100a00 */
[----:B0-----:R-:W-:Y:S01]  /*36de0*/  IMAD.MOV.U32 R10, RZ, RZ, R7 ;  /* 0x000000ffff0a7224 */ /* 0x001fe200078e0007 */
[----:B-1----:R-:W2:Y:S01]  /*36df0*/  LDL.LU R8, [R1+0x270] ;  /* 0x0002700001087983 */ /* 0x002ea20000300800 */
[----:B------:R-:W-:-:S02]  /*36e00*/  IMAD.MOV.U32 R9, RZ, RZ, R6 ;  /* 0x000000ffff097224 */ /* 0x000fc400078e0006 */
[----:B------:R-:W3:Y:S02]  /*36e10*/  LDL.LU R6, [R1+0x12c0] ;  /* 0x0012c00001067983 */ /* 0x000ee40000300800 */
[----:B------:R-:W3:Y:S02]  /*36e20*/  LDL.LU R7, [R1+0x12bc] ;  /* 0x0012bc0001077983 */ /* 0x000ee40000300800 */
[----:B------:R-:W-:Y:S02]  /*36e30*/  IMAD.MOV.U32 R11, RZ, RZ, R0 ;  /* 0x000000ffff0b7224 */ /* 0x000fe400078e0000 */
[----:B------:R-:W2:Y:S07]  /*36e40*/  LDL.LU R0, [R1+0x12b8] ;  /* 0x0012b80001007983 */ /* 0x000eae0000300800 */
[----:B------:R0:W-:Y:S02]  /*36e50*/  STL.64 [R1+0xd0], R20 ;  /* 0x0000d01401007387 */ /* 0x0001e40000100a00 */
[----:B------:R1:W-:Y:S01]  /*36e60*/  STL.64 [R1+0xd8], R22 ;  /* 0x0000d81601007387 */ /* 0x0003e20000100a00 */
[----:B0-----:R-:W1:Y:S02]  /*36e70*/  LDL.LU.64 R20, [R1+0x12b0] ;  /* 0x0012b00001147983 */ /* 0x001e640000300a00 */
[C---:B-1----:R-:W-:Y:S02]  /*36e80*/  HMMA.16816.F32.BF16 R20, R24.reuse, R20, R12 ;  /* 0x000000141814723c */ /* 0x042fe4000004180c */
        /* <DEDUP_REMOVED lines=35> */
[----:B------:R-:W4:Y:S01]  /*370c0*/  LDL.LU.64 R14, [R1+0x1230] ;  /* 0x00123000010e7983 */ /* 0x000f220000300a00 */
[----:B------:R-:W4:Y:S05]  /*370d0*/  LDL.LU.64 R12, [R1+0x1228] ;  /* 0x00122800010c7983 */ /* 0x000f2a0000300a00 */
[----:B------:R-:W-:Y:S11]  /*370e0*/  HMMA.16816.F32.BF16 R24, R24, R4, R8 ;  /* 0x000000041818723c */ /* 0x000ff60000041808 */
[----:B------:R-:W-:Y:S04]  /*370f0*/  @!UPT UIADD3 URZ, URZ, URZ, URZ ;  /* 0x0000003f3f3ff290 */ /* 0x000fe8000fffe03f */
[----:B------:R-:W-:Y:S01]  /*37100*/  STL.64 [R1+0x70], R20 ;  /* 0x0000701401007387 */ /* 0x000fe20000100a00 */
[----:B------:R0:W-:Y:S03]  /*37110*/  STL.64 [R1+0x78], R22 ;  /* 0x0000781601007387 */ /* 0x0001e60000100a00 */
[----:B0-----:R-:W4:Y:S01]  /*37120*/  LDL.LU.64 R22, [R1+0x1220] ;  /* 0x0012200001167983 */ /* 0x001f220000300a00 */
[----:B------:R-:W4:Y:S02]  /*37130*/  LDL.LU.64 R20, [R1+0x1218] ;  /* 0x0012180001147983 */ /* 0x000f240000300a00 */
[----:B---3--:R-:W-:Y:S02]  /*37140*/  STL.64 [R1+0x11c0], R6 ;  /* 0x0011c00601007387 */ /* 0x008fe40000100a00 */
[----:B------:R0:W-:Y:S01]  /*37150*/  STL.64 [R1+0x1038], R26 ;  /* 0x0010381a01007387 */ /* 0x0001e20000100a00 */
[----:B------:R-:W-:Y:S04]  /*37160*/  STL.64 [R1+0x1030], R24 ;  /* 0x0010301801007387 */ /* 0x000fe80000100a00 */
[----:B0-----:R-:W2:Y:S01]  /*37170*/  LDL.LU R26, [R1+0x8] ;  /* 0x00000800011a7983 */ /* 0x001ea20000300800 */
[----:B------:R-:W-:Y:S01]  /*37180*/  IMAD.MOV.U32 R27, RZ, RZ, R0 ;  /* 0x000000ffff1b7224 */ /* 0x000fe200078e0000 */
[----:B----4-:R-:W-:Y:S04]  /*37190*/  HMMA.16816.F32.BF16 R4, R20, R18, R12 ;  /* 0x000000121404723c */ /* 0x010fe8000004180c */
[----:B--2---:R-:W-:Y:S11]  /*371a0*/  STL.64 [R1+0x11c8], R26 ;  /* 0x0011c81a01007387 */ /* 0x004ff60000100a00 */
[----:B------:R-:W-:Y:S08]  /*371b0*/  @!UPT UIADD3 URZ, URZ, URZ, URZ ;  /* 0x0000003f3f3ff290 */ /* 0x000ff0000fffe03f */
[----:B------:R0:W-:Y:S01]  /*371c0*/  STL.64 [R1+0x290], R4 ;  /* 0x0002900401007387 */ /* 0x0001e20000100a00 */
[----:B------:R1:W-:Y:S02]  /*371d0*/  STL.64 [R1+0x298], R6 ;  /* 0x0002980601007387 */ /* 0x0003e40000100a00 */
[----:B------:R-:W2:Y:S02]  /*371e0*/  LDL.LU R8, [R1+0x240] ;  /* 0x0002400001087983 */ /* 0x000ea40000300800 */
[----:B------:R-:W2:Y:S01]  /*371f0*/  LDL.LU R9, [R1+0x244] ;  /* 0x0002440001097983 */ /* 0x000ea20000300800 */
[----:B------:R-:W3:Y:S01]  /*37200*/  LDL.LU R10, [R1+0x248] ;  /* 0x00024800010a7983 */ /* 0x000ee20000300800 */
[----:B------:R-:W3:Y:S02]  /*37210*/  LDL.LU R11, [R1+0x24c] ;  /* 0x00024c00010b7983 */ /* 0x000ee40000300800 */
[----:B------:R-:W-:Y:S02]  /*37220*/  IMAD.MOV.U32 R0, RZ, RZ, R4 ;  /* 0x000000ffff007224 */ /* 0x000fe400078e0004 */
[----:B0-----:R-:W4:Y:S01]  /*37230*/  LDL.LU R4, [R1+0x250] ;  /* 0x0002500001047983 */ /* 0x001f220000300800 */
[----:B------:R-:W4:Y:S02]  /*37240*/  LDL.LU R5, [R1+0x254] ;  /* 0x0002540001057983 */ /* 0x000f240000300800 */
[----:B-1----:R-:W4:Y:S02]  /*37250*/  LDL.LU R6, [R1+0x258] ;  /* 0x0002580001067983 */ /* 0x002f240000300800 */
[----:B------:R-:W4:Y:S01]  /*37260*/  LDL.LU R7, [R1+0x25c] ;  /* 0x00025c0001077983 */ /* 0x000f220000300800 */
[----:B---3--:R-:W-:Y:S01]  /*37270*/  STL.64 [R1+0x1200], R10 ;  /* 0x0012000a01007387 */ /* 0x008fe20000100a00 */
[----:B--2---:R-:W-:Y:S02]  /*37280*/  STL.64 [R1+0x11f8], R8 ;  /* 0x0011f80801007387 */ /* 0x004fe40000100a00 */
[----:B------:R-:W2:Y:S02]  /*37290*/  LDL.64 R26, [R1+0x48] ;  /* 0x00004800011a7983 */ /* 0x000ea40000100a00 */
[----:B--2---:R0:W-:Y:S04]  /*372a0*/  STL.64 [R1+0x1208], R26 ;  /* 0x0012081a01007387 */ /* 0x0041e80000100a00 */
[----:B0-----:R-:W4:Y:S01]  /*372b0*/  LDL.64 R26, [R1+0x58] ;  /* 0x00005800011a7983 */ /* 0x001f220000100a00 */
[----:B------:R-:W2:Y:S02]  /*372c0*/  LDL.LU R12, [R1+0x160] ;  /* 0x00016000010c7983 */ /* 0x000ea40000300800 */
[----:B------:R-:W2:Y:S02]  /*372d0*/  LDL.LU R13, [R1+0x164] ;  /* 0x00016400010d7983 */ /* 0x000ea40000300800 */
[----:B------:R-:W3:Y:S01]  /*372e0*/  LDL.LU R14, [R1+0x168] ;  /* 0x00016800010e7983 */ /* 0x000ee20000300800 */
[----:B------:R-:W3:Y:S04]  /*372f0*/  LDL.LU R15, [R1+0x16c] ;  /* 0x00016c00010f7983 */ /* 0x000ee80000300800 */
[----:B---3--:R-:W-:Y:S01]  /*37300*/  STL.64 [R1+0x1120], R14 ;  /* 0x0011200e01007387 */ /* 0x008fe20000100a00 */
[----:B--2---:R0:W-:Y:S03]  /*37310*/  STL.64 [R1+0x1118], R12 ;  /* 0x0011180c01007387 */ /* 0x0041e60000100a00 */
[----:B0-----:R-:W2:Y:S01]  /*37320*/  LDL.LU R12, [R1+0x170] ;  /* 0x00017000010c7983 */ /* 0x001ea20000300800 */
[----:B------:R-:W2:Y:S02]  /*37330*/  LDL.LU R13, [R1+0x174] ;  /* 0x00017400010d7983 */ /* 0x000ea40000300800 */
[----:B------:R-:W-:-:S02]  /*37340*/  IMAD.MOV.U32 R14, RZ, RZ, R2 ;  /* 0x000000ffff0e7224 */ /* 0x000fc400078e0002 */
[----:B------:R-:W-:Y:S01]  /*37350*/  IMAD.MOV.U32 R15, RZ, RZ, R3 ;  /* 0x000000ffff0f7224 */ /* 0x000fe200078e0003 */
[----:B------:R-:W3:Y:S01]  /*37360*/  LDL.LU R2, [R1+0x1214] ;  /* 0x0012140001027983 */ /* 0x000ee20000300800 */
[----:B------:R-:W3:Y:S03]  /*37370*/  LDL.LU R3, [R1+0x1210] ;  /* 0x0012100001037983 */ /* 0x000ee60000300800 */
[----:B------:R0:W-:Y:S04]  /*37380*/  STL.64 [R1+0x1130], R14 ;  /* 0x0011300e01007387 */ /* 0x0001e80000100a00 */
[----:B--2---:R1:W-:Y:S01]  /*37390*/  STL.64 [R1+0x1128], R12 ;  /* 0x0011280c01007387 */ /* 0x0043e20000100a00 */
[----:B0-----:R-:W2:Y:S02]  /*373a0*/  LDL R14, [R1+0x18] ;  /* 0x00001800010e7983 */ /* 0x001ea40000100800 */
[----:B------:R-:W2:Y:S01]  /*373b0*/  LDL R15, [R1+0x1c] ;  /* 0x00001c00010f7983 */ /* 0x000ea20000100800 */
[----:B----4-:R-:W-:Y:S01]  /*373c0*/  HMMA.16816.F32.BF16 R8, R20, R26, R4 ;  /* 0x0000001a1408723c */ /* 0x010fe20000041804 */
[----:B--2---:R3:W-:Y:S01]  /*373d0*/  STL.64 [R1+0x11d0], R14 ;  /* 0x0011d00e01007387 */ /* 0x0047e20000100a00 */
[----:B------:R-:W2:Y:S02]  /*373e0*/  LDL.LU R16, [R1+0x220] ;  /* 0x0002200001107983 */ /* 0x000ea40000300800 */
[----:B------:R-:W2:Y:S02]  /*373f0*/  LDL.LU R17, [R1+0x224] ;  /* 0x0002240001117983 */ /* 0x000ea40000300800 */
[----:B------:R-:W4:Y:S01]  /*37400*/  LDL.LU R18, [R1+0x228] ;  /* 0x0002280001127983 */ /* 0x000f220000300800 */
[----:B------:R-:W4:Y:S01]  /*37410*/  LDL.LU R19, [R1+0x22c] ;  /* 0x00022c0001137983 */ /* 0x000f220000300800 */
[----:B-1----:R-:W2:Y:S02]  /*37420*/  LDL.LU R12, [R1+0x230] ;  /* 0x00023000010c7983 */ /* 0x002ea40000300800 */
[----:B------:R-:W2:Y:S02]  /*37430*/  LDL.LU R13, [R1+0x234] ;  /* 0x00023400010d7983 */ /* 0x000ea40000300800 */
[----:B------:R-:W-:-:S02]  /*37440*/  IMAD.MOV.U32 R4, RZ, RZ, R26 ;  /* 0x000000ffff047224 */ /* 0x000fc400078e001a */
[----:B---3--:R-:W-:-:S10]  /*37450*/  IMAD.MOV.U32 R15, RZ, RZ, R2 ;  /* 0x000000ffff0f7224 */ /* 0x008fd400078e0002 */
[----:B------:R-:W-:Y:S01]  /*37460*/  IMAD.MOV.U32 R2, RZ, RZ, R8 ;  /* 0x000000ffff027224 */ /* 0x000fe200078e0008 */
[----:B----4-:R0:W-:Y:S01]  /*37470*/  STL.64 [R1+0x11e0], R18 ;  /* 0x0011e01201007387 */ /* 0x0101e20000100a00 */
[----:B--2---:R-:W-:Y:S03]  /*37480*/  STL.64 [R1+0x11d8], R16 ;  /* 0x0011d81001007387 */ /* 0x004fe60000100a00 */
[----:B0-----:R-:W2:Y:S01]  /*37490*/  LDL.64 R18, [R1+0x38] ;  /* 0x0000380001127983 */ /* 0x001ea20000100a00 */
[----:B------:R0:W-:Y:S02]  /*374a0*/  STL [R1+0xf48], R0 ;  /* 0x000f480001007387 */ /* 0x0001e40000100800 */
[----:B0-----:R-:W-:Y:S02]  /*374b0*/  IMAD.MOV.U32 R0, RZ, RZ, R27 ;  /* 0x000000ffff007224 */ /* 0x001fe400078e001b */
[----:B------:R-:W3:Y:S01]  /*374c0*/  LDL.LU.64 R26, [R1+0x1208] ;  /* 0x00120800011a7983 */ /* 0x000ee20000300a00 */
[----:B------:R-:W-:Y:S02]  /*374d0*/  STL.64 [R1+0x2a0], R8 ;  /* 0x0002a00801007387 */ /* 0x000fe40000100a00 */
[----:B------:R0:W-:Y:S02]  /*374e0*/  STL.64 [R1+0x2a8], R10 ;  /* 0x0002a80a01007387 */ /* 0x0001e40000100a00 */
[----:B0-----:R-:W3:Y:S01]  /*374f0*/  LDL.LU.64 R10, [R1+0x1200] ;  /* 0x00120000010a7983 */ /* 0x001ee20000300a00 */
[----:B------:R-:W3:Y:S02]  /*37500*/  LDL.LU.64 R8, [R1+0x11f8] ;  /* 0x0011f80001087983 */ /* 0x000ee40000300a00 */
[----:B------:R-:W-:Y:S02]  /*37510*/  STL [R1+0xf4c], R2 ;  /* 0x000f4c0201007387 */ /* 0x000fe40000100800 */
[----:B------:R-:W-:Y:S01]  /*37520*/  IMAD.MOV.U32 R14, RZ, RZ, R3 ;  /* 0x000000ffff0e7224 */ /* 0x000fe200078e0003 */
[----:B---3--:R-:W-:Y:S11]  /*37530*/  HMMA.16816.F32.BF16 R8, R20, R26, R8 ;  /* 0x0000001a1408723c */ /* 0x008ff60000041808 */
[----:B------:R-:W-:Y:S11]  /*37540*/  @!UPT UIADD3 URZ, URZ, URZ, URZ ;  /* 0x0000003f3f3ff290 */ /* 0x000ff6000fffe03f */
[----:B------:R-:W-:Y:S01]  /*37550*/  @!UPT UIADD3 URZ, URZ, URZ, URZ ;  /* 0x0000003f3f3ff290 */ /* 0x000fe2000fffe03f */
[----:B------:R0:W-:Y:S01]  /*37560*/  STL.64 [R1+0x320], R8 ;  /* 0x0003200801007387 */ /* 0x0001e20000100a00 */
[----:B------:R1:W-:Y:S02]  /*37570*/  STL.64 [R1+0x328], R10 ;  /* 0x0003280a01007387 */ /* 0x0003e40000100a00 */
[----:B------:R-:W-:Y:S02]  /*37580*/  IMAD.MOV.U32 R3, RZ, RZ, R8 ;  /* 0x000000ffff037224 */ /* 0x000fe400078e0008 */
[----:B0-----:R-:W3:Y:S01]  /*37590*/  LDL.LU R8, [R1+0x150] ;  /* 0x0001500001087983 */ /* 0x001ee20000300800 */
[----:B------:R-:W-:Y:S02]  /*375a0*/  IMAD.MOV.U32 R9, RZ, RZ, R28 ;  /* 0x000000ffff097224 */ /* 0x000fe400078e001c */
[----:B------:R-:W4:Y:S02]  /*375b0*/  LDL.LU R28, [R1+0x11f4] ;  /* 0x0011f400011c7983 */ /* 0x000f240000300800 */
[----:B-1----:R-:W-:-:S02]  /*375c0*/  IMAD.MOV.U32 R10, RZ, RZ, R29 ;  /* 0x000000ffff0a7224 */ /* 0x002fc400078e001d */
[----:B------:R-:W2:Y:S01]  /*375d0*/  LDL.LU R29, [R1+0x11f0] ;  /* 0x0011f000011d7983 */ /* 0x000ea20000300800 */
[----:B------:R-:W2:Y:S02]  /*375e0*/  LDL.LU R11, [R1+0x15c] ;  /* 0x00015c00010b7983 */ /* 0x000ea40000300800 */
[----:B------:R-:W-:Y:S01]  /*375f0*/  IMAD.MOV.U32 R5, RZ, RZ, R26 ;  /* 0x000000ffff057224 */ /* 0x000fe200078e001a */
[----:B--2---:R-:W-:Y:S01]  /*37600*/  STL.64 [R1+0x1140], R10 ;  /* 0x0011400a01007387 */ /* 0x004fe20000100a00 */
[----:B---3--:R0:W-:Y:S03]  /*37610*/  STL.64 [R1+0x1138], R8 ;  /* 0x0011380801007387 */ /* 0x0081e60000100a00 */
[----:B0-----:R-:W2:Y:S01]  /*37620*/  LDL.LU R8, [R1+0x190] ;  /* 0x0001900001087983 */ /* 0x001ea20000300800 */
[----:B------:R-:W2:Y:S02]  /*37630*/  LDL.LU R9, [R1+0x194] ;  /* 0x0001940001097983 */ /* 0x000ea40000300800 */
[----:B----4-:R-:W-:-:S02]  /*37640*/  IMAD.MOV.U32 R10, RZ, RZ, R28 ;  /* 0x000000ffff0a7224 */ /* 0x010fc400078e001c */
[----:B------:R-:W-:Y:S01]  /*37650*/  IMAD.MOV.U32 R11, RZ, RZ, R29 ;  /* 0x000000ffff0b7224 */ /* 0x000fe200078e001d */
[----:B------:R-:W3:Y:S01]  /*37660*/  LDL.LU R28, [R1+0x11ec] ;  /* 0x0011ec00011c7983 */ /* 0x000ee20000300800 */
[----:B------:R-:W4:Y:S02]  /*37670*/  LDL.LU R29, [R1+0x11e8] ;  /* 0x0011e800011d7983 */ /* 0x000f240000300800 */
[----:B------:R-:W3:Y:S02]  /*37680*/  LDL.LU R24, [R1+0x210] ;  /* 0x0002100001187983 */ /* 0x000ee40000300800 */
[----:B------:R-:W3:Y:S02]  /*37690*/  LDL.LU R25, [R1+0x214] ;  /* 0x0002140001197983 */ /* 0x000ee40000300800 */
[----:B------:R-:W-:Y:S01]  /*376a0*/  IMAD.MOV.U32 R2, RZ, RZ, R27 ;  /* 0x000000ffff027224 */ /* 0x000fe200078e001b */
[----:B------:R-:W3:Y:S01]  /*376b0*/  LDL.LU R26, [R1+0x218] ;  /* 0x00021800011a7983 */ /* 0x000ee20000300800 */
[----:B------:R-:W3:Y:S02]  /*376c0*/  LDL.LU R27, [R1+0x21c] ;  /* 0x00021c00011b7983 */ /* 0x000ee40000300800 */
[----:B------:R-:W-:Y:S01]  /*376d0*/  STL.64 [R1+0x1150], R10 ;  /* 0x0011500a01007387 */ /* 0x000fe20000100a00 */
[----:B------:R-:W-:Y:S01]  /*376e0*/  HMMA.16816.F32.BF16 R12, R20, R18, R12 ;  /* 0x00000012140c723c */ /* 0x000fe2000004180c */
[----:B------:R-:W-:Y:S01]  /*376f0*/  IMAD.MOV.U32 R6, RZ, RZ, R18 ;  /* 0x000000ffff067224 */ /* 0x000fe200078e0012 */
[----:B--2---:R-:W-:Y:S01]  /*37700*/  STL.64 [R1+0x1148], R8 ;  /* 0x0011480801007387 */ /* 0x004fe20000100a00 */
[----:B------:R0:W-:Y:S02]  /*37710*/  STL [R1+0xf50], R3 ;  /* 0x000f500301007387 */ /* 0x0001e40000100800 */
[----:B0-----:R-:W-:-:S02]  /*37720*/  IMAD.MOV.U32 R3, RZ, RZ, R19 ;  /* 0x000000ffff037224 */ /* 0x001fc400078e0013 */
[----:B------:R-:W2:Y:S01]  /*37730*/  LDL.LU.64 R18, [R1+0x11e0] ;  /* 0x0011e00001127983 */ /* 0x000ea20000300a00 */
[----:B------:R-:W2:Y:S11]  /*37740*/  LDL.LU.64 R16, [R1+0x11d8] ;  /* 0x0011d80001107983 */ /* 0x000eb60000300a00 */
[----:B------:R-:W-:Y:S04]  /*37750*/  @!UPT UIADD3 URZ, URZ, URZ, URZ ;  /* 0x0000003f3f3ff290 */ /* 0x000fe8000fffe03f */
[----:B------:R-:W-:Y:S02]  /*37760*/  STL.64 [R1+0x310], R12 ;  /* 0x0003100c01007387 */ /* 0x000fe40000100a00 */
[----:B------:R0:W-:Y:S02]  /*37770*/  STL.64 [R1+0x318], R14 ;  /* 0x0003180e01007387 */ /* 0x0001e40000100a00 */
[----:B0-----:R-:W2:Y:S01]  /*37780*/  LDL.LU.64 R14, [R1+0x11d0] ;  /* 0x0011d000010e7983 */ /* 0x001ea20000300a00 */
[----:B----4-:R-:W-:Y:S02]  /*37790*/  IMAD.MOV.U32 R10, RZ, RZ, R29 ;  /* 0x000000ffff0a7224 */ /* 0x010fe400078e001d */
[----:B---3--:R-:W-:Y:S02]  /*377a0*/  IMAD.MOV.U32 R11, RZ, RZ, R28 ;  /* 0x000000ffff0b7224 */ /* 0x008fe400078e001c */
[----:B------:R-:W-:-:S05]  /*377b0*/  IMAD.MOV.U32 R28, RZ, RZ, R12 ;  /* 0x000000ffff1c7224 */ /* 0x000fca00078e000c */
[----:B------:R-:W-:Y:S01]  /*377c0*/  STL [R1+0xf54], R28 ;  /* 0x000f541c01007387 */ /* 0x000fe20000100800 */
[C---:B--2---:R-:W-:Y:S08]  /*377d0*/  HMMA.16816.F32.BF16 R16, R20.reuse, R10, R16 ;  /* 0x0000000a1410723c */ /* 0x044ff00000041810 */
[----:B------:R-:W-:Y:S11]  /*377e0*/  HMMA.16816.F32.BF16 R24, R20, R14, R24 ;  /* 0x0000000e1418723c */ /* 0x000ff60000041818 */
[----:B------:R-:W-:Y:S04]  /*377f0*/  @!UPT UIADD3 URZ, URZ, URZ, URZ ;  /* 0x0000003f3f3ff290 */ /* 0x000fe8000fffe03f */
[----:B------:R-:W-:Y:S01]  /*37800*/  STL.64 [R1+0x330], R16 ;  /* 0x0003301001007387 */ /* 0x000fe20000100a00 */
[----:B------:R-:W-:Y:S02]  /*37810*/  STL.64 [R1+0x338], R18 ;  /* 0x0003381201007387 */ /* 0x000fe40000100a00 */
[----:B------:R0:W-:Y:S02]  /*37820*/  STL.64 [R1+0x1160], R10 ;  /* 0x0011600a01007387 */ /* 0x0001e40000100a00 */
[----:B------:R-:W-:Y:S02]  /*37830*/  IMAD.MOV.U32 R29, RZ, RZ, R16 ;  /* 0x000000ffff1d7224 */ /* 0x000fe400078e0010 */
[----:B0-----:R-:W-:Y:S02]  /*37840*/  IMAD.MOV.U32 R10, RZ, RZ, R6 ;  /* 0x000000ffff0a7224 */ /* 0x001fe400078e0006 */
[----:B------:R-:W-:-:S05]  /*37850*/  IMAD.MOV.U32 R11, RZ, RZ, R3 ;  /* 0x000000ffff0b7224 */ /* 0x000fca00078e0003 */
[----:B------:R0:W-:Y:S02]  /*37860*/  STL.64 [R1+0x1178], R10 ;  /* 0x0011780a01007387 */ /* 0x0001e40000100a00 */
[----:B0-----:R-:W-:Y:S02]  /*37870*/  IMAD.MOV.U32 R10, RZ, RZ, R5 ;  /* 0x000000ffff0a7224 */ /* 0x001fe400078e0005 */
[----:B------:R-:W-:-:S05]  /*37880*/  IMAD.MOV.U32 R11, RZ, RZ, R2 ;  /* 0x000000ffff0b7224 */ /* 0x000fca00078e0002 */
[----:B------:R0:W-:Y:S01]  /*37890*/  STL.64 [R1+0x1190], R10 ;  /* 0x0011900a01007387 */ /* 0x0001e20000100a00 */
[----:B------:R-:W2:Y:S02]  /*378a0*/  LDL.LU R16, [R1+0x1f0] ;  /* 0x0001f00001107983 */ /* 0x000ea40000300800 */
[----:B------:R-:W2:Y:S02]  /*378b0*/  LDL.LU R17, [R1+0x1f4] ;  /* 0x0001f40001117983 */ /* 0x000ea40000300800 */
[----:B------:R-:W2:Y:S01]  /*378c0*/  LDL.LU R18, [R1+0x1f8] ;  /* 0x0001f80001127983 */ /* 0x000ea20000300800 */
[----:B------:R-:W2:Y:S01]  /*378d0*/  LDL.LU R19, [R1+0x1fc] ;  /* 0x0001fc0001137983 */ /* 0x000ea20000300800 */
[----:B0-----:R-:W-:Y:S02]  /*378e0*/  IMAD.MOV.U32 R10, RZ, RZ, R4 ;  /* 0x000000ffff0a7224 */ /* 0x001fe400078e0004 */
[----:B------:R-:W-:Y:S01]  /*378f0*/  IMAD.MOV.U32 R11, RZ, RZ, R0 ;  /* 0x000000ffff0b7224 */ /* 0x000fe200078e0000 */
[----:B------:R-:W3:Y:S01]  /*37900*/  LDL.LU R4, [R1+0x200] ;  /* 0x0002000001047983 */ /* 0x000ee20000300800 */
[----:B------:R-:W3:Y:S02]  /*37910*/  LDL.LU R5, [R1+0x204] ;  /* 0x0002040001057983 */ /* 0x000ee40000300800 */
[----:B------:R-:W3:Y:S02]  /*37920*/  LDL.LU R6, [R1+0x208] ;  /* 0x0002080001067983 */ /* 0x000ee40000300800 */
[----:B------:R-:W3:Y:S01]  /*37930*/  LDL.LU R7, [R1+0x20c] ;  /* 0x00020c0001077983 */ /* 0x000ee20000300800 */
[----:B------:R0:W-:Y:S01]  /*37940*/  STL.64 [R1+0x11a8], R10 ;  /* 0x0011a80a01007387 */ /* 0x0001e20000100a00 */
[----:B------:R-:W4:Y:S02]  /*37950*/  LDL.LU R8, [R1+0x1e0] ;  /* 0x0001e00001087983 */ /* 0x000f240000300800 */
[----:B------:R-:W4:Y:S01]  /*37960*/  LDL.LU R9, [R1+0x1e4] ;  /* 0x0001e40001097983 */ /* 0x000f220000300800 */
[----:B0-----:R-:W4:Y:S01]  /*37970*/  LDL.LU R10, [R1+0x1e8] ;  /* 0x0001e800010a7983 */ /* 0x001f220000300800 */
[----:B------:R-:W4:Y:S02]  /*37980*/  LDL.LU R11, [R1+0x1ec] ;  /* 0x0001ec00010b7983 */ /* 0x000f240000300800 */
[----:B------:R-:W-:Y:S02]  /*37990*/  STL [R1+0xf58], R29 ;  /* 0x000f581d01007387 */ /* 0x000fe40000100800 */
[----:B------:R-:W-:Y:S01]  /*379a0*/  STL.64 [R1+0x340], R24 ;  /* 0x0003401801007387 */ /* 0x000fe20000100a00 */
[----:B------:R0:W-:Y:S04]  /*379b0*/  STL.64 [R1+0x348], R26 ;  /* 0x0003481a01007387 */ /* 0x0001e80000100a00 */
[----:B0-----:R-:W3:Y:S01]  /*379c0*/  LDL.LU.64 R26, [R1+0x11c8] ;  /* 0x0011c800011a7983 */ /* 0x001ee20000300a00 */
        /* <DEDUP_REMOVED lines=26> */
[----:B0-----:R-:W3:Y:S02]  /*37b70*/  LDL.LU.64 R6, [R1+0x11c0] ;  /* 0x0011c00001067983 */ /* 0x001ee40000300a00 */
[----:B---3--:R-:W-:Y:S02]  /*37b80*/  HMMA.16816.F32.BF16 R20, R20, R6, R16 ;  /* 0x000000061414723c */ /* 0x008fe40000041810 */
[----:B------:R-:W4:Y:S01]  /*37b90*/  LDL.LU.64 R18, [R1+0x11b8] ;  /* 0x0011b80001127983 */ /* 0x000f220000300a00 */
[----:B------:R-:W4:Y:S11]  /*37ba0*/  LDL.LU.64 R16, [R1+0x11b0] ;  /* 0x0011b00001107983 */ /* 0x000f360000300a00 */
[----:B------:R-:W-:Y:S09]  /*37bb0*/  @!UPT UIADD3 URZ, URZ, URZ, URZ ;  /* 0x0000003f3f3ff290 */ /* 0x000ff2000fffe03f */
[----:B------:R-:W-:Y:S01]  /*37bc0*/  STL.64 [R1+0x350], R20 ;  /* 0x0003501401007387 */ /* 0x000fe20000100a00 */
[----:B------:R0:W-:Y:S03]  /*37bd0*/  STL.64 [R1+0x358], R22 ;  /* 0x0003581601007387 */ /* 0x0001e60000100a00 */
[----:B0-----:R-:W4:Y:S02]  /*37be0*/  LDL.LU.64 R22, [R1+0x68] ;  /* 0x0000680001167983 */ /* 0x001f240000300a00 */
[----:B----4-:R-:W-:Y:S11]  /*37bf0*/  HMMA.16816.F32.BF16 R8, R16, R22, R8 ;  /* 0x000000161008723c */ /* 0x010ff60000041808 */
[----:B------:R-:W-:Y:S11]  /*37c00*/  @!UPT UIADD3 URZ, URZ, URZ, URZ ;  /* 0x0000003f3f3ff290 */ /* 0x000ff6000fffe03f */
[----:B------:R-:W-:Y:S01]  /*37c10*/  @!UPT UIADD3 URZ, URZ, URZ, URZ ;  /* 0x0000003f3f3ff290 */ /* 0x000fe2000fffe03f */
[----:B------:R-:W-:Y:S01]  /*37c20*/  STL.64 [R1+0x300], R8 ;  /* 0x0003000801007387 */ /* 0x000fe20000100a00 */
[----:B------:R0:W-:Y:S03]  /*37c30*/  STL.64 [R1+0x308], R10 ;  /* 0x0003080a01007387 */ /* 0x0001e60000100a00 */
[----:B0-----:R-:W2:Y:S01]  /*37c40*/  LDL.LU.64 R10, [R1+0x11a8] ;  /* 0x0011a800010a7983 */ /* 0x001ea20000300a00 */
[----:B------:R-:W-:-:S05]  /*37c50*/  IMAD.MOV.U32 R4, RZ, RZ, R9 ;  /* 0x000000ffff047224 */ /* 0x000fca00078e0009 */
[----:B------:R-:W-:Y:S01]  /*37c60*/  STL [R1+0xf5c], R4 ;  /* 0x000f5c0401007387 */ /* 0x000fe20000100800 */
[C---:B--2---:R-:W-:Y:S03]  /*37c70*/  HMMA.16816.F32.BF16 R8, R16.reuse, R10, R12 ;  /* 0x0000000a1008723c */ /* 0x044fe6000004180c */
[----:B------:R-:W2:Y:S01]  /*37c80*/  LDL.LU.64 R14, [R1+0x11a0] ;  /* 0x0011a000010e7983 */ /* 0x000ea20000300a00 */
[----:B------:R-:W2:Y:S11]  /*37c90*/  LDL.LU.64 R12, [R1+0x1198] ;  /* 0x00119800010c7983 */ /* 0x000eb60000300a00 */
[----:B------:R-:W-:Y:S08]  /*37ca0*/  @!UPT UIADD3 URZ, URZ, URZ, URZ ;  /* 0x0000003f3f3ff290 */ /* 0x000ff0000fffe03f */
[----:B------:R-:W-:Y:S01]  /*37cb0*/  STL.64 [R1+0x2f0], R8 ;  /* 0x0002f00801007387 */ /* 0x000fe20000100a00 */
[----:B------:R0:W-:Y:S03]  /*37cc0*/  STL.64 [R1+0x2f8], R10 ;  /* 0x0002f80a01007387 */ /* 0x0001e60000100a00 */
[----:B0-----:R-:W2:Y:S02]  /*37cd0*/  LDL.LU.64 R10, [R1+0x1190] ;  /* 0x00119000010a7983 */ /* 0x001ea40000300a00 */
[----:B--2---:R-:W-:Y:S02]  /*37ce0*/  HMMA.16816.F32.BF16 R8, R16, R10, R12 ;  /* 0x0000000a1008723c */ /* 0x004fe4000004180c */
[----:B------:R-:W2:Y:S01]  /*37cf0*/  LDL.LU.64 R14, [R1+0x1188] ;  /* 0x00118800010e7983 */ /* 0x000ea20000300a00 */
[----:B------:R-:W2:Y:S11]  /*37d00*/  LDL.LU.64 R12, [R1+0x1180] ;  /* 0x00118000010c7983 */ /* 0x000eb60000300a00 */
[----:B------:R-:W-:Y:S09]  /*37d10*/  @!UPT UIADD3 URZ, URZ, URZ, URZ ;  /* 0x0000003f3f3ff290 */ /* 0x000ff2000fffe03f */
        /* <DEDUP_REMOVED lines=27> */
[C---:B---3--:R-:W-:Y:S11]  /*37ed0*/  HMMA.16816.F32.BF16 R12, R16.reuse, R26, R12 ;  /* 0x0000001a100c723c */ /* 0x048ff6000004180c */
[----:B------:R-:W-:Y:S11]  /*37ee0*/  @!UPT UIADD3 URZ, URZ, URZ, URZ ;  /* 0x0000003f3f3ff290 */ /* 0x000ff6000fffe03f */
[----:B------:R-:W-:Y:S01]  /*37ef0*/  @!UPT UIADD3 URZ, URZ, URZ, URZ ;  /* 0x0000003f3f3ff290 */ /* 0x000fe2000fffe03f */
[----:B------:R-:W-:Y:S01]  /*37f00*/  STL.64 [R1+0x170], R12 ;  /* 0x0001700c01007387 */ /* 0x000fe20000100a00 */
[----:B------:R0:W-:Y:S03]  /*37f10*/  STL.64 [R1+0x178], R14 ;  /* 0x0001780e01007387 */ /* 0x0001e60000100a00 */
[----:B0-----:R-:W3:Y:S01]  /*37f20*/  LDL.LU.64 R14, [R1+0x1120] ;  /* 0x00112000010e7983 */ /* 0x001ee20000300a00 */
[----:B------:R-:W3:Y:S02]  /*37f30*/  LDL.LU.64 R12, [R1+0x1118] ;  /* 0x00111800010c7983 */ /* 0x000ee40000300a00 */
[----:B---3--:R-:W-:Y:S01]  /*37f40*/  HMMA.16816.F32.BF16 R16, R16, R6, R12 ;  /* 0x000000061010723c */ /* 0x008fe2000004180c */
[----:B------:R-:W2:Y:S01]  /*37f50*/  LDL.LU.64 R14, [R1+0x1110] ;  /* 0x00111000010e7983 */ /* 0x000ea20000300a00 */
[----:B------:R-:W2:Y:S11]  /*37f60*/  LDL.LU.64 R12, [R1+0x1108] ;  /* 0x00110800010c7983 */ /* 0x000eb60000300a00 */
[----:B------:R-:W-:Y:S10]  /*37f70*/  @!UPT UIADD3 URZ, URZ, URZ, URZ ;  /* 0x0000003f3f3ff290 */ /* 0x000ff4000fffe03f */
[----:B------:R0:W-:Y:S01]  /*37f80*/  STL.64 [R1+0x1c0], R16 ;  /* 0x0001c01001007387 */ /* 0x0001e20000100a00 */
[----:B------:R1:W-:Y:S03]  /*37f90*/  STL.64 [R1+0x1c8], R18 ;  /* 0x0001c81201007387 */ /* 0x0003e60000100a00 */
[----:B0-----:R-:W3:Y:S01]  /*37fa0*/  LDL.LU R16, [R1+0x130] ;  /* 0x0001300001107983 */ /* 0x001ee20000300800 */
[----:B------:R-:W3:Y:S02]  /*37fb0*/  LDL.LU R17, [R1+0x134] ;  /* 0x0001340001117983 */ /* 0x000ee40000300800 */
[----:B-1----:R-:W4:Y:S02]  /*37fc0*/  LDL.LU R18, [R1+0x138] ;  /* 0x0001380001127983 */ /* 0x002f240000300800 */
[----:B------:R-:W4:Y:S02]  /*37fd0*/  LDL.LU R19, [R1+0x13c] ;  /* 0x00013c0001137983 */ /* 0x000f240000300800 */
[----:B------:R-:W-:-:S02]  /*37fe0*/  IMAD.MOV.U32 R28, RZ, RZ, R22 ;  /* 0x000000ffff1c7224 */ /* 0x000fc400078e0016 */
[----:B------:R-:W-:Y:S01]  /*37ff0*/  IMAD.MOV.U32 R25, RZ, RZ, R23 ;  /* 0x000000ffff197224 */ /* 0x000fe200078e0017 */
[----:B--2---:R-:W-:Y:S11]  /*38000*/  HMMA.16816.F32.BF16 R8, R12, R22, R8 ;  /* 0x000000160c08723c */ /* 0x004ff60000041808 */
[----:B------:R-:W-:Y:S11]  /*38010*/  @!UPT UIADD3 URZ, URZ, URZ, URZ ;  /* 0x0000003f3f3ff290 */ /* 0x000ff6000fffe03f */
[----:B------:R-:W-:Y:S02]  /*38020*/  @!UPT UIADD3 URZ, URZ, URZ, URZ ;  /* 0x0000003f3f3ff290 */ /* 0x000fe4000fffe03f */
[----:B------:R-:W-:Y:S01]  /*38030*/  IMAD.MOV.U32 R21, RZ, RZ, R9 ;  /* 0x000000ffff157224 */ /* 0x000fe200078e0009 */
[----:B----4-:R0:W-:Y:S01]  /*38040*/  STL.64 [R1+0x1100], R18 ;  /* 0x0011001201007387 */ /* 0x0101e20000100a00 */
[----:B---3--:R-:W-:Y:S03]  /*38050*/  STL.64 [R1+0x10f8], R16 ;  /* 0x0010f81001007387 */ /* 0x008fe60000100a00 */
[----:B0-----:R-:W2:Y:S01]  /*38060*/  LDL.LU.64 R18, [R1+0x58] ;  /* 0x0000580001127983 */ /* 0x001ea20000300a00 */
[----:B------:R-:W-:Y:S02]  /*38070*/  STL [R1+0x10c0], R7 ;  /* 0x0010c00701007387 */ /* 0x000fe40000100800 */
[----:B------:R0:W-:Y:S02]  /*38080*/  STL.64 [R1+0x1d0], R8 ;  /* 0x0001d00801007387 */ /* 0x0001e40000100a00 */
[----:B------:R1:W-:Y:S01]  /*38090*/  STL.64 [R1+0x1d8], R10 ;  /* 0x0001d80a01007387 */ /* 0x0003e20000100a00 */
[----:B0-----:R-:W3:Y:S01]  /*380a0*/  LDL.LU R8, [R1+0x120] ;  /* 0x0001200001087983 */ /* 0x001ee20000300800 */
[----:B------:R-:W3:Y:S02]  /*380b0*/  LDL.LU R9, [R1+0x124] ;  /* 0x0001240001097983 */ /* 0x000ee40000300800 */
[----:B-1----:R-:W3:Y:S02]  /*380c0*/  LDL.LU R10, [R1+0x128] ;  /* 0x00012800010a7983 */ /* 0x002ee40000300800 */
[----:B------:R-:W3:Y:S01]  /*380d0*/  LDL.LU R11, [R1+0x12c] ;  /* 0x00012c00010b7983 */ /* 0x000ee20000300800 */
[----:B------:R0:W-:Y:S01]  /*380e0*/  STL [R1+0xf64], R21 ;  /* 0x000f641501007387 */ /* 0x0001e20000100800 */
[----:B------:R-:W4:Y:S03]  /*380f0*/  LDL.LU R20, [R1+0x140] ;  /* 0x0001400001147983 */ /* 0x000f260000300800 */
[----:B0-----:R-:W4:Y:S01]  /*38100*/  LDL.LU R21, [R1+0x144] ;  /* 0x0001440001157983 */ /* 0x001f220000300800 */
[----:B------:R-:W4:Y:S02]  /*38110*/  LDL.LU R22, [R1+0x148] ;  /* 0x0001480001167983 */ /* 0x000f240000300800 */
[----:B------:R-:W4:Y:S02]  /*38120*/  LDL.LU R23, [R1+0x14c] ;  /* 0x00014c0001177983 */ /* 0x000f240000300800 */
[----:B--2---:R-:W-:-:S02]  /*38130*/  IMAD.MOV.U32 R24, RZ, RZ, R18 ;  /* 0x000000ffff187224 */ /* 0x004fc400078e0012 */
[----:B------:R-:W-:Y:S01]  /*38140*/  IMAD.MOV.U32 R5, RZ, RZ, R19 ;  /* 0x000000ffff057224 */ /* 0x000fe200078e0013 */
[C---:B----4-:R-:W-:Y:S01]  /*38150*/  HMMA.16816.F32.BF16 R20, R12.reuse, R18, R20 ;  /* 0x000000120c14723c */ /* 0x050fe20000041814 */
[----:B------:R-:W2:Y:S01]  /*38160*/  LDL.LU.64 R18, [R1+0x1100] ;  /* 0x0011000001127983 */ /* 0x000ea20000300a00 */
[----:B------:R-:W2:Y:S11]  /*38170*/  LDL.LU.64 R16, [R1+0x10f8] ;  /* 0x0010f80001107983 */ /* 0x000eb60000300a00 */
[----:B------:R-:W-:Y:S10]  /*38180*/  @!UPT UIADD3 URZ, URZ, URZ, URZ ;  /* 0x0000003f3f3ff290 */ /* 0x000ff4000fffe03f */
[----:B------:R-:W-:Y:S01]  /*38190*/  STL.64 [R1+0x1e0], R20 ;  /* 0x0001e01401007387 */ /* 0x000fe20000100a00 */
[----:B------:R-:W-:Y:S02]  /*381a0*/  STL.64 [R1+0x1e8], R22 ;  /* 0x0001e81601007387 */ /* 0x000fe40000100a00 */
[----:B------:R-:W-:Y:S02]  /*381b0*/  STL.64 [R1+0x10d0], R26 ;  /* 0x0010d01a01007387 */ /* 0x000fe40000100a00 */
[----:B------:R0:W-:Y:S02]  /*381c0*/  STL.64 [R1+0x10c8], R24 ;  /* 0x0010c81801007387 */ /* 0x0001e40000100a00 */
[----:B0-----:R-:W4:Y:S01]  /*381d0*/  LDL.LU R24, [R1+0x100] ;  /* 0x0001000001187983 */ /* 0x001f220000300800 */
[----:B------:R-:W4:Y:S02]  /*381e0*/  LDL.LU R25, [R1+0x104] ;  /* 0x0001040001197983 */ /* 0x000f240000300800 */
[----:B------:R-:W2:Y:S02]  /*381f0*/  LDL.LU R26, [R1+0x108] ;  /* 0x00010800011a7983 */ /* 0x000ea40000300800 */
[----:B------:R-:W2:Y:S02]  /*38200*/  LDL.LU R27, [R1+0x10c] ;  /* 0x00010c00011b7983 */ /* 0x000ea40000300800 */
[----:B------:R-:W-:Y:S01]  /*38210*/  IMAD.MOV.U32 R22, RZ, RZ, R21 ;  /* 0x000000ffff167224 */ /* 0x000fe200078e0015 */
[----:B--2---:R0:W-:Y:S01]  /*38220*/  STL.64 [R1+0x10f0], R26 ;  /* 0x0010f01a01007387 */ /* 0x0041e20000100a00 */
[----:B----4-:R-:W-:Y:S03]  /*38230*/  STL.64 [R1+0x10e8], R24 ;  /* 0x0010e81801007387 */ /* 0x010fe60000100a00 */
[----:B0-----:R-:W2:Y:S01]  /*38240*/  LDL.LU.64 R26, [R1+0x28] ;  /* 0x00002800011a7983 */ /* 0x001ea20000300a00 */
[----:B------:R0:W-:Y:S03]  /*38250*/  STL [R1+0xf68], R22 ;  /* 0x000f681601007387 */ /* 0x0001e60000100800 */
[----:B0-----:R-:W4:Y:S02]  /*38260*/  LDL.LU.64 R22, [R1+0x48] ;  /* 0x0000480001167983 */ /* 0x001f240000300a00 */
[----:B----4-:R-:W-:Y:S01]  /*38270*/  HMMA.16816.F32.BF16 R16, R12, R22, R16 ;  /* 0x000000160c10723c */ /* 0x010fe20000041810 */
[----:B------:R-:W-:-:S02]  /*38280*/  IMAD.MOV.U32 R29, RZ, RZ, R23 ;  /* 0x000000ffff1d7224 */ /* 0x000fc400078e0017 */
[----:B------:R-:W-:Y:S11]  /*38290*/  IMAD.MOV.U32 R7, RZ, RZ, R22 ;  /* 0x000000ffff077224 */ /* 0x000ff600078e0016 */
[----:B------:R-:W-:Y:S09]  /*382a0*/  @!UPT UIADD3 URZ, URZ, URZ, URZ ;  /* 0x0000003f3f3ff290 */ /* 0x000ff2000fffe03f */
[----:B------:R-:W-:Y:S01]  /*382b0*/  STL.64 [R1+0x1f0], R16 ;  /* 0x0001f01001007387 */ /* 0x000fe20000100a00 */
[----:B------:R0:W-:Y:S02]  /*382c0*/  STL.64 [R1+0x1f8], R18 ;  /* 0x0001f81201007387 */ /* 0x0001e40000100a00 */
[----:B------:R-:W-:Y:S01]  /*382d0*/  STL [R1+0xf70], R16 ;  /* 0x000f701001007387 */ /* 0x000fe20000100800 */
[----:B0-----:R-:W3:Y:S01]  /*382e0*/  LDL.LU.64 R18, [R1+0x38] ;  /* 0x0000380001127983 */ /* 0x001ee20000300a00 */
[----:B------:R-:W-:-:S05]  /*382f0*/  IMAD.MOV.U32 R23, RZ, RZ, R17 ;  /* 0x000000ffff177224 */ /* 0x000fca00078e0011 */
[----:B------:R0:W-:Y:S01]  /*38300*/  STL [R1+0xf6c], R23 ;  /* 0x000f6c1701007387 */ /* 0x0001e20000100800 */
[----:B------:R-:W4:Y:S02]  /*38310*/  LDL.LU R20, [R1+0xf0] ;  /* 0x0000f00001147983 */ /* 0x000f240000300800 */
[----:B------:R-:W4:Y:S02]  /*38320*/  LDL.LU R21, [R1+0xf4] ;  /* 0x0000f40001157983 */ /* 0x000f240000300800 */
[----:B------:R-:W2:Y:S01]  /*38330*/  LDL.LU R22, [R1+0xf8] ;  /* 0x0000f80001167983 */ /* 0x000ea20000300800 */
[----:B0-----:R-:W2:Y:S01]  /*38340*/  LDL.LU R23, [R1+0xfc] ;  /* 0x0000fc0001177983 */ /* 0x001ea20000300800 */
[----:B---3--:R-:W-:Y:S01]  /*38350*/  HMMA.16816.F32.BF16 R8, R12, R18, R8 ;  /* 0x000000120c08723c */ /* 0x008fe20000041808 */
[----:B------:R-:W-:Y:S02]  /*38360*/  IMAD.MOV.U32 R2, RZ, RZ, R18 ;  /* 0x000000ffff027224 */ /* 0x000fe400078e0012 */
[----:B------:R-:W-:Y:S01]  /*38370*/  IMAD.MOV.U32 R0, RZ, RZ, R19 ;  /* 0x000000ffff007224 */ /* 0x000fe200078e0013 */
[----:B--2---:R0:W-:Y:S01]  /*38380*/  STL.64 [R1+0x10e0], R22 ;  /* 0x0010e01601007387 */ /* 0x0041e20000100a00 */
[----:B----4-:R-:W-:Y:S11]  /*38390*/  STL.64 [R1+0x10d8], R20 ;  /* 0x0010d81401007387 */ /* 0x010ff60000100a00 */
[----:B------:R-:W-:Y:S08]  /*383a0*/  @!UPT UIADD3 URZ, URZ, URZ, URZ ;  /* 0x0000003f3f3ff290 */ /* 0x000ff0000fffe03f */
[----:B------:R-:W-:Y:S01]  /*383b0*/  IMAD.MOV.U32 R17, RZ, RZ, R8 ;  /* 0x000000ffff117224 */ /* 0x000fe200078e0008 */
[----:B0-----:R-:W2:Y:S01]  /*383c0*/  LDL.LU.64 R22, [R1+0x18] ;  /* 0x0000180001167983 */ /* 0x001ea20000300a00 */
        /* <DEDUP_REMOVED lines=11> */
[----:B------:R-:W-:-:S02]  /*38480*/  IMAD.MOV.U32 R4, RZ, RZ, R26 ;  /* 0x000000ffff047224 */ /* 0x000fc400078e001a */
[----:B------:R-:W-:Y:S01]  /*38490*/  IMAD.MOV.U32 R3, RZ, RZ, R27 ;  /* 0x000000ffff037224 */ /* 0x000fe200078e001b */
[C---:B----4-:R-:W-:Y:S01]  /*384a0*/  HMMA.16816.F32.BF16 R16, R12.reuse, R26, R16 ;  /* 0x0000001a0c10723c */ /* 0x050fe20000041810 */
[----:B------:R-:W4:Y:S01]  /*384b0*/  LDL.LU.64 R26, [R1+0x10f0] ;  /* 0x0010f000011a7983 */ /* 0x000f220000300a00 */
[----:B------:R-:W4:Y:S11]  /*384c0*/  LDL.LU.64 R24, [R1+0x10e8] ;  /* 0x0010e80001187983 */ /* 0x000f360000300a00 */
[----:B------:R-:W-:Y:S10]  /*384d0*/  @!UPT UIADD3 URZ, URZ, URZ, URZ ;  /* 0x0000003f3f3ff290 */ /* 0x000ff4000fffe03f */
[----:B------:R-:W-:Y:S01]  /*384e0*/  STL.64 [R1+0x210], R16 ;  /* 0x0002101001007387 */ /* 0x000fe20000100a00 */
[----:B------:R0:W-:Y:S02]  /*384f0*/  STL.64 [R1+0x218], R18 ;  /* 0x0002181201007387 */ /* 0x0001e40000100a00 */
[----:B0-----:R-:W-:Y:S02]  /*38500*/  IMAD.MOV.U32 R18, RZ, RZ, R16 ;  /* 0x000000ffff127224 */ /* 0x001fe400078e0010 */
[----:B--2---:R-:W-:Y:S02]  /*38510*/  IMAD.MOV.U32 R17, RZ, RZ, R22 ;  /* 0x000000ffff117224 */ /* 0x004fe400078e0016 */
[----:B------:R-:W-:Y:S01]  /*38520*/  IMAD.MOV.U32 R16, RZ, RZ, R23 ;  /* 0x000000ffff107224 */ /* 0x000fe200078e0017 */
[----:B------:R-:W-:Y:S01]  /*38530*/  STL [R1+0xf78], R18 ;  /* 0x000f781201007387 */ /* 0x000fe20000100800 */
[----:B----4-:R-:W-:Y:S03]  /*38540*/  HMMA.16816.F32.BF16 R24, R12, R22, R24 ;  /* 0x000000160c18723c */ /* 0x010fe60000041818 */
[----:B------:R-:W2:Y:S01]  /*38550*/  LDL.LU.64 R22, [R1+0x10e0] ;  /* 0x0010e00001167983 */ /* 0x000ea20000300a00 */
[----:B------:R-:W2:Y:S11]  /*38560*/  LDL.LU.64 R20, [R1+0x10d8] ;  /* 0x0010d80001147983 */ /* 0x000eb60000300a00 */
[----:B------:R-:W-:Y:S08]  /*38570*/  @!UPT UIADD3 URZ, URZ, URZ, URZ ;  /* 0x0000003f3f3ff290 */ /* 0x000ff0000fffe03f */
[----:B------:R-:W-:Y:S01]  /*38580*/  STL.64 [R1+0x250], R24 ;  /* 0x0002501801007387 */ /* 0x000fe20000100a00 */
[----:B------:R0:W-:Y:S03]  /*38590*/  STL.64 [R1+0x258], R26 ;  /* 0x0002581a01007387 */ /* 0x0001e60000100a00 */
[----:B0-----:R-:W2:Y:S01]  /*385a0*/  LDL.LU.64 R26, [R1+0x10d0] ;  /* 0x0010d000011a7983 */ /* 0x001ea20000300a00 */
[----:B------:R-:W-:Y:S02]  /*385b0*/  IMAD.MOV.U32 R19, RZ, RZ, R24 ;  /* 0x000000ffff137224 */ /* 0x000fe400078e0018 */
[----:B------:R-:W4:Y:S02]  /*385c0*/  LDL.LU.64 R24, [R1+0x10c8] ;  /* 0x0010c80001187983 */ /* 0x000f240000300a00 */
[----:B------:R-:W-:Y:S01]  /*385d0*/  IMAD.MOV.U32 R18, RZ, RZ, R7 ;  /* 0x000000ffff127224 */ /* 0x000fe200078e0007 */
[----:B------:R0:W-:Y:S01]  /*385e0*/  STL [R1+0xf7c], R19 ;  /* 0x000f7c1301007387 */ /* 0x0001e20000100800 */
[----:B------:R-:W3:Y:S02]  /*385f0*/  LDL.LU R7, [R1+0x10c0] ;  /* 0x0010c00001077983 */ /* 0x000ee40000300800 */
[----:B0-----:R-:W-:-:S05]  /*38600*/  IMAD.MOV.U32 R19, RZ, RZ, R29 ;  /* 0x000000ffff137224 */ /* 0x001fca00078e001d */
[----:B------:R-:W-:Y:S01]  /*38610*/  STL.64 [R1+0x1098], R18 ;  /* 0x0010981201007387 */ /* 0x000fe20000100a00 */
[C---:B--2---:R-:W-:Y:S11]  /*38620*/  HMMA.16816.F32.BF16 R20, R12.reuse, R26, R20 ;  /* 0x0000001a0c14723c */ /* 0x044ff60000041814 */
[----:B------:R-:W-:Y:S11]  /*38630*/  @!UPT UIADD3 URZ, URZ, URZ, URZ ;  /* 0x0000003f3f3ff290 */ /* 0x000ff6000fffe03f */
[----:B------:R-:W-:Y:S01]  /*38640*/  @!UPT UIADD3 URZ, URZ, URZ, URZ ;  /* 0x0000003f3f3ff290 */ /* 0x000fe2000fffe03f */
[----:B------:R-:W-:Y:S01]  /*38650*/  STL.64 [R1+0x270], R20 ;  /* 0x0002701401007387 */ /* 0x000fe20000100a00 */
[----:B------:R-:W-:Y:S02]  /*38660*/  STL.64 [R1+0x278], R22 ;  /* 0x0002781601007387 */ /* 0x000fe40000100a00 */
[----:B------:R-:W-:Y:S02]  /*38670*/  STL.64 [R1+0x1050], R26 ;  /* 0x0010501a01007387 */ /* 0x000fe40000100a00 */
[----:B------:R0:W-:Y:S02]  /*38680*/  STL [R1+0xf80], R20 ;  /* 0x000f801401007387 */ /* 0x0001e40000100800 */
        /* <DEDUP_REMOVED lines=9> */
[----:B------:R-:W2:Y:S02]  /*38720*/  LDL.LU R22, [R1+0xd8] ;  /* 0x0000d80001167983 */ /* 0x000ea40000300800 */
[----:B------:R-:W2:Y:S01]  /*38730*/  LDL.LU R23, [R1+0xdc] ;  /* 0x0000dc0001177983 */ /* 0x000ea20000300800 */
[----:B------:R-:W2:Y:S01]  /*38740*/  LDL.LU.64 R10, [R1+0x10b8] ;  /* 0x0010b800010a7983 */ /* 0x000ea20000300a00 */
[----:B------:R-:W2:Y:S02]  /*38750*/  LDL.LU.64 R8, [R1+0x10b0] ;  /* 0x0010b00001087983 */ /* 0x000ea40000300a00 */
[----:B------:R-:W-:-:S02]  /*38760*/  IMAD.MOV.U32 R18, RZ, RZ, R28 ;  /* 0x000000ffff127224 */ /* 0x000fc400078e001c */
[----:B----4-:R-:W-:Y:S02]  /*38770*/  IMAD.MOV.U32 R19, RZ, RZ, R25 ;  /* 0x000000ffff137224 */ /* 0x010fe400078e0019 */
[----:B------:R-:W-:Y:S02]  /*38780*/  IMAD.MOV.U32 R26, RZ, RZ, R17 ;  /* 0x000000ffff1a7224 */ /* 0x000fe400078e0011 */
[----:B------:R-:W-:-:S03]  /*38790*/  IMAD.MOV.U32 R27, RZ, RZ, R16 ;  /* 0x000000ffff1b7224 */ /* 0x000fc600078e0010 */
[----:B------:R-:W-:Y:S01]  /*387a0*/  STL.64 [R1+0x240], R12 ;  /* 0x0002400c01007387 */ /* 0x000fe20000100a00 */
[----:B------:R-:W-:Y:S03]  /*387b0*/  STL.64 [R1+0x248], R14 ;  /* 0x0002480e01007387 */ /* 0x000fe60000100a00 */
[----:B------:R-:W-:Y:S01]  /*387c0*/  STL.64 [R1+0x1068], R26 ;  /* 0x0010681a01007387 */ /* 0x000fe20000100a00 */
[----:B------:R0:W-:Y:S03]  /*387d0*/  STL [R1+0xf84], R12 ;  /* 0x000f840c01007387 */ /* 0x0001e60000100800 */
[----:B0-----:R-:W3:Y:S01]  /*387e0*/  LDL.LU R12, [R1+0xc0] ;  /* 0x0000c000010c7983 */ /* 0x001ee20000300800 */
[----:B------:R-:W3:Y:S02]  /*387f0*/  LDL.LU R13, [R1+0xc4] ;  /* 0x0000c400010d7983 */ /* 0x000ee40000300800 */
[----:B------:R-:W3:Y:S02]  /*38800*/  LDL.LU R14, [R1+0xc8] ;  /* 0x0000c800010e7983 */ /* 0x000ee40000300800 */
[----:B------:R-:W3:Y:S01]  /*38810*/  LDL.LU R15, [R1+0xcc] ;  /* 0x0000cc00010f7983 */ /* 0x000ee20000300800 */
[----:B--2---:R-:W-:Y:S01]  /*38820*/  HMMA.16816.F32.BF16 R16, R8, R18, R20 ;  /* 0x000000120810723c */ /* 0x004fe20000041814 */
[----:B------:R-:W2:Y:S01]  /*38830*/  LDL.LU.64 R22, [R1+0x10a8] ;  /* 0x0010a80001167983 */ /* 0x000ea20000300a00 */
[----:B------:R-:W2:Y:S11]  /*38840*/  LDL.LU.64 R20, [R1+0x10a0] ;  /* 0x0010a00001147983 */ /* 0x000eb60000300a00 */
[----:B------:R-:W-:Y:S10]  /*38850*/  @!UPT UIADD3 URZ, URZ, URZ, URZ ;  /* 0x0000003f3f3ff290 */ /* 0x000ff4000fffe03f */
[----:B------:R-:W-:Y:S01]  /*38860*/  STL.64 [R1+0x230], R16 ;  /* 0x0002301001007387 */ /* 0x000fe20000100a00 */
[----:B------:R0:W-:Y:S03]  /*38870*/  STL.64 [R1+0x238], R18 ;  /* 0x0002381201007387 */ /* 0x0001e60000100a00 */
[----:B0-----:R-:W2:Y:S01]  /*38880*/  LDL.LU.64 R18, [R1+0x1098] ;  /* 0x0010980001127983 */ /* 0x001ea20000300a00 */
[----:B------:R-:W-:Y:S02]  /*38890*/  IMAD.MOV.U32 R26, RZ, RZ, R24 ;  /* 0x000000ffff1a7224 */ /* 0x000fe400078e0018 */
[----:B------:R-:W-:-:S07]  /*388a0*/  IMAD.MOV.U32 R27, RZ, RZ, R5 ;  /* 0x000000ffff1b7224 */ /* 0x000fce00078e0005 */
[C---:B---3--:R-:W-:Y:S11]  /*388b0*/  HMMA.16816.F32.BF16 R24, R8.reuse, R26, R12 ;  /* 0x0000001a0818723c */ /* 0x048ff6000004180c */
[----:B------:R-:W-:Y:S11]  /*388c0*/  @!UPT UIADD3 URZ, URZ, URZ, URZ ;  /* 0x0000003f3f3ff290 */ /* 0x000ff6000fffe03f */
[----:B------:R-:W-:Y:S01]  /*388d0*/  @!UPT UIADD3 URZ, URZ, URZ, URZ ;  /* 0x0000003f3f3ff290 */ /* 0x000fe2000fffe03f */
[----:B------:R-:W-:Y:S01]  /*388e0*/  STL.64 [R1+0x220], R24 ;  /* 0x0002201801007387 */ /* 0x000fe20000100a00 */
[----:B------:R0:W-:Y:S02]  /*388f0*/  STL.64 [R1+0x228], R26 ;  /* 0x0002281a01007387 */ /* 0x0001e40000100a00 */
[----:B0-----:R-:W-:Y:S02]  /*38900*/  IMAD.MOV.U32 R26, RZ, RZ, R4 ;  /* 0x000000ffff1a7224 */ /* 0x001fe400078e0004 */
[----:B------:R-:W-:Y:S01]  /*38910*/  IMAD.MOV.U32 R27, RZ, RZ, R3 ;  /* 0x000000ffff1b7224 */ /* 0x000fe200078e0003 */
[----:B--2---:R-:W-:Y:S11]  /*38920*/  HMMA.16816.F32.BF16 R12, R8, R18, R20 ;  /* 0x00000012080c723c */ /* 0x004ff60000041814 */
[----:B------:R-:W-:Y:S11]  /*38930*/  @!UPT UIADD3 URZ, URZ, URZ, URZ ;  /* 0x0000003f3f3ff290 */ /* 0x000ff6000fffe03f */
[----:B------:R-:W-:Y:S01]  /*38940*/  @!UPT UIADD3 URZ, URZ, URZ, URZ ;  /* 0x0000003f3f3ff290 */ /* 0x000fe2000fffe03f */
[----:B------:R0:W-:Y:S01]  /*38950*/  STL.64 [R1+0x260], R12 ;  /* 0x0002600c01007387 */ /* 0x0001e20000100a00 */
[----:B------:R1:W-:Y:S02]  /*38960*/  STL.64 [R1+0x268], R14 ;  /* 0x0002680e01007387 */ /* 0x0003e40000100a00 */
[----:B------:R-:W-:Y:S01]  /*38970*/  STL.64 [R1+0x1080], R26 ;  /* 0x0010801a01007387 */ /* 0x000fe20000100a00 */
[----:B0-----:R-:W2:Y:S01]  /*38980*/  LDL.LU R12, [R1+0x604] ;  /* 0x00060400010c7983 */ /* 0x001ea20000300800 */
[----:B-1----:R-:W3:Y:S02]  /*38990*/  LDL.LU R14, [R1+0x600] ;  /* 0x00060000010e7983 */ /* 0x002ee40000300800 */
[----:B------:R-:W3:Y:S02]  /*389a0*/  LDL.LU R15, [R1+0x5fc] ;  /* 0x0005fc00010f7983 */ /* 0x000ee40000300800 */
[----:B---3--:R-:W-:Y:S01]  /*389b0*/  STL.64 [R1+0x1048], R14 ;  /* 0x0010480e01007387 */ /* 0x008fe20000100a00 */
[----:B--2---:R0:W-:Y:S03]  /*389c0*/  STL [R1+0x1040], R12 ;  /* 0x0010400c01007387 */ /* 0x0041e60000100800 */
        /* <DEDUP_REMOVED lines=24> */
[----:B------:R-:W3:Y:S01]  /*38b50*/  LDL.LU R20, [R1+0x5f8] ;  /* 0x0005f80001147983 */ /* 0x000ee20000300800 */
[----:B------:R-:W4:Y:S02]  /*38b60*/  LDL.LU R19, [R1+0x608] ;  /* 0x0006080001137983 */ /* 0x000f240000300800 */
        /* <DEDUP_REMOVED lines=12> */
[----:B------:R-:W3:Y:S01]  /*38c30*/  LDL.LU R0, [R1+0x5c0] ;  /* 0x0005c00001007983 */ /* 0x000ee20000300800 */
        /* <DEDUP_REMOVED lines=23> */
[----:B------:R-:W2:Y:S11]  /*38db0*/  LDL.LU R12, [R1+0x1040] ;  /* 0x00104000010c7983 */ /* 0x000eb60000300800 */
[----:B------:R-:W-:Y:S09]  /*38dc0*/  @!UPT UIADD3 URZ, URZ, URZ, URZ ;  /* 0x0000003f3f3ff290 */ /* 0x000ff2000fffe03f */
[----:B------:R-:W-:Y:S01]  /*38dd0*/  STL.64 [R1+0x190], R24 ;  /* 0x0001901801007387 */ /* 0x000fe20000100a00 */
[----:B------:R0:W-:Y:S02]  /*38de0*/  STL.64 [R1+0x198], R26 ;  /* 0x0001981a01007387 */ /* 0x0001e40000100a00 */
[----:B------:R-:W-:Y:S02]  /*38df0*/  IMAD.MOV.U32 R13, RZ, RZ, R27 ;  /* 0x000000ffff0d7224 */ /* 0x000fe400078e001b */
[----:B0-----:R-:W2:Y:S01]  /*38e00*/  LDL.LU.64 R26, [R1+0x1038] ;  /* 0x00103800011a7983 */ /* 0x001ea20000300a00 */
[----:B------:R-:W2:Y:S02]  /*38e10*/  LDL.LU.64 R24, [R1+0x1030] ;  /* 0x0010300001187983 */ /* 0x000ea40000300a00 */
[----:B------:R0:W-:Y:S02]  /*38e20*/  STL [R1+0xf88], R13 ;  /* 0x000f880d01007387 */ /* 0x0001e40000100800 */
[----:B0-----:R-:W3:Y:S01]  /*38e30*/  LDL.LU R13, [R1+0x47c] ;  /* 0x00047c00010d7983 */ /* 0x001ee20000300800 */
[----:B--2---:R-:W-:Y:S07]  /*38e40*/  HMMA.16816.F32.BF16 R8, R8, R6, R24 ;  /* 0x000000060808723c */ /* 0x004fee0000041818 */
[----:B------:R-:W-:-:S05]  /*38e50*/  IMAD.MOV.U32 R27, RZ, RZ, 0x7f ;  /* 0x0000007fff1b7424 */ /* 0x000fca00078e00ff */
[----:B------:R-:W-:-:S04]  /*38e60*/  IADD3 R27, R27, c[0x0][0x180], RZ ;  /* 0x000060001b1b7a10 */ /* 0x000fc80007ffe0ff */
[----:B------:R-:W-:-:S04]  /*38e70*/  SHF.R.S32.HI R26, RZ, 0x1f, R27 ;  /* 0x0000001fff1a7819 */ /* 0x000fc8000001141b */
[----:B------:R-:W-:-:S03]  /*38e80*/  LEA.HI R26, R26, R27, RZ, 0x7 ;  /* 0x0000001b1a1a7211 */ /* 0x000fc600078f38ff */
[----:B------:R-:W-:Y:S01]  /*38e90*/  STL.64 [R1+0x180], R8 ;  /* 0x0001800801007387 */ /* 0x000fe20000100a00 */
[----:B------:R-:W-:Y:S02]  /*38ea0*/  STL.64 [R1+0x188], R10 ;  /* 0x0001880a01007387 */ /* 0x000fe40000100a00 */
[----:B------:R-:W2:Y:S02]  /*38eb0*/  LDL.LU R27, [R1+0x60c] ;  /* 0x00060c00011b7983 */ /* 0x000ea40000300800 */
[----:B------:R-:W-:Y:S01]  /*38ec0*/  IMAD.MOV.U32 R6, RZ, RZ, R11 ;  /* 0x000000ffff067224 */ /* 0x000fe200078e000b */
[----:B---3--:R-:W-:Y:S02]  /*38ed0*/  IADD3 R13, P1, R13, UR12, RZ ;  /* 0x0000000c0d0d7c10 */ /* 0x008fe4000ff3e0ff */
[----:B------:R-:W-:Y:S02]  /*38ee0*/  IADD3 R12, P2, R12, UR12, RZ ;  /* 0x0000000c0c0c7c10 */ /* 0x000fe4000ff5e0ff */
[----:B------:R-:W-:-:S02]  /*38ef0*/  IADD3 R14, P3, R14, UR12, RZ ;  /* 0x0000000c0e0e7c10 */ /* 0x000fc4000ff7e0ff */
[----:B------:R-:W-:Y:S01]  /*38f00*/  IADD3 R15, P4, R15, UR12, RZ ;  /* 0x0000000c0f0f7c10 */ /* 0x000fe2000ff9e0ff */
[----:B------:R0:W-:Y:S01]  /*38f10*/  STL [R1+0xf8c], R6 ;  /* 0x000f8c0601007387 */ /* 0x0001e20000100800 */
[----:B------:R-:W-:Y:S02]  /*38f20*/  IADD3 R20, P5, R20, UR12, RZ ;  /* 0x0000000c14147c10 */ /* 0x000fe4000ffbe0ff */
[----:B------:R-:W-:Y:S01]  /*38f30*/  IADD3.X R17, R17, UR6, RZ, P1, !PT ;  /* 0x0000000611117c10 */ /* 0x000fe20008ffe4ff */
[----:B------:R-:W-:Y:S01]  /*38f40*/  IADD3 R23, P1, R23, UR12, RZ ;  /* 0x0000000c17177c10 */ /* 0x000fe2000ff3e0ff */
[----:B------:R-:W-:Y:S01]  /*38f50*/  IADD3.X R16, R16, UR6, RZ, P2, !PT ;  /* 0x0000000610107c10 */ /* 0x000fe200097fe4ff */
[----:B------:R-:W-:Y:S01]  /*38f60*/  IADD3 R22, P2, R22, UR12, RZ ;  /* 0x0000000c16167c10 */ /* 0x000fe2000ff5e0ff */
[----:B------:R-:W-:Y:S01]  /*38f70*/  IADD3.X R21, R21, UR6, RZ, P3, !PT ;  /* 0x0000000615157c10 */ /* 0x000fe20009ffe4ff */
[----:B------:R-:W-:Y:S01]  /*38f80*/  IADD3 R5, P3, R5, UR12, RZ ;  /* 0x0000000c05057c10 */ /* 0x000fe2000ff7e0ff */
[----:B------:R-:W-:Y:S01]  /*38f90*/  IADD3.X R4, R4, UR6, RZ, P4, !PT ;  /* 0x0000000604047c10 */ /* 0x000fe2000a7fe4ff */
[----:B------:R-:W-:Y:S01]  /*38fa0*/  IADD3 R29, P4, R29, UR12, RZ ;  /* 0x0000000c1d1d7c10 */ /* 0x000fe2000ff9e0ff */
[----:B------:R-:W-:-:S02]  /*38fb0*/  IADD3.X R28, R28, UR6, RZ, P5, !PT ;  /* 0x000000061c1c7c10 */ /* 0x000fc4000affe4ff */
[----:B--2---:R-:W-:-:S04]  /*38fc0*/  IADD3 R27, P6, R27, UR12, RZ ;  /* 0x0000000c1b1b7c10 */ /* 0x004fc8000ffde0ff */
[----:B----4-:R-:W-:Y:S01]  /*38fd0*/  IADD3.X R19, R19, UR6, RZ, P6, !PT ;  /* 0x0000000613137c10 */ /* 0x010fe2000b7fe4ff */
[----:B------:R-:W-:Y:S01]  /*38fe0*/  STL [R1+0x60c], R27 ;  /* 0x00060c1b01007387 */ /* 0x000fe20000100800 */
[----:B------:R-:W-:Y:S02]  /*38ff0*/  STL [R1+0x47c], R13 ;  /* 0x00047c0d01007387 */ /* 0x000fe40000100800 */
[----:B------:R-:W-:Y:S01]  /*39000*/  STL [R1+0x604], R12 ;  /* 0x0006040c01007387 */ /* 0x000fe20000100800 */
[----:B------:R-:W-:Y:S01]  /*39010*/  IADD3 R18, P6, R18, UR12, RZ ;  /* 0x0000000c12127c10 */ /* 0x000fe2000ffde0ff */
[----:B------:R-:W-:Y:S01]  /*39020*/  STL [R1+0x600], R14 ;  /* 0x0006000e01007387 */ /* 0x000fe20000100800 */
[----:B------:R-:W-:Y:S02]  /*39030*/  STL [R1+0x5fc], R15 ;  /* 0x0005fc0f01007387 */ /* 0x000fe40000100800 */
[----:B------:R-:W-:Y:S02]  /*39040*/  STL [R1+0x5f8], R20 ;  /* 0x0005f81401007387 */ /* 0x000fe40000100800 */
[----:B------:R-:W-:Y:S01]  /*39050*/  STL [R1+0x608], R19 ;  /* 0x0006081301007387 */ /* 0x000fe20000100800 */
        /* <DEDUP_REMOVED lines=10> */
[----:B0-----:R-:W2:Y:S01]  /*39100*/  LDL.LU R6, [R1+0x5dc] ;  /* 0x0005dc0001067983 */ /* 0x001ea20000300800 */
[----:B------:R-:W-:-:S02]  /*39110*/  IADD3 R3, P5, R3, UR12, RZ ;  /* 0x0000000c03037c10 */ /* 0x000fc4000ffbe0ff */
[----:B------:R-:W-:-:S03]  /*39120*/  IADD3.X R2, R2, UR6, RZ, P6, !PT ;  /* 0x0000000602027c10 */ /* 0x000fc6000b7fe4ff */
[----:B------:R-:W-:Y:S04]  /*39130*/  STL [R1+0x5c8], R3 ;  /* 0x0005c80301007387 */ /* 0x000fe80000100800 */
[----:B--2---:R0:W-:Y:S01]  /*39140*/  STL [R1+0x1028], R6 ;  /* 0x0010280601007387 */ /* 0x0041e20000100800 */
[----:B------:R-:W-:Y:S03]  /*39150*/  STL [R1+0x5ec], R2 ;  /* 0x0005ec0201007387 */ /* 0x000fe60000100800 */
[----:B0-----:R-:W2:Y:S01]  /*39160*/  LDL.LU R6, [R1+0x5b8] ;  /* 0x0005b80001067983 */ /* 0x001ea20000300800 */
[----:B------:R-:W-:-:S05]  /*39170*/  IADD3 R0, P6, R0, UR12, RZ ;  /* 0x0000000c00007c10 */ /* 0x000fca000ffde0ff */
[----:B------:R-:W-:Y:S01]  /*39180*/  STL [R1+0x5c0], R0 ;  /* 0x0005c00001007387 */ /* 0x000fe20000100800 */
[----:B------:R-:W-:Y:S01]  /*39190*/  UIADD3 UR4, UR4, 0x1, URZ ;  /* 0x0000000104047890 */ /* 0x000fe2000fffe03f */
[----:B------:R-:W-:-:S05]  /*391a0*/  SHF.R.S32.HI R26, RZ, 0x7, R26 ;  /* 0x00000007ff1a7819 */ /* 0x000fca000001141a */
[----:B------:R-:W-:Y:S01]  /*391b0*/  ISETP.NE.U32.AND P0, PT, R26, UR4, PT ;  /* 0x000000041a007c0c */ /* 0x000fe2000bf05070 */
[----:B--2---:R0:W-:Y:S04]  /*391c0*/  STL [R1+0x102c], R6 ;  /* 0x00102c0601007387 */ /* 0x0041e80000100800 */
[----:B0-----:R-:W2:Y:S01]  /*391d0*/  LDL.LU R6, [R1+0x5e4] ;  /* 0x0005e40001067983 */ /* 0x001ea20000300800 */
[----:B------:R-:W3:Y:S02]  /*391e0*/  LDL.LU R8, [R1+0x5b0] ;  /* 0x0005b00001087983 */ /* 0x000ee40000300800 */
[----:B------:R-:W4:Y:S02]  /*391f0*/  LDL.LU R9, [R1+0x5d4] ;  /* 0x0005d40001097983 */ /* 0x000f240000300800 */
        /* <DEDUP_REMOVED lines=26> */
[----:B--2---:R-:W-:-:S05]  /*393a0*/  IADD3.X R6, R6, UR6, RZ, P1, !PT ;  /* 0x0000000606067c10 */ /* 0x004fca0008ffe4ff */
[----:B------:R0:W-:Y:S04]  /*393b0*/  STL [R1+0x5e4], R6 ;  /* 0x0005e40601007387 */ /* 0x0001e80000100800 */
[----:B0-----:R-:W2:Y:S02]  /*393c0*/  LDL.LU R6, [R1+0x102c] ;  /* 0x00102c0001067983 */ /* 0x001ea40000300800 */
[----:B--2---:R-:W-:-:S05]  /*393d0*/  IADD3 R6, P1, R6, UR12, RZ ;  /* 0x0000000c06067c10 */ /* 0x004fca000ff3e0ff */
[----:B------:R0:W-:Y:S04]  /*393e0*/  STL [R1+0x5b8], R6 ;  /* 0x0005b80601007387 */ /* 0x0001e80000100800 */
[----:B0-----:R-:W2:Y:S01]  /*393f0*/  LDL.LU R6, [R1+0x1028] ;  /* 0x0010280001067983 */ /* 0x001ea20000300800 */
[----:B----4-:R-:W-:Y:S01]  /*39400*/  IADD3.X R9, R9, UR6, RZ, P3, !PT ;  /* 0x0000000609097c10 */ /* 0x010fe20009ffe4ff */
[----:B---3--:R-:W-:Y:S01]  /*39410*/  IADD3 R10, P3, R10, UR12, RZ ;  /* 0x0000000c0a0a7c10 */ /* 0x008fe2000ff7e0ff */
        /* <DEDUP_REMOVED lines=18> */
[----:B--2---:R-:W-:Y:S01]  /*39540*/  IADD3.X R6, R6, UR6, RZ, P2, !PT ;  /* 0x0000000606067c10 */ /* 0x004fe200097fe4ff */
[----:B------:R-:W-:-:S04]  /*39550*/  IADD3 R8, P2, R8, UR12, RZ ;  /* 0x0000000c08087c10 */ /* 0x000fc8000ff5e0ff */
[----:B------:R0:W-:Y:S01]  /*39560*/  STL [R1+0x5dc], R6 ;  /* 0x0005dc0601007387 */ /* 0x0001e20000100800 */
[----:B------:R-:W-:Y:S02]  /*39570*/  STL [R1+0x5b0], R8 ;  /* 0x0005b00801007387 */ /* 0x000fe40000100800 */
[----:B------:R-:W-:Y:S02]  /*39580*/  STL [R1+0x5d4], R9 ;  /* 0x0005d40901007387 */ /* 0x000fe40000100800 */
[----:B------:R-:W-:Y:S01]  /*39590*/  STL [R1+0x5a8], R10 ;  /* 0x0005a80a01007387 */ /* 0x000fe20000100800 */
[----:B------:R-:W-:Y:S01]  /*395a0*/  STL [R1+0x5cc], R11 ;  /* 0x0005cc0b01007387 */ /* 0x000fe20000100800 */
[----:B------:R-:W-:Y:S02]  /*395b0*/  STL [R1+0x5a0], R7 ;  /* 0x0005a00701007387 */ /* 0x000fe40000100800 */
[----:B------:R-:W-:Y:S02]  /*395c0*/  STL [R1+0x5c4], R24 ;  /* 0x0005c41801007387 */ /* 0x000fe40000100800 */
[----:B------:R-:W-:Y:S01]  /*395d0*/  STL [R1+0x598], R25 ;  /* 0x0005981901007387 */ /* 0x000fe20000100800 */
[----:B------:R-:W-:Y:S01]  /*395e0*/  IADD3.X R14, R14, UR6, RZ, P2, !PT ;  /* 0x000000060e0e7c10 */ /* 0x000fe200097fe4ff */
[----:B------:R-:W-:Y:S01]  /*395f0*/  STL [R1+0x5bc], R26 ;  /* 0x0005bc1a01007387 */ /* 0x000fe20000100800 */
[----:B------:R-:W-:Y:S01]  /*39600*/  IADD3 R15, P2, R15, UR12, RZ ;  /* 0x0000000c0f0f7c10 */ /* 0x000fe2000ff5e0ff */
        /* <DEDUP_REMOVED lines=11> */
[----:B------:R-:W-:Y:S01]  /*396c0*/  IADD3.X R29, R29, UR6, RZ, P2, !PT ;  /* 0x000000061d1d7c10 */ /* 0x000fe200097fe4ff */
[----:B------:R-:W-:Y:S01]  /*396d0*/  STL [R1+0x58c], R22 ;  /* 0x00058c1601007387 */ /* 0x000fe20000100800 */
[----:B------:R-:W-:Y:S01]  /*396e0*/  IADD3 R28, P2, R28, UR12, RZ ;  /* 0x0000000c1c1c7c10 */ /* 0x000fe2000ff5e0ff */
[----:B------:R-:W-:Y:S01]  /*396f0*/  STL [R1+0x560], R21 ;  /* 0x0005601501007387 */ /* 0x000fe20000100800 */
[----:B------:R-:W-:Y:S02]  /*39700*/  STL [R1+0x584], R5 ;  /* 0x0005840501007387 */ /* 0x000fe40000100800 */
[----:B------:R-:W-:Y:S02]  /*39710*/  STL [R1+0x558], R4 ;  /* 0x0005580401007387 */ /* 0x000fe40000100800 */
[----:B------:R-:W-:Y:S01]  /*39720*/  STL [R1+0x57c], R29 ;  /* 0x00057c1d01007387 */ /* 0x000fe20000100800 */
[----:B------:R-:W-:Y:S01]  /*39730*/  STL [R1+0x550], R28 ;  /* 0x0005501c01007387 */ /* 0x000fe20000100800 */
[----:B0-----:R-:W2:Y:S01]  /*39740*/  LDL.LU R6, [R1+0x538] ;  /* 0x0005380001067983 */ /* 0x001ea20000300800 */
[----:B------:R-:W-:Y:S01]  /*39750*/  IADD3.X R3, R3, UR6, RZ, P3, !PT ;  /* 0x0000000603037c10 */ /* 0x000fe20009ffe4ff */
[----:B------:R-:W-:-:S04]  /*39760*/  IADD3 R2, P3, R2, UR12, RZ ;  /* 0x0000000c02027c10 */ /* 0x000fc8000ff7e0ff */
[----:B------:R-:W-:Y:S04]  /*39770*/  STL [R1+0x574], R3 ;  /* 0x0005740301007387 */ /* 0x000fe80000100800 */
[----:B--2---:R0:W-:Y:S01]  /*39780*/  STL [R1+0x1020], R6 ;  /* 0x0010200601007387 */ /* 0x0041e20000100800 */
[----:B------:R-:W-:Y:S03]  /*39790*/  STL [R1+0x548], R2 ;  /* 0x0005480201007387 */ /* 0x000fe60000100800 */
[----:B0-----:R-:W2:Y:S01]  /*397a0*/  LDL.LU R6, [R1+0x564] ;  /* 0x0005640001067983 */ /* 0x001ea20000300800 */
[----:B------:R-:W-:-:S05]  /*397b0*/  IADD3.X R0, R0, UR6, RZ, P4, !PT ;  /* 0x0000000600007c10 */ /* 0x000fca000a7fe4ff */
[----:B------:R-:W-:Y:S04]  /*397c0*/  STL [R1+0x56c], R0 ;  /* 0x00056c0001007387 */ /* 0x000fe80000100800 */
        /* <DEDUP_REMOVED lines=30> */
[----:B--2---:R-:W-:-:S05]  /*399b0*/  IADD3 R6, P4, R6, UR12, RZ ;  /* 0x0000000c06067c10 */ /* 0x004fca000ff9e0ff */
[----:B------:R0:W-:Y:S04]  /*399c0*/  STL [R1+0x540], R6 ;  /* 0x0005400601007387 */ /* 0x0001e80000100800 */
[----:B0-----:R-:W2:Y:S02]  /*399d0*/  LDL.LU R6, [R1+0x1024] ;  /* 0x0010240001067983 */ /* 0x001ea40000300800 */
[----:B--2---:R-:W-:-:S05]  /*399e0*/  IADD3.X R6, R6, UR6, RZ, P5, !PT ;  /* 0x0000000606067c10 */ /* 0x004fca000affe4ff */
[----:B------:R0:W-:Y:S04]  /*399f0*/  STL [R1+0x564], R6 ;  /* 0x0005640601007387 */ /* 0x0001e80000100800 */
[----:B0-----:R-:W2:Y:S01]  /*39a00*/  LDL.LU R6, [R1+0x1020] ;  /* 0x0010200001067983 */ /* 0x001ea20000300800 */
[----:B---3--:R-:W-:Y:S01]  /*39a10*/  IADD3.X R8, R8, UR6, RZ, P6, !PT ;  /* 0x0000000608087c10 */ /* 0x008fe2000b7fe4ff */
[----:B----4-:R-:W-:Y:S01]  /*39a20*/  IADD3 R9, P6, R9, UR12, RZ ;  /* 0x0000000c09097c10 */ /* 0x010fe2000ffde0ff */
        /* <DEDUP_REMOVED lines=19> */
[----:B--2---:R-:W-:-:S05]  /*39b60*/  IADD3 R6, P5, R6, UR12, RZ ;  /* 0x0000000c06067c10 */ /* 0x004fca000ffbe0ff */
[----:B------:R0:W-:Y:S01]  /*39b70*/  STL [R1+0x538], R6 ;  /* 0x0005380601007387 */ /* 0x0001e20000100800 */
[----:B------:R-:W-:Y:S02]  /*39b80*/  STL [R1+0x55c], R8 ;  /* 0x00055c0801007387 */ /* 0x000fe40000100800 */
[----:B------:R-:W-:Y:S02]  /*39b90*/  STL [R1+0x530], R9 ;  /* 0x0005300901007387 */ /* 0x000fe40000100800 */
[----:B------:R-:W-:Y:S01]  /*39ba0*/  STL [R1+0x554], R10 ;  /* 0x0005540a01007387 */ /* 0x000fe20000100800 */
[----:B------:R-:W-:Y:S01]  /*39bb0*/  STL [R1+0x528], R11 ;  /* 0x0005280b01007387 */ /* 0x000fe20000100800 */
        /* <DEDUP_REMOVED lines=1740> */
[----:B------:R-:W-:Y:S02]  /*40880*/  IADD3.X R26, R26, UR7, RZ, P4, !PT ;  /* 0x000000071a1a7c10 */ /* 0x000fe4000a7fe4ff */
[----:B------:R-:W-:Y:S02]  /*40890*/  IADD3.X R27, R27, UR7, RZ, P5, !PT ;  /* 0x000000071b1b7c10 */ /* 0x000fe4000affe4ff */
[----:B------:R-:W-:Y:S02]  /*408a0*/  IADD3.X R15, R15, UR7, RZ, P1, !PT ;  /* 0x000000070f0f7c10 */ /* 0x000fe40008ffe4ff */
[----:B------:R-:W-:Y:S02]  /*408b0*/  IADD3.X R14, R14, UR7, RZ, P6, !PT ;  /* 0x000000070e0e7c10 */ /* 0x000fe4000b7fe4ff */
[----:B--2---:R-:W-:-:S05]  /*408c0*/  IADD3 R6, P2, R6, UR9, RZ ;  /* 0x0000000906067c10 */ /* 0x004fca000ff5e0ff */
[----:B------:R0:W-:Y:S04]  /*408d0*/  STL [R1+0x688], R6 ;  /* 0x0006880601007387 */ /* 0x0001e80000100800 */
[----:B0-----:R0:W5:Y:S01]  /*408e0*/  LDL.LU R6, [R1+0xf8c] ;  /* 0x000f8c0001067983 */ /* 0x0011620000300800 */
[----:B------:R1:W-:Y:S03]  /*408f0*/  STL [R1+0x6ac], R13 ;  /* 0x0006ac0d01007387 */ /* 0x0003e60000100800 */
[----:B-1----:R0:W5:Y:S01]  /*40900*/  LDL.LU R13, [R1+0xf88] ;  /* 0x000f8800010d7983 */ /* 0x0021620000300800 */
[----:B------:R1:W-:Y:S03]  /*40910*/  STL [R1+0x680], R12 ;  /* 0x0006800c01007387 */ /* 0x0003e60000100800 */
[----:B-1----:R0:W5:Y:S01]  /*40920*/  LDL.LU R12, [R1+0xf84] ;  /* 0x000f8400010c7983 */ /* 0x0021620000300800 */
[----:B------:R1:W-:Y:S03]  /*40930*/  STL [R1+0x6a4], R20 ;  /* 0x0006a41401007387 */ /* 0x0003e60000100800 */
[----:B-1----:R0:W5:Y:S01]  /*40940*/  LDL.LU R20, [R1+0xf80] ;  /* 0x000f800001147983 */ /* 0x0021620000300800 */
[----:B------:R1:W-:Y:S01]  /*40950*/  STL [R1+0x678], R19 ;  /* 0x0006781301007387 */ /* 0x0003e20000100800 */
[----:B------:R-:W-:-:S02]  /*40960*/  IADD3.X R5, R5, UR7, RZ, P2, !PT ;  /* 0x0000000705057c10 */ /* 0x000fc400097fe4ff */
[----:B-1----:R0:W5:Y:S01]  /*40970*/  LDL.LU R19, [R1+0xf7c] ;  /* 0x000f7c0001137983 */ /* 0x0021620000300800 */
[----:B------:R1:W-:Y:S01]  /*40980*/  STL [R1+0x69c], R18 ;  /* 0x00069c1201007387 */ /* 0x0003e20000100800 */
[----:B------:R-:W-:Y:S02]  /*40990*/  IADD3 R4, P2, R4, UR9, RZ ;  /* 0x0000000904047c10 */ /* 0x000fe4000ff5e0ff */
[----:B-1----:R0:W5:Y:S01]  /*409a0*/  LDL.LU R18, [R1+0xf78] ;  /* 0x000f780001127983 */ /* 0x0021620000300800 */
[----:B------:R1:W-:Y:S03]  /*409b0*/  STL [R1+0x670], R17 ;  /* 0x0006701101007387 */ /* 0x0003e60000100800 */
        /* <DEDUP_REMOVED lines=24> */
[----:B------:R0:W-:Y:S02]  /*40b40*/  STL [R1+0x640], R8 ;  /* 0x0006400801007387 */ /* 0x0001e40000100800 */
[----:B------:R0:W-:Y:S02]  /*40b50*/  STL [R1+0x664], R9 ;  /* 0x0006640901007387 */ /* 0x0001e40000100800 */
[----:B------:R0:W-:Y:S01]  /*40b60*/  STL [R1+0x638], R10 ;  /* 0x0006380a01007387 */ /* 0x0001e20000100800 */
[----:B------:R0:W-:Y:S01]  /*40b70*/  STL [R1+0x65c], R11 ;  /* 0x00065c0b01007387 */ /* 0x0001e20000100800 */
[----:B------:R0:W-:Y:S02]  /*40b80*/  STL [R1+0x630], R7 ;  /* 0x0006300701007387 */ /* 0x0001e40000100800 */
[----:B------:R0:W-:Y:S02]  /*40b90*/  STL [R1+0x654], R24 ;  /* 0x0006541801007387 */ /* 0x0001e40000100800 */
[----:B------:R0:W-:Y:S01]  /*40ba0*/  STL [R1+0x64c], R25 ;  /* 0x00064c1901007387 */ /* 0x0001e20000100800 */
[----:B------:R0:W-:Y:S01]  /*40bb0*/  STL [R1+0x644], R26 ;  /* 0x0006441a01007387 */ /* 0x0001e20000100800 */
[----:B------:R0:W-:Y:S02]  /*40bc0*/  STL [R1+0x62c], R15 ;  /* 0x00062c0f01007387 */ /* 0x0001e40000100800 */
[----:B------:R0:W-:Y:S02]  /*40bd0*/  STL [R1+0x63c], R27 ;  /* 0x00063c1b01007387 */ /* 0x0001e40000100800 */
[----:B------:R0:W-:Y:S01]  /*40be0*/  STL [R1+0x634], R14 ;  /* 0x0006340e01007387 */ /* 0x0001e20000100800 */
[----:B------:R-:W-:Y:S01]  /*40bf0*/  @!P0 CALL.REL.NOINC `(.L_x_2) ;  /* 0x0000001000008944 */ /* 0x000fe20003c00000 */
[----:B------:R-:W-:Y:S05]  /*40c00*/  BRA `(.L_x_3) ;  /* 0xfffda82000007947 */ /* 0x000fea000383ffff */
.L_x_2:
[----:B-----5:R1:W-:Y:S04]  /*40c10*/  STL [R1+0xffc], R23 ;  /* 0x000ffc1701007387 */ /* 0x0203e80000100800 */
[----:B-1----:R-:W2:Y:S04]  /*40c20*/  LDL.LU R23, [R1+0x180] ;  /* 0x0001800001177983 */ /* 0x002ea80000300800 */
[----:B--2---:R1:W-:Y:S04]  /*40c30*/  STL [R1+0x1000], R23 ;  /* 0x0010001701007387 */ /* 0x0043e80000100800 */
        /* <DEDUP_REMOVED lines=22> */
[----:B------:R2:W-:Y:S01]  /*40da0*/  STL [R1+0xff8], R21 ;  /* 0x000ff81501007387 */ /* 0x0005e20000100800 */
[----:B-1----:R-:W-:-:S03]  /*40db0*/  IMAD.MOV.U32 R23, RZ, RZ, R13 ;  /* 0x000000ffff177224 */ /* 0x002fc600078e000d */
[----:B--2---:R-:W2:Y:S04]  /*40dc0*/  LDL.LU R21, [R1+0x190] ;  /* 0x0001900001157983 */ /* 0x004ea80000300800 */
        /* <DEDUP_REMOVED lines=26> */
[----:B------:R1:W-:Y:S04]  /*40f70*/  STL [R1+0xff0], R20 ;  /* 0x000ff01401007387 */ /* 0x0003e80000100800 */
[----:B-1----:R-:W2:Y:S04]  /*40f80*/  LDL.LU R20, [R1+0x1b0] ;  /* 0x0001b00001147983 */ /* 0x002ea80000300800 */
[----:B------:R1:W-:Y:S04]  /*40f90*/  STL [R1+0xfec], R12 ;  /* 0x000fec0c01007387 */ /* 0x0003e80000100800 */
[----:B-1----:R-:W3:Y:S04]  /*40fa0*/  LDL.LU R12, [R1+0x280] ;  /* 0x00028000010c7983 */ /* 0x002ee80000300800 */
[----:B------:R1:W-:Y:S04]  /*40fb0*/  STL [R1+0xfe8], R18 ;  /* 0x000fe81201007387 */ /* 0x0003e80000100800 */
[----:B-1----:R-:W3:Y:S04]  /*40fc0*/  LDL.LU R18, [R1+0x260] ;  /* 0x0002600001127983 */ /* 0x002ee80000300800 */
[----:B------:R1:W-:Y:S04]  /*40fd0*/  STL [R1+0xfe4], R19 ;  /* 0x000fe41301007387 */ /* 0x0003e80000100800 */
[----:B-1----:R-:W4:Y:S04]  /*40fe0*/  LDL.LU R19, [R1+0x220] ;  /* 0x0002200001137983 */ /* 0x002f280000300800 */
[----:B------:R1:W-:Y:S04]  /*40ff0*/  STL [R1+0xfe0], R16 ;  /* 0x000fe01001007387 */ /* 0x0003e80000100800 */
[----:B-1----:R-:W4:Y:S04]  /*41000*/  LDL.LU R16, [R1+0x230] ;  /* 0x0002300001107983 */ /* 0x002f280000300800 */
[----:B------:R1:W-:Y:S04]  /*41010*/  STL [R1+0xfdc], R17 ;  /* 0x000fdc1101007387 */ /* 0x0003e80000100800 */
[----:B-1----:R-:W2:Y:S04]  /*41020*/  LDL.LU R17, [R1+0x24c] ;  /* 0x00024c0001117983 */ /* 0x002ea80000300800 */
        /* <DEDUP_REMOVED lines=13> */
[----:B------:R0:W-:Y:S01]  /*41100*/  STL [R1+0xf8c], R5 ;  /* 0x000f8c0501007387 */ /* 0x0001e20000100800 */
[----:B------:R-:W-:-:S03]  /*41110*/  F2FP.BF16.PACK_AB R23, R21, R23 ;  /* 0x000000171517723e */ /* 0x000fc600000010ff */
        /* <DEDUP_REMOVED lines=13> */
[----:B------:R-:W2:Y:S04]  /*411f0*/  LDL.LU R21, [R1+0x105c] ;  /* 0x00105c0001157983 */ /* 0x000ea80000300800 */
[----:B------:R0:W-:Y:S04]  /*41200*/  STL [R1+0x9c], R23 ;  /* 0x00009c1701007387 */ /* 0x0001e80000100800 */
[----:B0-----:R-:W2:Y:S02]  /*41210*/  LDL.LU R23, [R1+0x1058] ;  /* 0x0010580001177983 */ /* 0x001ea40000300800 */
[----:B--2---:R-:W-:-:S02]  /*41220*/  F2FP.BF16.PACK_AB R23, R21, R23 ;  /* 0x000000171517723e */ /* 0x004fc400000010ff */
        /* <DEDUP_REMOVED lines=42> */
[----:B0-----:R-:W2:Y:S01]  /*414d0*/  LDL.LU R23, [R1+0x1000] ;  /* 0x0010000001177983 */ /* 0x001ea20000300800 */
[----:B------:R-:W-:Y:S02]  /*414e0*/  F2FP.BF16.PACK_AB R20, R22, R20 ;  /* 0x000000141614723e */ /* 0x000fe400000010ff */
[----:B---3--:R-:W-:-:S02]  /*414f0*/  F2FP.BF16.PACK_AB R18, R12, R18 ;  /* 0x000000120c12723e */ /* 0x008fc400000010ff */
[----:B----4-:R-:W-:Y:S02]  /*41500*/  F2FP.BF16.PACK_AB R16, R19, R16 ;  /* 0x000000101310723e */ /* 0x010fe400000010ff */
[----:B------:R-:W-:Y:S02]  /*41510*/  F2FP.BF16.PACK_AB R2, R17, R2 ;  /* 0x000000021102723e */ /* 0x000fe400000010ff */
[----:B--2---:R-:W-:Y:S02]  /*41520*/  F2FP.BF16.PACK_AB R21, R23, R21 ;  /* 0x000000151715723e */ /* 0x004fe400000010ff */
[----:B------:R-:W2:Y:S04]  /*41530*/  LDL.LU R23, [R1+0xffc] ;  /* 0x000ffc0001177983 */ /* 0x000ea80000300800 */
[----:B------:R0:W-:Y:S04]  /*41540*/  STL [R1+0x6c], R21 ;  /* 0x00006c1501007387 */ /* 0x0001e80000100800 */
[----:B0-----:R-:W3:Y:S04]  /*41550*/  LDL.LU R21, [R1+0xff8] ;  /* 0x000ff80001157983 */ /* 0x001ee80000300800 */
[----:B------:R-:W3:Y:S04]  /*41560*/  LDL.LU R22, [R1+0xff4] ;  /* 0x000ff40001167983 */ /* 0x000ee80000300800 */
[----:B------:R0:W-:Y:S04]  /*41570*/  STL [R1+0x68], R20 ;  /* 0x0000681401007387 */ /* 0x0001e80000100800 */
[----:B0-----:R-:W4:Y:S04]  /*41580*/  LDL.LU R20, [R1+0xff0] ;  /* 0x000ff00001147983 */ /* 0x001f280000300800 */
[----:B------:R-:W4:Y:S04]  /*41590*/  LDL.LU R12, [R1+0xfec] ;  /* 0x000fec00010c7983 */ /* 0x000f280000300800 */
[----:B------:R0:W-:Y:S04]  /*415a0*/  STL [R1+0x64], R18 ;  /* 0x0000641201007387 */ /* 0x0001e80000100800 */
[----:B0-----:R-:W4:Y:S04]  /*415b0*/  LDL.LU R18, [R1+0xfe8] ;  /* 0x000fe80001127983 */ /* 0x001f280000300800 */
[----:B------:R-:W4:Y:S04]  /*415c0*/  LDL.LU R19, [R1+0xfe4] ;  /* 0x000fe40001137983 */ /* 0x000f280000300800 */
[----:B------:R0:W-:Y:S04]  /*415d0*/  STL [R1+0x60], R16 ;  /* 0x0000601001007387 */ /* 0x0001e80000100800 */
[----:B0-----:R-:W4:Y:S04]  /*415e0*/  LDL.LU R16, [R1+0xfe0] ;  /* 0x000fe00001107983 */ /* 0x001f280000300800 */
[----:B------:R-:W4:Y:S04]  /*415f0*/  LDL.LU R17, [R1+0xfdc] ;  /* 0x000fdc0001117983 */ /* 0x000f280000300800 */
[----:B------:R0:W-:Y:S02]  /*41600*/  STL [R1+0x5c], R2 ;  /* 0x00005c0201007387 */ /* 0x0001e40000100800 */
[----:B0-----:R-:W-:-:S02]  /*41610*/  F2FP.BF16.PACK_AB R2, R0, R28 ;  /* 0x0000001c0002723e */ /* 0x001fc400000010ff */
[----:B------:R-:W-:Y:S02]  /*41620*/  F2FP.BF16.PACK_AB R0, R3, R29 ;  /* 0x0000001d0300723e */ /* 0x000fe400000010ff */
[----:B------:R-:W-:Y:S01]  /*41630*/  F2FP.BF16.PACK_AB R3, R4, R5 ;  /* 0x000000050403723e */ /* 0x000fe200000010ff */
[----:B------:R0:W-:Y:S04]  /*41640*/  STL [R1+0x58], R2 ;  /* 0x0000580201007387 */ /* 0x0001e80000100800 */
[----:B------:R1:W-:Y:S04]  /*41650*/  STL [R1+0x54], R0 ;  /* 0x0000540001007387 */ /* 0x0003e80000100800 */
[----:B------:R1:W-:Y:S01]  /*41660*/  STL [R1+0x50], R3 ;  /* 0x0000500301007387 */ /* 0x0003e20000100800 */
[----:B0-----:R-:W-:-:S02]  /*41670*/  F2FP.BF16.PACK_AB R2, R8, R9 ;  /* 0x000000090802723e */ /* 0x001fc400000010ff */
[----:B-1----:R-:W-:-:S03]  /*41680*/  F2FP.BF16.PACK_AB R0, R10, R11 ;  /* 0x0000000b0a00723e */ /* 0x002fc600000010ff */
[----:B------:R0:W-:Y:S01]  /*41690*/  STL [R1+0x4c], R2 ;  /* 0x00004c0201007387 */ /* 0x0001e20000100800 */
[----:B------:R-:W-:-:S03]  /*416a0*/  F2FP.BF16.PACK_AB R3, R6, R7 ;  /* 0x000000070603723e */ /* 0x000fc600000010ff */
[----:B------:R1:W-:Y:S04]  /*416b0*/  STL [R1+0x48], R0 ;  /* 0x0000480001007387 */ /* 0x0003e80000100800 */
[----:B------:R1:W-:Y:S01]  /*416c0*/  STL [R1+0x44], R3 ;  /* 0x0000440301007387 */ /* 0x0003e20000100800 */
[----:B0-----:R-:W-:Y:S02]  /*416d0*/  F2FP.BF16.PACK_AB R2, R24, R25 ;  /* 0x000000191802723e */ /* 0x001fe400000010ff */
[----:B-1----:R-:W-:-:S03]  /*416e0*/  F2FP.BF16.PACK_AB R0, R26, R27 ;  /* 0x0000001b1a00723e */ /* 0x002fc600000010ff */
[----:B------:R2:W-:Y:S01]  /*416f0*/  STL [R1+0x40], R2 ;  /* 0x0000400201007387 */ /* 0x0005e20000100800 */
[----:B------:R-:W-:-:S03]  /*41700*/  F2FP.BF16.PACK_AB R3, R13, R14 ;  /* 0x0000000e0d03723e */ /* 0x000fc600000010ff */
[----:B------:R3:W-:Y:S04]  /*41710*/  STL [R1+0x3c], R0 ;  /* 0x00003c0001007387 */ /* 0x0007e80000100800 */
[----:B------:R4:W-:Y:S01]  /*41720*/  STL [R1+0x38], R3 ;  /* 0x0000380301007387 */ /* 0x0009e20000100800 */
[----:B--2---:R-:W-:-:S05]  /*41730*/  F2FP.BF16.PACK_AB R2, R15, R23 ;  /* 0x000000170f02723e */ /* 0x004fca00000010ff */
[----:B------:R0:W-:Y:S01]  /*41740*/  STL [R1+0x34], R2 ;  /* 0x0000340201007387 */ /* 0x0001e20000100800 */
[----:B---3--:R-:W-:-:S05]  /*41750*/  F2FP.BF16.PACK_AB R0, R22, R21 ;  /* 0x000000151600723e */ /* 0x008fca00000010ff */
[----:B------:R1:W-:Y:S01]  /*41760*/  STL [R1+0x30], R0 ;  /* 0x0000300001007387 */ /* 0x0003e20000100800 */
[----:B----4-:R-:W-:-:S05]  /*41770*/  F2FP.BF16.PACK_AB R3, R12, R20 ;  /* 0x000000140c03723e */ /* 0x010fca00000010ff */
[----:B------:R-:W-:Y:S04]  /*41780*/  STL [R1+0x2c], R3 ;  /* 0x00002c0301007387 */ /* 0x000fe80000100800 */
[----:B------:R-:W2:Y:S01]  /*41790*/  LDL.LU R7, [R1+0x174] ;  /* 0x0001740001077983 */ /* 0x000ea20000300800 */
[----:B0-----:R-:W-:-:S05]  /*417a0*/  F2FP.BF16.PACK_AB R2, R19, R18 ;  /* 0x000000121302723e */ /* 0x001fca00000010ff */
[----:B------:R-:W-:Y:S01]  /*417b0*/  STL [R1+0x28], R2 ;  /* 0x0000280201007387 */ /* 0x000fe20000100800 */
[----:B-1----:R-:W-:-:S03]  /*417c0*/  F2FP.BF16.PACK_AB R0, R17, R16 ;  /* 0x000000101100723e */ /* 0x002fc600000010ff */
[----:B--2---:R0:W-:Y:S04]  /*417d0*/  STL [R1+0xf94], R7 ;  /* 0x000f940701007387 */ /* 0x0041e80000100800 */
[----:B------:R-:W-:Y:S04]  /*417e0*/  STL [R1+0x24], R0 ;  /* 0x0000240001007387 */ /* 0x000fe80000100800 */
[----:B0-----:R-:W2:Y:S04]  /*417f0*/  LDL.LU R7, [R1+0x308] ;  /* 0x0003080001077983 */ /* 0x001ea80000300800 */
[----:B--2---:R0:W-:Y:S04]  /*41800*/  STL [R1+0xf9c], R7 ;  /* 0x000f9c0701007387 */ /* 0x0041e80000100800 */
        /* <DEDUP_REMOVED lines=15> */
[----:B------:R-:W3:Y:S04]  /*41900*/  LDL.LU R5, [R1+0x2b4] ;  /* 0x0002b40001057983 */ /* 0x000ee80000300800 */
[----:B---3--:R0:W-:Y:S04]  /*41910*/  STL [R1+0xf90], R5 ;  /* 0x000f900501007387 */ /* 0x0081e80000100800 */
[----:B0-----:R-:W3:Y:S04]  /*41920*/  LDL.LU R5, [R1+0x1c4] ;  /* 0x0001c40001057983 */ /* 0x001ee80000300800 */
        /* <DEDUP_REMOVED lines=17> */
[----:B0-----:R-:W2:Y:S04]  /*41a40*/  LDL.LU R5, [R1+0x1e0] ;  /* 0x0001e00001057983 */ /* 0x001ea80000300800 */
[----:B------:R-:W3:Y:S04]  /*41a50*/  LDL.LU R6, [R1+0x2c4] ;  /* 0x0002c40001067983 */ /* 0x000ee80000300800 */
[----:B------:R-:W4:Y:S04]  /*41a60*/  LDL.LU R4, [R1+0x2d4] ;  /* 0x0002d40001047983 */ /* 0x000f280000300800 */
[----:B------:R-:W2:Y:S04]  /*41a70*/  LDL.LU R11, [R1+0x170] ;  /* 0x00017000010b7983 */ /* 0x000ea80000300800 */
[----:B--2---:R0:W-:Y:S04]  /*41a80*/  STL [R1+0xf84], R11 ;  /* 0x000f840b01007387 */ /* 0x0041e80000100800 */
[----:B0-----:R-:W2:Y:S04]  /*41a90*/  LDL.LU R11, [R1+0x2f4] ;  /* 0x0002f400010b7983 */ /* 0x001ea80000300800 */
        /* <DEDUP_REMOVED lines=27> */
[----:B------:R-:W2:Y:S01]  /*41c50*/  LDL.LU R29, [R1+0x318] ;  /* 0x00031800011d7983 */ /* 0x000ea20000300800 */
[----:B------:R-:W-:-:S03]  /*41c60*/  F2FP.BF16.PACK_AB R7, R5, R7 ;  /* 0x000000070507723e */ /* 0x000fc600000010ff */
        /* <DEDUP_REMOVED lines=49> */
[----:B------:R0:W-:Y:S04]  /*41f80*/  STL [R1], R7 ;  /* 0x0000000701007387 */ /* 0x0001e80000100800 */
[----:B0-----:R-:W2:Y:S02]  /*41f90*/  LDL.LU R7, [R1+0xf94] ;  /* 0x000f940001077983 */ /* 0x001ea40000300800 */
[----:B--2---:R-:W-:-:S02]  /*41fa0*/  F2FP.BF16.PACK_AB R7, R5, R7 ;  /* 0x000000070507723e */ /* 0x004fc400000010ff */
[----:B------:R-:W3:Y:S02]  /*41fb0*/  LDL.LU R5, [R1+0xf90] ;  /* 0x000f900001057983 */ /* 0x000ee40000300800 */
[----:B---3--:R-:W-:Y:S02]  /*41fc0*/  F2FP.BF16.PACK_AB R6, R5, R6 ;  /* 0x000000060506723e */ /* 0x008fe400000010ff */
[----:B------:R-:W4:Y:S02]  /*41fd0*/  LDL.LU R5, [R1+0xf8c] ;  /* 0x000f8c0001057983 */ /* 0x000f240000300800 */
[----:B----4-:R-:W-:Y:S02]  /*41fe0*/  F2FP.BF16.PACK_AB R5, R4, R5 ;  /* 0x000000050405723e */ /* 0x010fe400000010ff */
[----:B------:R-:W2:Y:S02]  /*41ff0*/  LDL.LU R4, [R1+0xf88] ;  /* 0x000f880001047983 */ /* 0x000ea40000300800 */
[----:B--2---:R-:W-:-:S02]  /*42000*/  F2FP.BF16.PACK_AB R4, R11, R4 ;  /* 0x000000040b04723e */ /* 0x004fc400000010ff */
[----:B------:R-:W2:Y:S02]  /*42010*/  LDL.LU R11, [R1+0xf84] ;  /* 0x000f8400010b7983 */ /* 0x000ea40000300800 */
[----:B--2---:R-:W-:Y:S02]  /*42020*/  F2FP.BF16.PACK_AB R11, R10, R11 ;  /* 0x0000000b0a0b723e */ /* 0x004fe400000010ff */
[----:B------:R-:W2:Y:S02]  /*42030*/  LDL.LU R10, [R1+0xf80] ;  /* 0x000f8000010a7983 */ /* 0x000ea40000300800 */
[----:B--2---:R-:W-:Y:S02]  /*42040*/  F2FP.BF16.PACK_AB R10, R9, R10 ;  /* 0x0000000a090a723e */ /* 0x004fe400000010ff */
        /* <DEDUP_REMOVED lines=16> */
[----:B------:R-:W2:Y:S01]  /*42150*/  LDL.LU R29, [R1+0xf5c] ;  /* 0x000f5c00011d7983 */ /* 0x000ea20000300800 */
[----:B------:R-:W-:Y:S02]  /*42160*/  F2FP.BF16.PACK_AB R16, R3, R16 ;  /* 0x000000100310723e */ /* 0x000fe400000010ff */
[----:B------:R-:W-:Y:S02]  /*42170*/  F2FP.BF16.PACK_AB R23, R28, R23 ;  /* 0x000000171c17723e */ /* 0x000fe400000010ff */
[----:B------:R-:W-:Y:S02]  /*42180*/  F2FP.BF16.PACK_AB R22, R0, R22 ;  /* 0x000000160016723e */ /* 0x000fe400000010ff */
[----:B------:R-:W-:-:S02]  /*42190*/  F2FP.BF16.PACK_AB R21, R2, R21 ;  /* 0x000000150215723e */ /* 0x000fc400000010ff */
[----:B--2---:R-:W-:Y:S02]  /*421a0*/  F2FP.BF16.PACK_AB R17, R29, R17 ;  /* 0x000000111d11723e */ /* 0x004fe400000010ff */
[----:B------:R-:W2:Y:S04]  /*421b0*/  LDL.LU R29, [R1+0xf58] ;  /* 0x000f5800011d7983 */ /* 0x000ea80000300800 */
[----:B------:R-:W3:Y:S04]  /*421c0*/  LDL.LU R3, [R1+0xf54] ;  /* 0x000f540001037983 */ /* 0x000ee80000300800 */
[----:B------:R-:W3:Y:S04]  /*421d0*/  LDL.LU R28, [R1+0xf50] ;  /* 0x000f5000011c7983 */ /* 0x000ee80000300800 */
[----:B------:R-:W4:Y:S04]  /*421e0*/  LDL.LU R0, [R1+0xf4c] ;  /* 0x000f4c0001007983 */ /* 0x000f280000300800 */
[----:B------:R-:W4:Y:S01]  /*421f0*/  LDL.LU R2, [R1+0xf48] ;  /* 0x000f480001027983 */ /* 0x000f220000300800 */
[----:B------:R-:W-:-:S02]  /*42200*/  F2FP.BF16.PACK_AB R20, R24, R20 ;  /* 0x000000141814723e */ /* 0x000fc400000010ff */
[----:B------:R-:W-:Y:S02]  /*42210*/  F2FP.BF16.PACK_AB R27, R25, R27 ;  /* 0x0000001b191b723e */ /* 0x000fe400000010ff */
[----:B--2---:R-:W-:Y:S02]  /*42220*/  F2FP.BF16.PACK_AB R26, R26, R29 ;  /* 0x0000001d1a1a723e */ /* 0x004fe400000010ff */
[----:B---3--:R-:W-:Y:S02]  /*42230*/  F2FP.BF16.PACK_AB R25, R28, R3 ;  /* 0x000000031c19723e */ /* 0x008fe400000010ff */
[----:B----4-:R-:W-:Y:S02]  /*42240*/  F2FP.BF16.PACK_AB R24, R2, R0 ;  /* 0x000000000218723e */ /* 0x010fe400000010ff */
.L_x_1:
[----:B------:R-:W1:Y:S04]  /*42250*/  S2R R2, SR_TID.X ;  /* 0x0000000000027919 */ /* 0x000e680000002100 */
[----:B------:R-:W-:Y:S01]  /*42260*/  BAR.SYNC.DEFER_BLOCKING 0x0 ;  /* 0x0000000000007b1d */ /* 0x000fe20000010000 */
[----:B01----:R-:W-:-:S02]  /*42270*/  IMAD.SHL.U32 R0, R2, 0x20, RZ ;  /* 0x0000002002007824 */ /* 0x003fc400078e00ff */
[C---:B------:R-:W-:Y:S02]  /*42280*/  IMAD.SHL.U32 R28, R2.reuse, 0x4, RZ ;  /* 0x00000004021c7824 */ /* 0x040fe400078e00ff */
[----:B------:R-:W-:Y:S01]  /*42290*/  IMAD.SHL.U32 R3, R2, 0x400, RZ ;  /* 0x0000040002037824 */ /* 0x000fe200078e00ff */
[----:B------:R-:W-:Y:S01]  /*422a0*/  LOP3.LUT R0, R0, 0x60, RZ, 0xc0, !PT ;  /* 0x0000006000007812 */ /* 0x000fe200078ec0ff */
[----:B------:R-:W2:Y:S03]  /*422b0*/  LDL.LU R2, [R1+0xe44] ;  /* 0x000e440001027983 */ /* 0x000ea60000300800 */
[----:B------:R-:W-:Y:S02]  /*422c0*/  LOP3.LUT R3, R3, 0x6000, RZ, 0xc0, !PT ;  /* 0x0000600003037812 */ /* 0x000fe400078ec0ff */
[----:B------:R-:W-:Y:S02]  /*422d0*/  LOP3.LUT R0, R0, 0x70, R28, 0x78, !PT ;  /* 0x0000007000007812 */ /* 0x000fe400078e781c */
[----:B------:R-:W0:Y:S02]  /*422e0*/  S2R R28, SR_TID.X ;  /* 0x00000000001c7919 */ /* 0x000e240000002100 */
[----:B0-----:R-:W-:-:S02]  /*422f0*/  LOP3.LUT R29, R28, 0x7f, RZ, 0xc0, !PT ;  /* 0x0000007f1c1d7812 */ /* 0x001fc400078ec0ff */
[----:B--2---:R-:W-:Y:S02]  /*42300*/  IADD3 R0, R0, R3, R2 ;  /* 0x0000000300007210 */ /* 0x004fe40007ffe002 */
[----:B------:R-:W0:Y:S04]  /*42310*/  S2R R2, SR_TID.X ;  /* 0x0000000000027919 */ /* 0x000e280000002100 */
[----:B------:R1:W-:Y:S04]  /*42320*/  STS.128 [R0], R24 ;  /* 0x0000001800007388 */ /* 0x0003e80000000c00 */
[----:B-1----:R-:W2:Y:S04]  /*42330*/  LDL.LU R24, [R1+0x90] ;  /* 0x0000900001187983 */ /* 0x002ea80000300800 */
[----:B------:R-:W2:Y:S01]  /*42340*/  LDL.LU R25, [R1+0x94] ;  /* 0x0000940001197983 */ /* 0x000ea20000300800 */
[----:B0-----:R-:W-:-:S03]  /*42350*/  IMAD.SHL.U32 R2, R2, 0x1000, RZ ;  /* 0x0000100002027824 */ /* 0x001fc600078e00ff */
[----:B------:R-:W3:Y:S02]  /*42360*/  LDL.LU R26, [R1+0x98] ;  /* 0x00009800011a7983 */ /* 0x000ee40000300800 */
[----:B------:R-:W-:Y:S02]  /*42370*/  LOP3.LUT R2, R2, 0x6000, RZ, 0xc0, !PT ;  /* 0x0000600002027812 */ /* 0x000fe400078ec0ff */
[----:B------:R-:W3:Y:S03]  /*42380*/  LDL.LU R27, [R1+0x9c] ;  /* 0x00009c00011b7983 */ /* 0x000ee60000300800 */
[----:B------:R-:W-:Y:S01]  /*42390*/  IMAD R2, R29, 0x10, R2 ;  /* 0x000000101d027824 */ /* 0x000fe200078e0202 */
[----:B---3--:R-:W-:Y:S04]  /*423a0*/  STL.64 [R1+0xf80], R26 ;  /* 0x000f801a01007387 */ /* 0x008fe80000100a00 */
[----:B--2---:R0:W-:Y:S04]  /*423b0*/  STL.64 [R1+0xf78], R24 ;  /* 0x000f781801007387 */ /* 0x0041e80000100a00 */
[----:B0-----:R-:W2:Y:S04]  /*423c0*/  LDL.LU R24, [R1+0x30] ;  /* 0x0000300001187983 */ /* 0x001ea80000300800 */
[----:B------:R-:W2:Y:S04]  /*423d0*/  LDL.LU R25, [R1+0x34] ;  /* 0x0000340001197983 */ /* 0x000ea80000300800 */
[----:B------:R-:W3:Y:S04]  /*423e0*/  LDL.LU R26, [R1+0x38] ;  /* 0x00003800011a7983 */ /* 0x000ee80000300800 */
[----:B------:R-:W3:Y:S04]  /*423f0*/  LDL.LU R27, [R1+0x3c] ;  /* 0x00003c00011b7983 */ /* 0x000ee80000300800 */
        /* <DEDUP_REMOVED lines=12> */
[----:B------:R-:W-:Y:S04]  /*424c0*/  STS.128 [R0+0x400], R20 ;  /* 0x0004001400007388 */ /* 0x000fe80000000c00 */
[----:B------:R-:W-:Y:S04]  /*424d0*/  STS.128 [R0+0x80], R16 ;  /* 0x0000801000007388 */ /* 0x000fe80000000c00 */
[----:B---3--:R-:W-:Y:S04]  /*424e0*/  STL.64 [R1+0xfb0], R26 ;  /* 0x000fb01a01007387 */ /* 0x008fe80000100a00 */
[----:B--2---:R0:W-:Y:S04]  /*424f0*/  STL.64 [R1+0xfa8], R24 ;  /* 0x000fa81801007387 */ /* 0x0041e80000100a00 */
[----:B0-----:R-:W2:Y:S04]  /*42500*/  LDL.LU R24, [R1] ;  /* 0x0000000001187983 */ /* 0x001ea80000300800 */
[----:B------:R-:W2:Y:S04]  /*42510*/  LDL.LU R25, [R1+0x4] ;  /* 0x0000040001197983 */ /* 0x000ea80000300800 */
[----:B------:R-:W2:Y:S04]  /*42520*/  LDL.LU R26, [R1+0x8] ;  /* 0x00000800011a7983 */ /* 0x000ea80000300800 */
[----:B------:R-:W2:Y:S04]  /*42530*/  LDL.LU R27, [R1+0xc] ;  /* 0x00000c00011b7983 */ /* 0x000ea80000300800 */
[----:B------:R-:W3:Y:S04]  /*42540*/  LDL.LU R20, [R1+0x80] ;  /* 0x0000800001147983 */ /* 0x000ee80000300800 */
[----:B------:R-:W3:Y:S04]  /*42550*/  LDL.LU R21, [R1+0x84] ;  /* 0x0000840001157983 */ /* 0x000ee80000300800 */
[----:B------:R-:W3:Y:S04]  /*42560*/  LDL.LU R22, [R1+0x88] ;  /* 0x0000880001167983 */ /* 0x000ee80000300800 */
[----:B------:R-:W3:Y:S04]  /*42570*/  LDL.LU R23, [R1+0x8c] ;  /* 0x00008c0001177983 */ /* 0x000ee80000300800 */
[----:B------:R-:W4:Y:S04]  /*42580*/  LDL.LU R16, [R1+0x40] ;  /* 0x0000400001107983 */ /* 0x000f280000300800 */
[----:B------:R-:W4:Y:S04]  /*42590*/  LDL.LU R17, [R1+0x44] ;  /* 0x0000440001117983 */ /* 0x000f280000300800 */
[----:B------:R-:W4:Y:S04]  /*425a0*/  LDL.LU R18, [R1+0x48] ;  /* 0x0000480001127983 */ /* 0x000f280000300800 */
[----:B------:R-:W4:Y:S04]  /*425b0*/  LDL.LU R19, [R1+0x4c] ;  /* 0x00004c0001137983 */ /* 0x000f280000300800 */
[----:B------:R0:W-:Y:S04]  /*425c0*/  STS.128 [R0+0x480], R12 ;  /* 0x0004800c00007388 */ /* 0x0001e80000000c00 */
[----:B------:R1:W-:Y:S04]  /*425d0*/  STS.128 [R0+0x100], R8 ;  /* 0x0001000800007388 */ /* 0x0003e80000000c00 */
[----:B------:R5:W-:Y:S04]  /*425e0*/  STS.128 [R0+0x500], R4 ;  /* 0x0005000400007388 */ /* 0x000be80000000c00 */
[----:B0-----:R-:W3:Y:S04]  /*425f0*/  LDL.LU R12, [R1+0x70] ;  /* 0x00007000010c7983 */ /* 0x001ee80000300800 */
[----:B------:R-:W3:Y:S04]  /*42600*/  LDL.LU R13, [R1+0x74] ;  /* 0x00007400010d7983 */ /* 0x000ee80000300800 */
[----:B------:R-:W3:Y:S04]  /*42610*/  LDL.LU R14, [R1+0x78] ;  /* 0x00007800010e7983 */ /* 0x000ee80000300800 */
[----:B------:R-:W3:Y:S04]  /*42620*/  LDL.LU R15, [R1+0x7c] ;  /* 0x00007c00010f7983 */ /* 0x000ee80000300800 */
[----:B-1----:R-:W3:Y:S04]  /*42630*/  LDL.LU R8, [R1+0x60] ;  /* 0x0000600001087983 */ /* 0x002ee80000300800 */
[----:B------:R-:W3:Y:S04]  /*42640*/  LDL.LU R9, [R1+0x64] ;  /* 0x0000640001097983 */ /* 0x000ee80000300800 */
[----:B------:R-:W3:Y:S04]  /*42650*/  LDL.LU R10, [R1+0x68] ;  /* 0x00006800010a7983 */ /* 0x000ee80000300800 */
[----:B------:R-:W3:Y:S04]  /*42660*/  LDL.LU R11, [R1+0x6c] ;  /* 0x00006c00010b7983 */ /* 0x000ee80000300800 */
[----:B-----5:R-:W5:Y:S04]  /*42670*/  LDL.LU R4, [R1+0x50] ;  /* 0x0000500001047983 */ /* 0x020f680000300800 */
[----:B------:R-:W5:Y:S04]  /*42680*/  LDL.LU R5, [R1+0x54] ;  /* 0x0000540001057983 */ /* 0x000f680000300800 */
[----:B------:R-:W5:Y:S04]  /*42690*/  LDL.LU R6, [R1+0x58] ;  /* 0x0000580001067983 */ /* 0x000f680000300800 */
[----:B------:R-:W5:Y:S04]  /*426a0*/  LDL.LU R7, [R1+0x5c] ;  /* 0x00005c0001077983 */ /* 0x000f680000300800 */
[----:B--2---:R0:W-:Y:S04]  /*426b0*/  STS.128 [R0+0x180], R24 ;  /* 0x0001801800007388 */ /* 0x0041e80000000c00 */
[----:B0-----:R-:W2:Y:S04]  /*426c0*/  LDL.LU.64 R26, [R1+0xfb0] ;  /* 0x000fb000011a7983 */ /* 0x001ea80000300a00 */
[----:B------:R-:W2:Y:S04]  /*426d0*/  LDL.LU.64 R24, [R1+0xfa8] ;  /* 0x000fa80001187983 */ /* 0x000ea80000300a00 */
[----:B--2---:R0:W-:Y:S04]  /*426e0*/  STS.128 [R0+0x580], R24 ;  /* 0x0005801800007388 */ /* 0x0041e80000000c00 */
[----:B0-----:R-:W2:Y:S04]  /*426f0*/  LDL.LU.64 R26, [R1+0xfa0] ;  /* 0x000fa000011a7983 */ /* 0x001ea80000300a00 */
[----:B------:R-:W2:Y:S04]  /*42700*/  LDL.LU.64 R24, [R1+0xf98] ;  /* 0x000f980001187983 */ /* 0x000ea80000300a00 */
[----:B--2---:R0:W-:Y:S04]  /*42710*/  STS.128 [R0+0x200], R24 ;  /* 0x0002001800007388 */ /* 0x0041e80000000c00 */
[----:B0-----:R-:W2:Y:S04]  /*42720*/  LDL.LU.64 R26, [R1+0xf90] ;  /* 0x000f9000011a7983 */ /* 0x001ea80000300a00 */
[----:B------:R-:W2:Y:S04]  /*42730*/  LDL.LU.64 R24, [R1+0xf88] ;  /* 0x000f880001187983 */ /* 0x000ea80000300a00 */
[----:B----4-:R-:W-:Y:S04]  /*42740*/  STS.128 [R0+0x280], R16 ;  /* 0x0002801000007388 */ /* 0x010fe80000000c00 */
[----:B--2---:R0:W-:Y:S04]  /*42750*/  STS.128 [R0+0x600], R24 ;  /* 0x0006001800007388 */ /* 0x0041e80000000c00 */
[----:B0-----:R-:W2:Y:S04]  /*42760*/  LDL.LU.64 R26, [R1+0xf80] ;  /* 0x000f8000011a7983 */ /* 0x001ea80000300a00 */
[----:B------:R-:W2:Y:S04]  /*42770*/  LDL.LU.64 R24, [R1+0xf78] ;  /* 0x000f780001187983 */ /* 0x000ea80000300a00 */
[----:B------:R-:W4:Y:S04]  /*42780*/  LDL.LU R16, [R1+0x378] ;  /* 0x0003780001107983 */ /* 0x000f280000300800 */
[----:B------:R-:W4:Y:S04]  /*42790*/  LDL.LU R3, [R1+0xe48] ;  /* 0x000e480001037983 */ /* 0x000f280000300800 */
[----:B-----5:R-:W-:Y:S04]  /*427a0*/  STS.128 [R0+0x680], R4 ;  /* 0x0006800400007388 */ /* 0x020fe80000000c00 */
[----:B---3--:R-:W-:Y:S04]  /*427b0*/  STS.128 [R0+0x300], R8 ;  /* 0x0003000800007388 */ /* 0x008fe80000000c00 */
[----:B------:R-:W-:Y:S04]  /*427c0*/  STS.128 [R0+0x700], R12 ;  /* 0x0007000c00007388 */ /* 0x000fe80000000c00 */
[----:B------:R0:W-:Y:S01]  /*427d0*/  STS.128 [R0+0x380], R20 ;  /* 0x0003801400007388 */ /* 0x0001e20000000c00 */
[----:B------:R-:W-:-:S02]  /*427e0*/  LOP3.LUT R19, R2, 0x20, RZ, 0x3c, !PT ;  /* 0x0000002002137812 */ /* 0x000fc400078e3cff */
[C---:B0-----:R-:W-:Y:S01]  /*427f0*/  LOP3.LUT R22, R2.reuse, 0x60, RZ, 0x3c, !PT ;  /* 0x0000006002167812 */ /* 0x041fe200078e3cff */
[----:B--2---:R0:W-:Y:S04]  /*42800*/  STS.128 [R0+0x780], R24 ;  /* 0x0007801800007388 */ /* 0x0041e80000000c00 */
[----:B------:R-:W-:Y:S06]  /*42810*/  BAR.SYNC.DEFER_BLOCKING 0x0 ;  /* 0x0000000000007b1d */ /* 0x000fec0000010000 */
[----:B------:R-:W1:Y:S01]  /*42820*/  LDS.128 R4, [R2] ;  /* 0x0000000002047984 */ /* 0x000e620000000c00 */
[----:B0-----:R-:W-:-:S03]  /*42830*/  LOP3.LUT R25, R2, 0x40, RZ, 0x3c, !PT ;  /* 0x0000004002197812 */ /* 0x001fc600078e3cff */
[----:B-1----:R-:W-:Y:S01]  /*42840*/  STL.64 [R1+0x90], R4 ;  /* 0x0000900401007387 */ /* 0x002fe20000100a00 */
[----:B------:R-:W-:-:S03]  /*42850*/  IMAD.MOV.U32 R15, RZ, RZ, R4 ;  /* 0x000000ffff0f7224 */ /* 0x000fc600078e0004 */
[----:B------:R-:W-:Y:S04]  /*42860*/  STL.64 [R1+0x98], R6 ;  /* 0x0000980601007387 */ /* 0x000fe80000100a00 */
[----:B------:R-:W0:Y:S04]  /*42870*/  LDS.128 R4, [R19] ;  /* 0x0000000013047984 */ /* 0x000e280000000c00 */
[----:B0-----:R-:W-:Y:S01]  /*42880*/  STL.64 [R1+0x80], R4 ;  /* 0x0000800401007387 */ /* 0x001fe20000100a00 */
[----:B------:R-:W-:-:S03]  /*42890*/  IMAD.MOV.U32 R14, RZ, RZ, R4 ;  /* 0x000000ffff0e7224 */ /* 0x000fc600078e0004 */
[----:B------:R-:W-:Y:S04]  /*428a0*/  STL.64 [R1+0x88], R6 ;  /* 0x0000880601007387 */ /* 0x000fe80000100a00 */
[----:B------:R-:W0:Y:S01]  /*428b0*/  LDS.128 R4, [R25] ;  /* 0x0000000019047984 */ /* 0x000e220000000c00 */
[----:B------:R-:W-:-:S03]  /*428c0*/  SHF.R.U32.HI R27, RZ, 0x6, R28 ;  /* 0x00000006ff1b7819 */ /* 0x000fc6000001161c */
[----:B0-----:R-:W-:Y:S01]  /*428d0*/  STL.64 [R1+0xc0], R4 ;  /* 0x0000c00401007387 */ /* 0x001fe20000100a00 */
[----:B------:R-:W-:-:S03]  /*428e0*/  IMAD.MOV.U32 R13, RZ, RZ, R4 ;  /* 0x000000ffff0d7224 */ /* 0x000fc600078e0004 */
[----:B------:R-:W-:Y:S04]  /*428f0*/  STL.64 [R1+0xc8], R6 ;  /* 0x0000c80601007387 */ /* 0x000fe80000100a00 */
[----:B------:R-:W0:Y:S01]  /*42900*/  LDS.128 R4, [R22] ;  /* 0x0000000016047984 */ /* 0x000e220000000c00 */
[----:B------:R-:W-:Y:S02]  /*42910*/  SGXT.U32 R27, R27, 0x1 ;  /* 0x000000011b1b781a */ /* 0x000fe40000000000 */
[----:B----4-:R-:W-:Y:S02]  /*42920*/  ISETP.GE.AND P0, PT, R3, c[0x0][0x178], PT ;  /* 0x00005e0003007a0c */ /* 0x010fe40003f06270 */
[----:B------:R-:W-:-:S04]  /*42930*/  LOP3.LUT R8, R16, 0x2, R27, 0xfe, !PT ;  /* 0x0000000210087812 */ /* 0x000fc800078efe1b */
[C---:B------:R-:W-:Y:S01]  /*42940*/  ISETP.LT.AND P2, PT, R8.reuse, c[0x0][0x17c], !P0 ;  /* 0x00005f0008007a0c */ /* 0x040fe20004741270 */
[----:B------:R-:W-:Y:S01]  /*42950*/  IMAD R8, R8, c[0x0][0x198], RZ ;  /* 0x0000660008087a24 */ /* 0x000fe200078e02ff */
[----:B0-----:R0:W-:Y:S01]  /*42960*/  STL.64 [R1+0xd0], R4 ;  /* 0x0000d00401007387 */ /* 0x0011e20000100a00 */
[----:B------:R-:W-:-:S03]  /*42970*/  IMAD.MOV.U32 R12, RZ, RZ, R4 ;  /* 0x000000ffff0c7224 */ /* 0x000fc600078e0004 */
[----:B------:R1:W-:Y:S01]  /*42980*/  STL.64 [R1+0xd8], R6 ;  /* 0x0000d80601007387 */ /* 0x0003e20000100a00 */
[----:B0-----:R-:W-:Y:S01]  /*42990*/  IMAD R4, R3, c[0x0][0x194], RZ ;  /* 0x0000650003047a24 */ /* 0x001fe200078e02ff */
[----:B------:R-:W-:-:S04]  /*429a0*/  LOP3.LUT R5, R16, R27, RZ, 0xfc, !PT ;  /* 0x0000001b10057212 */ /* 0x000fc800078efcff */
[C---:B------:R-:W-:Y:S01]  /*429b0*/  ISETP.LT.AND P1, PT, R5.reuse, c[0x0][0x17c], !P0 ;  /* 0x00005f0005007a0c */ /* 0x040fe20004721270 */
[----:B------:R-:W-:Y:S01]  /*429c0*/  IMAD R5, R5, c[0x0][0x198], RZ ;  /* 0x0000660005057a24 */ /* 0x000fe200078e02ff */
[----:B------:R-:W-:Y:S02]  /*429d0*/  LEA R28, P4, R4, c[0x0][0x170], 0x1 ;  /* 0x00005c00041c7a11 */ /* 0x000fe400078808ff */
[C-C-:B------:R-:W-:Y:S02]  /*429e0*/  LOP3.LUT R3, R16.reuse, 0x4, R27.reuse, 0xfe, !PT ;  /* 0x0000000410037812 */ /* 0x140fe400078efe1b */
[----:B-1----:R-:W-:Y:S02]  /*429f0*/  LOP3.LUT R7, R16, 0x6, R27, 0xfe, !PT ;  /* 0x0000000610077812 */ /* 0x002fe400078efe1b */
[----:B------:R-:W-:Y:S02]  /*42a00*/  LEA.HI.X.SX32 R0, R4, c[0x0][0x174], 0x1, P4 ;  /* 0x00005d0004007a11 */ /* 0x000fe400020f0eff */
[----:B------:R-:W-:-:S02]  /*42a10*/  LEA R4, P6, R5, R28, 0x1 ;  /* 0x0000001c05047211 */ /* 0x000fc400078c08ff */
[C---:B------:R-:W-:Y:S01]  /*42a20*/  ISETP.LT.AND P3, PT, R3.reuse, c[0x0][0x17c], !P0 ;  /* 0x00005f0003007a0c */ /* 0x040fe20004761270 */
[----:B------:R-:W-:Y:S01]  /*42a30*/  IMAD R3, R3, c[0x0][0x198], RZ ;  /* 0x0000660003037a24 */ /* 0x000fe200078e02ff */
[C---:B------:R-:W-:Y:S01]  /*42a40*/  LEA R6, P4, R8.reuse, R28, 0x1 ;  /* 0x0000001c08067211 */ /* 0x040fe200078808ff */
[----:B------:R-:W-:Y:S01]  /*42a50*/  IMAD R9, R7, c[0x0][0x198], RZ ;  /* 0x0000660007097a24 */ /* 0x000fe200078e02ff */
[----:B------:R-:W-:Y:S02]  /*42a60*/  LEA.HI.X.SX32 R5, R5, R0, 0x1, P6 ;  /* 0x0000000005057211 */ /* 0x000fe400030f0eff */
[----:B------:R-:W-:Y:S02]  /*42a70*/  ISETP.LT.AND P6, PT, R7, c[0x0][0x17c], !P0 ;  /* 0x00005f0007007a0c */ /* 0x000fe400047c1270 */
[----:B------:R-:W-:Y:S02]  /*42a80*/  LEA R10, P5, R3, R28, 0x1 ;  /* 0x0000001c030a7211 */ /* 0x000fe400078a08ff */
[----:B------:R-:W-:-:S02]  /*42a90*/  LEA.HI.X.SX32 R7, R8, R0, 0x1, P4 ;  /* 0x0000000008077211 */ /* 0x000fc400020f0eff */
[----:B------:R-:W-:Y:S02]  /*42aa0*/  LEA R8, P4, R9, R28, 0x1 ;  /* 0x0000001c09087211 */ /* 0x000fe400078808ff */
[-C--:B------:R-:W-:Y:S02]  /*42ab0*/  LEA.HI.X.SX32 R11, R3, R0.reuse, 0x1, P5 ;  /* 0x00000000030b7211 */ /* 0x080fe400028f0eff */
[----:B------:R-:W-:Y:S01]  /*42ac0*/  LEA.HI.X.SX32 R9, R9, R0, 0x1, P4 ;  /* 0x0000000009097211 */ /* 0x000fe200020f0eff */
[----:B------:R-:W-:Y:S04]  /*42ad0*/  @P1 STG.E.U16 [R4.64], R15 ;  /* 0x0000000f04001986 */ /* 0x000fe8000c10150a */
[----:B------:R-:W-:Y:S04]  /*42ae0*/  @P2 STG.E.U16 [R6.64], R14 ;  /* 0x0000000e06002986 */ /* 0x000fe8000c10150a */
[----:B------:R0:W-:Y:S04]  /*42af0*/  @P3 STG.E.U16 [R10.64], R13 ;  /* 0x0000000d0a003986 */ /* 0x0001e8000c10150a */
[----:B------:R1:W-:Y:S01]  /*42b00*/  @P6 STG.E.U16 [R8.64], R12 ;  /* 0x0000000c08006986 */ /* 0x0003e2000c10150a */
[----:B0-----:R-:W-:-:S02]  /*42b10*/  LOP3.LUT R10, R16, 0x18, R27, 0xfe, !PT ;  /* 0x00000018100a7812 */ /* 0x001fc400078efe1b */
[----:B-1----:R-:W-:-:S03]  /*42b20*/  LOP3.LUT R12, R16, 0x1a, R27, 0xfe, !PT ;  /* 0x0000001a100c7812 */ /* 0x002fc600078efe1b */
[----:B------:R0:W-:Y:S01]  /*42b30*/  STL [R1], R10 ;  /* 0x0000000a01007387 */ /* 0x0001e20000100800 */
[----:B------:R-:W-:-:S03]  /*42b40*/  LOP3.LUT R11, R16, 0x1c, R27, 0xfe, !PT ;  /* 0x0000001c100b7812 */ /* 0x000fc600078efe1b */
[----:B------:R1:W-:Y:S01]  /*42b50*/  STL [R1+0x4], R12 ;  /* 0x0000040c01007387 */ /* 0x0003e20000100800 */
[----:B0-----:R-:W-:-:S03]  /*42b60*/  LOP3.LUT R10, R16, 0x1e, R27, 0xfe, !PT ;  /* 0x0000001e100a7812 */ /* 0x001fc600078efe1b */
[----:B------:R0:W-:Y:S01]  /*42b70*/  STL [R1+0x8], R11 ;  /* 0x0000080b01007387 */ /* 0x0001e20000100800 */
[----:B-1----:R-:W-:-:S03]  /*42b80*/  LOP3.LUT R12, R16, 0x20, R27, 0xfe, !PT ;  /* 0x00000020100c7812 */ /* 0x002fc600078efe1b */
[----:B------:R1:W-:Y:S04]  /*42b90*/  STL [R1+0xc], R10 ;  /* 0x00000c0a01007387 */ /* 0x0003e80000100800 */
[----:B------:R2:W-:Y:S01]  /*42ba0*/  STL [R1+0x50], R12 ;  /* 0x0000500c01007387 */ /* 0x0005e20000100800 */
[C-C-:B0-----:R-:W-:Y:S02]  /*42bb0*/  LOP3.LUT R11, R16.reuse, 0x22, R27.reuse, 0xfe, !PT ;  /* 0x00000022100b7812 */ /* 0x141fe400078efe1b */
[----:B-1----:R-:W-:-:S03]  /*42bc0*/  LOP3.LUT R10, R16, 0x24, R27, 0xfe, !PT ;  /* 0x00000024100a7812 */ /* 0x002fc600078efe1b */
[----:B------:R0:W-:Y:S01]  /*42bd0*/  STL [R1+0x54], R11 ;  /* 0x0000540b01007387 */ /* 0x0001e20000100800 */
[----:B--2---:R-:W-:-:S03]  /*42be0*/  LOP3.LUT R12, R16, 0x26, R27, 0xfe, !PT ;  /* 0x00000026100c7812 */ /* 0x004fc600078efe1b */
        /* <DEDUP_REMOVED lines=181> */
[----:B------:R-:W-:Y:S04]  /*43740*/  STL [R1+0x238], R12 ;  /* 0x0002380c01007387 */ /* 0x000fe80000100800 */
[----:B------:R-:W2:Y:S01]  /*43750*/  LDS.128 R12, [R2+0x800] ;  /* 0x00080000020c7984 */ /* 0x000ea20000000c00 */
[C-C-:B0-----:R-:W-:Y:S02]  /*43760*/  LOP3.LUT R11, R16.reuse, 0xdc, R27.reuse, 0xfe, !PT ;  /* 0x000000dc100b7812 */ /* 0x141fe400078efe1b */
[----:B-1----:R-:W-:-:S03]  /*43770*/  LOP3.LUT R10, R16, 0xde, R27, 0xfe, !PT ;  /* 0x000000de100a7812 */ /* 0x002fc600078efe1b */
[----:B------:R0:W-:Y:S04]  /*43780*/  STL [R1+0x23c], R11 ;  /* 0x00023c0b01007387 */ /* 0x0001e80000100800 */
[----:B--2---:R-:W-:Y:S01]  /*43790*/  STL.64 [R1+0xb0], R12 ;  /* 0x0000b00c01007387 */ /* 0x004fe20000100a00 */
[----:B------:R-:W-:-:S03]  /*437a0*/  IMAD.MOV.U32 R21, RZ, RZ, R12 ;  /* 0x000000ffff157224 */ /* 0x000fc600078e000c */
[----:B------:R1:W-:Y:S04]  /*437b0*/  STL [R1+0x240], R10 ;  /* 0x0002400a01007387 */ /* 0x0003e80000100800 */
[----:B------:R-:W-:Y:S04]  /*437c0*/  STL.64 [R1+0xb8], R14 ;  /* 0x0000b80e01007387 */ /* 0x000fe80000100a00 */
        /* <DEDUP_REMOVED lines=9> */
[----:B0-----:R-:W-:-:S05]  /*43860*/  LOP3.LUT R11, R16, 0xe4, R27, 0xfe, !PT ;  /* 0x000000e4100b7812 */ /* 0x001fca00078efe1b */
[----:B------:R0:W-:Y:S01]  /*43870*/  STL [R1+0x24c], R11 ;  /* 0x00024c0b01007387 */ /* 0x0001e20000100800 */
[----:B-1----:R-:W-:-:S03]  /*43880*/  LOP3.LUT R10, R16, 0xe6, R27, 0xfe, !PT ;  /* 0x000000e6100a7812 */ /* 0x002fc600078efe1b */
[----:B--2---:R-:W-:Y:S04]  /*43890*/  STL.64 [R1+0x30], R12 ;  /* 0x0000300c01007387 */ /* 0x004fe80000100a00 */
[----:B------:R-:W-:Y:S04]  /*438a0*/  STL.64 [R1+0x38], R14 ;  /* 0x0000380e01007387 */ /* 0x000fe80000100a00 */
[----:B------:R-:W1:Y:S04]  /*438b0*/  LDS.128 R12, [R22+0x800] ;  /* 0x00080000160c7984 */ /* 0x000e680000000c00 */
[----:B------:R-:W-:Y:S04]  /*438c0*/  STL [R1+0xf70], R22 ;  /* 0x000f701601007387 */ /* 0x000fe80000100800 */
[----:B------:R2:W-:Y:S04]  /*438d0*/  STL [R1+0x250], R10 ;  /* 0x0002500a01007387 */ /* 0x0005e80000100800 */
[----:B------:R-:W-:Y:S04]  /*438e0*/  STL.64 [R1+0xf68], R20 ;  /* 0x000f681401007387 */ /* 0x000fe80000100a00 */
[----:B------:R-:W3:Y:S01]  /*438f0*/  LDS.128 R20, [R2+0x1000] ;  /* 0x0010000002147984 */ /* 0x000ee20000000c00 */
[----:B0-----:R-:W-:-:S02]  /*43900*/  LOP3.LUT R11, R16, 0xe8, R27, 0xfe, !PT ;  /* 0x000000e8100b7812 */ /* 0x001fc400078efe1b */
[C-C-:B--2---:R-:W-:Y:S01]  /*43910*/  LOP3.LUT R10, R16.reuse, 0xea, R27.reuse, 0xfe, !PT ;  /* 0x000000ea100a7812 */ /* 0x144fe200078efe1b */
[----:B-1----:R0:W-:Y:S04]  /*43920*/  STL.64 [R1+0x10], R12 ;  /* 0x0000100c01007387 */ /* 0x0021e80000100a00 */
[----:B------:R-:W-:Y:S04]  /*43930*/  STL.64 [R1+0x18], R14 ;  /* 0x0000180e01007387 */ /* 0x000fe80000100a00 */
[----:B------:R1:W-:Y:S01]  /*43940*/  STL [R1+0x254], R11 ;  /* 0x0002540b01007387 */ /* 0x0003e20000100800 */
[----:B0-----:R-:W-:-:S03]  /*43950*/  LOP3.LUT R12, R16, 0xec, R27, 0xfe, !PT ;  /* 0x000000ec100c7812 */ /* 0x001fc600078efe1b */
[----:B------:R0:W-:Y:S01]  /*43960*/  STL [R1+0x258], R10 ;  /* 0x0002580a01007387 */ /* 0x0001e20000100800 */
[----:B-1----:R-:W-:-:S03]  /*43970*/  LOP3.LUT R11, R16, 0xee, R27, 0xfe, !PT ;  /* 0x000000ee100b7812 */ /* 0x002fc600078efe1b */
[----:B------:R1:W-:Y:S01]  /*43980*/  STL [R1+0x25c], R12 ;  /* 0x00025c0c01007387 */ /* 0x0003e20000100800 */
[----:B0-----:R-:W-:-:S03]  /*43990*/  LOP3.LUT R10, R16, 0xf0, R27, 0xfe, !PT ;  /* 0x000000f0100a7812 */ /* 0x001fc600078efe1b */
[----:B------:R0:W-:Y:S04]  /*439a0*/  STL [R1+0x260], R11 ;  /* 0x0002600b01007387 */ /* 0x0001e80000100800 */
[----:B------:R2:W-:Y:S01]  /*439b0*/  STL [R1+0x268], R10 ;  /* 0x0002680a01007387 */ /* 0x0005e20000100800 */
[C-C-:B-1----:R-:W-:Y:S02]  /*439c0*/  LOP3.LUT R12, R16.reuse, 0xf2, R27.reuse, 0xfe, !PT ;  /* 0x000000f2100c7812 */ /* 0x142fe400078efe1b */
[----:B0-----:R-:W-:-:S03]  /*439d0*/  LOP3.LUT R11, R16, 0xf4, R27, 0xfe, !PT ;  /* 0x000000f4100b7812 */ /* 0x001fc600078efe1b */
[----:B------:R0:W-:Y:S01]  /*439e0*/  STL [R1+0x26c], R12 ;  /* 0x00026c0c01007387 */ /* 0x0001e20000100800 */
[----:B--2---:R-:W-:-:S03]  /*439f0*/  LOP3.LUT R10, R16, 0xf6, R27, 0xfe, !PT ;  /* 0x000000f6100a7812 */ /* 0x004fc600078efe1b */
[----:B------:R1:W-:Y:S04]  /*43a00*/  STL [R1+0x270], R11 ;  /* 0x0002700b01007387 */ /* 0x0003e80000100800 */
[----:B------:R2:W-:Y:S01]  /*43a10*/  STL [R1+0x274], R10 ;  /* 0x0002740a01007387 */ /* 0x0005e20000100800 */
[C-C-:B0-----:R-:W-:Y:S02]  /*43a20*/  LOP3.LUT R12, R16.reuse, 0xf8, R27.reuse, 0xfe, !PT ;  /* 0x000000f8100c7812 */ /* 0x141fe400078efe1b */
[----:B-1----:R-:W-:-:S03]  /*43a30*/  LOP3.LUT R11, R16, 0xfa, R27, 0xfe, !PT ;  /* 0x000000fa100b7812 */ /* 0x002fc600078efe1b */
[----:B------:R-:W-:Y:S01]  /*43a40*/  STL [R1+0x278], R12 ;  /* 0x0002780c01007387 */ /* 0x000fe20000100800 */
[----:B--2---:R-:W-:-:S03]  /*43a50*/  LOP3.LUT R10, R16, 0xfc, R27, 0xfe, !PT ;  /* 0x000000fc100a7812 */ /* 0x004fc600078efe1b */
[----:B------:R-:W-:Y:S04]  /*43a60*/  STL [R1+0x27c], R11 ;  /* 0x00027c0b01007387 */ /* 0x000fe80000100800 */
[----:B------:R-:W-:Y:S04]  /*43a70*/  STL [R1+0x280], R10 ;  /* 0x0002800a01007387 */ /* 0x000fe80000100800 */
[----:B---3--:R-:W-:Y:S04]  /*43a80*/  STL.64 [R1+0x60], R20 ;  /* 0x0000601401007387 */ /* 0x008fe80000100a00 */
[----:B------:R-:W-:Y:S04]  /*43a90*/  STL.64 [R1+0x68], R22 ;  /* 0x0000681601007387 */ /* 0x000fe80000100a00 */
[----:B------:R-:W0:Y:S04]  /*43aa0*/  LDS.128 R20, [R19+0x1000] ;  /* 0x0010000013147984 */ /* 0x000e280000000c00 */
[----:B0-----:R-:W-:Y:S04]  /*43ab0*/  STL.64 [R1+0x40], R20 ;  /* 0x0000401401007387 */ /* 0x001fe80000100a00 */
[----:B------:R-:W-:Y:S04]  /*43ac0*/  STL.64 [R1+0x48], R22 ;  /* 0x0000481601007387 */ /* 0x000fe80000100a00 */
[----:B------:R-:W0:Y:S04]  /*43ad0*/  LDS.128 R20, [R25+0x1000] ;  /* 0x0010000019147984 */ /* 0x000e280000000c00 */
[----:B0-----:R-:W-:Y:S04]  /*43ae0*/  STL.64 [R1+0x20], R20 ;  /* 0x0000201401007387 */ /* 0x001fe80000100a00 */
[----:B------:R0:W-:Y:S04]  /*43af0*/  STL.64 [R1+0x28], R22 ;  /* 0x0000281601007387 */ /* 0x0001e80000100a00 */
[----:B0-----:R-:W2:Y:S01]  /*43b00*/  LDL.LU R22, [R1+0xf70] ;  /* 0x000f700001167983 */ /* 0x001ea20000300800 */
[----:B------:R-:W-:-:S02]  /*43b10*/  LOP3.LUT R6, R16, 0x8, R27, 0xfe, !PT ;  /* 0x0000000810067812 */ /* 0x000fc400078efe1b */
[--C-:B------:R-:W-:Y:S01]  /*43b20*/  LOP3.LUT R5, R16, 0xa, R27.reuse, 0xfe, !PT ;  /* 0x0000000a10057812 */ /* 0x100fe200078efe1b */
[----:B------:R-:W3:Y:S01]  /*43b30*/  LDL.LU.64 R20, [R1+0xf68] ;  /* 0x000f680001147983 */ /* 0x000ee20000300a00 */
[C---:B------:R-:W-:Y:S01]  /*43b40*/  ISETP.LT.AND P4, PT, R6.reuse, c[0x0][0x17c], !P0 ;  /* 0x00005f0006007a0c */ /* 0x040fe20004781270 */
[----:B------:R-:W-:Y:S01]  /*43b50*/  IMAD R6, R6, c[0x0][0x198], RZ ;  /* 0x0000660006067a24 */ /* 0x000fe200078e02ff */
[----:B------:R-:W-:Y:S02]  /*43b60*/  LOP3.LUT R4, R16, 0xc, R27, 0xfe, !PT ;  /* 0x0000000c10047812 */ /* 0x000fe400078efe1b */
[C---:B------:R-:W-:Y:S01]  /*43b70*/  ISETP.LT.AND P3, PT, R5.reuse, c[0x0][0x17c], !P0 ;  /* 0x00005f0005007a0c */ /* 0x040fe20004761270 */
[----:B------:R-:W-:Y:S01]  /*43b80*/  IMAD R5, R5, c[0x0][0x198], RZ ;  /* 0x0000660005057a24 */ /* 0x000fe200078e02ff */
[C---:B------:R-:W-:Y:S01]  /*43b90*/  ISETP.LT.AND P2, PT, R4.reuse, c[0x0][0x17c], !P0 ;  /* 0x00005f0004007a0c */ /* 0x040fe20004741270 */
[----:B------:R-:W-:Y:S01]  /*43ba0*/  IMAD R4, R4, c[0x0][0x198], RZ ;  /* 0x0000660004047a24 */ /* 0x000fe200078e02ff */
[----:B------:R-:W-:-:S02]  /*43bb0*/  LEA R10, P6, R6, R28, 0x1 ;  /* 0x0000001c060a7211 */ /* 0x000fc400078c08ff */
[--C-:B------:R-:W-:Y:S02]  /*43bc0*/  LOP3.LUT R7, R16, 0xe, R27.reuse, 0xfe, !PT ;  /* 0x0000000e10077812 */ /* 0x100fe400078efe1b */
[----:B------:R-:W-:Y:S02]  /*43bd0*/  LEA.HI.X.SX32 R11, R6, R0, 0x1, P6 ;  /* 0x00000000060b7211 */ /* 0x000fe400030f0eff */
[----:B------:R-:W-:Y:S02]  /*43be0*/  LOP3.LUT R6, R16, 0xfe, R27, 0xfe, !PT ;  /* 0x000000fe10067812 */ /* 0x000fe400078efe1b */
[-C--:B------:R-:W-:Y:S02]  /*43bf0*/  LEA R12, P5, R5, R28.reuse, 0x1 ;  /* 0x0000001c050c7211 */ /* 0x080fe400078a08ff */
[----:B------:R-:W-:Y:S01]  /*43c00*/  LEA R14, P6, R4, R28, 0x1 ;  /* 0x0000001c040e7211 */ /* 0x000fe200078c08ff */
[C---:B------:R-:W-:Y:S01]  /*43c10*/  IMAD R17, R7.reuse, c[0x0][0x198], RZ ;  /* 0x0000660007117a24 */ /* 0x040fe200078e02ff */
[----:B------:R-:W-:Y:S01]  /*43c20*/  ISETP.LT.AND P1, PT, R7, c[0x0][0x17c], !P0 ;  /* 0x00005f0007007a0c */ /* 0x000fe20004721270 */
[----:B------:R-:W-:Y:S01]  /*43c30*/  STL [R1+0x264], R6 ;  /* 0x0002640601007387 */ /* 0x000fe20000100800 */
[----:B------:R-:W-:-:S02]  /*43c40*/  LEA.HI.X.SX32 R13, R5, R0, 0x1, P5 ;  /* 0x00000000050d7211 */ /* 0x000fc400028f0eff */
[----:B------:R-:W-:Y:S02]  /*43c50*/  LEA.HI.X.SX32 R15, R4, R0, 0x1, P6 ;  /* 0x00000000040f7211 */ /* 0x000fe400030f0eff */
[----:B--2---:R-:W0:Y:S04]  /*43c60*/  LDS.128 R4, [R22+0x1000] ;  /* 0x0010000016047984 */ /* 0x004e280000000c00 */
[----:B0-----:R0:W-:Y:S04]  /*43c70*/  STL [R1+0xf60], R4 ;  /* 0x000f600401007387 */ /* 0x0011e80000100800 */
[----:B0-----:R-:W2:Y:S04]  /*43c80*/  LDL R4, [R1+0x60] ;  /* 0x0000600001047983 */ /* 0x001ea80000100800 */
[----:B------:R-:W-:Y:S04]  /*43c90*/  STL [R1+0xf50], R5 ;  /* 0x000f500501007387 */ /* 0x000fe80000100800 */
[----:B------:R0:W-:Y:S04]  /*43ca0*/  STL [R1+0xf4c], R6 ;  /* 0x000f4c0601007387 */ /* 0x0001e80000100800 */
[----:B0-----:R-:W4:Y:S04]  /*43cb0*/  LDL.LU R6, [R1+0x30] ;  /* 0x0000300001067983 */ /* 0x001f280000300800 */
[----:B------:R0:W-:Y:S04]  /*43cc0*/  STL [R1+0xf48], R7 ;  /* 0x000f480701007387 */ /* 0x0001e80000100800 */
[----:B0-----:R-:W5:Y:S04]  /*43cd0*/  LDL.LU R7, [R1+0x10] ;  /* 0x0000100001077983 */ /* 0x001f680000300800 */
[----:B---3--:R0:W-:Y:S04]  /*43ce0*/  @P4 STG.E.U16 [R10.64], R21 ;  /* 0x000000150a004986 */ /* 0x0081e8000c10150a */
[----:B------:R-:W-:Y:S04]  /*43cf0*/  @P3 STG.E.U16 [R12.64], R20 ;  /* 0x000000140c003986 */ /* 0x000fe8000c10150a */
[----:B------:R-:W1:Y:S01]  /*43d00*/  LDS.128 R20, [R2+0x1800] ;  /* 0x0018000002147984 */ /* 0x000e620000000c00 */
[----:B------:R-:W-:-:S02]  /*43d10*/  LOP3.LUT R18, R16, 0x10, R27, 0xfe, !PT ;  /* 0x0000001010127812 */ /* 0x000fc400078efe1b */
[C-C-:B------:R-:W-:Y:S01]  /*43d20*/  LOP3.LUT R9, R16.reuse, 0x12, R27.reuse, 0xfe, !PT ;  /* 0x0000001210097812 */ /* 0x140fe200078efe1b */
[----:B------:R-:W3:Y:S01]  /*43d30*/  LDL R5, [R1+0x40] ;  /* 0x0000400001057983 */ /* 0x000ee20000100800 */
[--C-:B------:R-:W-:Y:S01]  /*43d40*/  LOP3.LUT R3, R16, 0x14, R27.reuse, 0xfe, !PT ;  /* 0x0000001410037812 */ /* 0x100fe200078efe1b */
[----:B0-----:R-:W-:Y:S01]  /*43d50*/  IMAD R10, R18, c[0x0][0x198], RZ ;  /* 0x00006600120a7a24 */ /* 0x001fe200078e02ff */
[----:B------:R-:W-:Y:S02]  /*43d60*/  LOP3.LUT R8, R16, 0x16, R27, 0xfe, !PT ;  /* 0x0000001610087812 */ /* 0x000fe400078efe1b */
[C---:B------:R-:W-:Y:S02]  /*43d70*/  LEA R16, P5, R17.reuse, R28, 0x1 ;  /* 0x0000001c11107211 */ /* 0x040fe400078a08ff */
[----:B------:R-:W-:Y:S02]  /*43d80*/  ISETP.LT.AND P4, PT, R18, c[0x0][0x17c], !P0 ;  /* 0x00005f0012007a0c */ /* 0x000fe40004781270 */
[----:B------:R-:W-:-:S02]  /*43d90*/  LEA.HI.X.SX32 R17, R17, R0, 0x1, P5 ;  /* 0x0000000011117211 */ /* 0x000fc400028f0eff */
[C---:B------:R-:W-:Y:S01]  /*43da0*/  LEA R24, P6, R10.reuse, R28, 0x1 ;  /* 0x0000001c0a187211 */ /* 0x040fe200078c08ff */
[----:B----4-:R-:W-:Y:S04]  /*43db0*/  @P2 STG.E.U16 [R14.64], R6 ;  /* 0x000000060e002986 */ /* 0x010fe8000c10150a */
[----:B------:R0:W-:Y:S04]  /*43dc0*/  LDS.128 R12, [R25+0x1800] ;  /* 0x00180000190c7984 */ /* 0x0001e80000000c00 */
[----:B------:R-:W-:Y:S01]  /*43dd0*/  STL [R1+0xf58], R6 ;  /* 0x000f580601007387 */ /* 0x000fe20000100800 */
[----:B0-----:R-:W-:-:S03]  /*43de0*/  LEA.HI.X.SX32 R25, R10, R0, 0x1, P6 ;  /* 0x000000000a197211 */ /* 0x001fc600030f0eff */
[----:B-----5:R-:W-:Y:S04]  /*43df0*/  @P1 STG.E.U16 [R16.64], R7 ;  /* 0x0000000710001986 */ /* 0x020fe8000c10150a */
[----:B------:R0:W-:Y:S04]  /*43e00*/  STL [R1+0xf5c], R7 ;  /* 0x000f5c0701007387 */ /* 0x0001e80000100800 */
[----:B--2---:R-:W-:Y:S04]  /*43e10*/  @P4 STG.E.U16 [R24.64], R4 ;  /* 0x0000000418004986 */ /* 0x004fe8000c10150a */
[----:B------:R-:W2:Y:S04]  /*43e20*/  S2R R11, SR_TID.X ;  /* 0x00000000000b7919 */ /* 0x000ea80000002100 */
[----:B0-----:R-:W4:Y:S04]  /*43e30*/  LDL.LU R7, [R1+0x4] ;  /* 0x0000040001077983 */ /* 0x001f280000300800 */
[----:B-1----:R0:W-:Y:S01]  /*43e40*/  STL [R1+0xf54], R23 ;  /* 0x000f541701007387 */ /* 0x0021e20000100800 */
[----:B------:R-:W-:-:S02]  /*43e50*/  ISETP.LT.AND P2, PT, R9, c[0x0][0x17c], !P0 ;  /* 0x00005f0009007a0c */ /* 0x000fc40004741270 */
[----:B------:R-:W-:Y:S01]  /*43e60*/  ISETP.LT.AND P3, PT, R3, c[0x0][0x17c], !P0 ;  /* 0x00005f0003007a0c */ /* 0x000fe20004761270 */
[----:B------:R-:W1:Y:S04]  /*43e70*/  LDS.128 R16, [R19+0x1800] ;  /* 0x0018000013107984 */ /* 0x000e680000000c00 */
[----:B0-----:R-:W5:Y:S04]  /*43e80*/  LDL.LU R23, [R1+0x50] ;  /* 0x0000500001177983 */ /* 0x001f680000300800 */
[----:B------:R-:W4:Y:S04]  /*43e90*/  LDL.LU R6, [R1+0x54] ;  /* 0x0000540001067983 */ /* 0x000f280000300800 */
[----:B------:R-:W4:Y:S04]  /*43ea0*/  LDL.LU R4, [R1+0xf60] ;  /* 0x000f600001047983 */ /* 0x000f280000300800 */
[----:B------:R-:W4:Y:S01]  /*43eb0*/  LDL R25, [R1+0x20] ;  /* 0x0000200001197983 */ /* 0x000f220000100800 */
[----:B------:R-:W-:-:S02]  /*43ec0*/  IMAD R9, R9, c[0x0][0x198], RZ ;  /* 0x0000660009097a24 */ /* 0x000fc400078e02ff */
[----:B--2---:R-:W-:-:S03]  /*43ed0*/  IMAD.SHL.U32 R11, R11, 0x1000, RZ ;  /* 0x000010000b0b7824 */ /* 0x004fc600078e00ff */
[----:B------:R-:W-:Y:S01]  /*43ee0*/  LEA R26, P5, R9, R28, 0x1 ;  /* 0x0000001c091a7211 */ /* 0x000fe200078a08ff */
[----:B------:R-:W-:Y:S01]  /*43ef0*/  IMAD R3, R3, c[0x0][0x198], RZ ;  /* 0x0000660003037a24 */ /* 0x000fe200078e02ff */
[----:B------:R-:W-:Y:S02]  /*43f00*/  LOP3.LUT R11, R11, 0x6000, RZ, 0xc0, !PT ;  /* 0x000060000b0b7812 */ /* 0x000fe400078ec0ff */
[----:B------:R-:W-:Y:S02]  /*43f10*/  LEA.HI.X.SX32 R27, R9, R0, 0x1, P5 ;  /* 0x00000000091b7211 */ /* 0x000fe400028f0eff */
[----:B------:R-:W-:Y:S01]  /*43f20*/  LEA R2, P6, R3, R28, 0x1 ;  /* 0x0000001c03027211 */ /* 0x000fe200078c08ff */
[----:B------:R-:W-:Y:S02]  /*43f30*/  IMAD R11, R29, 0x10, R11 ;  /* 0x000000101d0b7824 */ /* 0x000fe400078e020b */
[----:B---3--:R0:W-:Y:S01]  /*43f40*/  @P2 STG.E.U16 [R26.64], R5 ;  /* 0x000000051a002986 */ /* 0x0081e2000c10150a */
[----:B------:R-:W-:Y:S01]  /*43f50*/  IMAD R29, R8, c[0x0][0x198], RZ ;  /* 0x00006600081d7a24 */ /* 0x000fe200078e02ff */
[----:B------:R-:W-:-:S04]  /*43f60*/  LEA.HI.X.SX32 R3, R3, R0, 0x1, P6 ;  /* 0x0000000003037211 */ /* 0x000fc800030f0eff */
[C---:B------:R-:W-:Y:S01]  /*43f70*/  LEA R24, P4, R29.reuse, R28, 0x1 ;  /* 0x0000001c1d187211 */ /* 0x040fe200078808ff */
[----:B0-----:R-:W2:Y:S04]  /*43f80*/  LDL.LU R27, [R1] ;  /* 0x00000000011b7983 */ /* 0x001ea80000300800 */
[----:B------:R-:W3:Y:S04]  /*43f90*/  LDL.LU R26, [R1+0x8] ;  /* 0x00000800011a7983 */ /* 0x000ee80000300800 */
[----:B------:R-:W5:Y:S04]  /*43fa0*/  LDL.LU R5, [R1+0x90] ;  /* 0x0000900001057983 */ /* 0x000f680000300800 */
[----:B----4-:R0:W-:Y:S02]  /*43fb0*/  @P3 STG.E.U16 [R2.64], R25 ;  /* 0x0000001902003986 */ /* 0x0101e4000c10150a */
[----:B0-----:R-:W-:-:S02]  /*43fc0*/  LEA.HI.X.SX32 R25, R29, R0, 0x1, P4 ;  /* 0x000000001d197211 */ /* 0x001fc400020f0eff */
[----:B------:R-:W4:Y:S01]  /*43fd0*/  LDL.LU R29, [R1+0xc] ;  /* 0x00000c00011d7983 */ /* 0x000f220000300800 */
[----:B------:R-:W-:Y:S02]  /*43fe0*/  LOP3.LUT R11, R11, 0x60, RZ, 0x3c, !PT ;  /* 0x000000600b0b7812 */ /* 0x000fe400078e3cff */
[----:B------:R-:W-:-:S04]  /*43ff0*/  ISETP.LT.AND P1, PT, R8, c[0x0][0x17c], !P0 ;  /* 0x00005f0008007a0c */ /* 0x000fc80004721270 */
[----:B------:R-:W0:Y:S01]  /*44000*/  LDS.128 R8, [R11+0x1800] ;  /* 0x001800000b087984 */ /* 0x000e220000000c00 */
[C---:B--2---:R-:W-:Y:S01]  /*44010*/  IMAD R2, R27.reuse, c[0x0][0x198], RZ ;  /* 0x000066001b027a24 */ /* 0x044fe200078e02ff */
[----:B------:R-:W-:-:S07]  /*44020*/  ISETP.LT.AND P3, PT, R27, c[0x0][0x17c], !P0 ;  /* 0x00005f001b007a0c */ /* 0x000fce0004761270 */
[----:B------:R2:W-:Y:S01]  /*44030*/  @P1 STG.E.U16 [R24.64], R4 ;  /* 0x0000000418001986 */ /* 0x0005e2000c10150a */
[C---:B------:R-:W-:Y:S01]  /*44040*/  IMAD R27, R7.reuse, c[0x0][0x198], RZ ;  /* 0x00006600071b7a24 */ /* 0x040fe200078e02ff */
[----:B------:R-:W-:Y:S01]  /*44050*/  ISETP.LT.AND P2, PT, R7, c[0x0][0x17c], !P0 ;  /* 0x00005f0007007a0c */ /* 0x000fe20004741270 */
[C---:B---3--:R-:W-:Y:S01]  /*44060*/  IMAD R3, R26.reuse, c[0x0][0x198], RZ ;  /* 0x000066001a037a24 */ /* 0x048fe200078e02ff */
[----:B------:R-:W-:Y:S01]  /*44070*/  ISETP.LT.AND P4, PT, R26, c[0x0][0x17c], !P0 ;  /* 0x00005f001a007a0c */ /* 0x000fe20004781270 */
[----:B------:R-:W3:Y:S01]  /*44080*/  LDL.LU R7, [R1+0x80] ;  /* 0x0000800001077983 */ /* 0x000ee20000300800 */
[-C--:B------:R-:W-:Y:S02]  /*44090*/  LEA R26, P5, R27, R28.reuse, 0x1 ;  /* 0x0000001c1b1a7211 */ /* 0x080fe400078a08ff */
[----:B--2---:R-:W-:-:S04]  /*440a0*/  LEA R24, P1, R2, R28, 0x1 ;  /* 0x0000001c02187211 */ /* 0x004fc800078208ff */
[----:B------:R-:W-:Y:S02]  /*440b0*/  LEA.HI.X.SX32 R25, R2, R0, 0x1, P1 ;  /* 0x0000000002197211 */ /* 0x000fe400008f0eff */
[----:B------:R-:W-:Y:S02]  /*440c0*/  LEA R2, P6, R3, R28, 0x1 ;  /* 0x0000001c03027211 */ /* 0x000fe400078c08ff */
[-C--:B------:R-:W-:Y:S01]  /*440d0*/  LEA.HI.X.SX32 R27, R27, R0.reuse, 0x1, P5 ;  /* 0x000000001b1b7211 */ /* 0x080fe200028f0eff */
[----:B------:R-:W-:Y:S01]  /*440e0*/  @P3 STG.E.U16 [R24.64], R20 ;  /* 0x0000001418003986 */ /* 0x000fe2000c10150a */
[----:B------:R-:W-:-:S03]  /*440f0*/  LEA.HI.X.SX32 R3, R3, R0, 0x1, P6 ;  /* 0x0000000003037211 */ /* 0x000fc600030f0eff */
[----:B-1----:R1:W-:Y:S01]  /*44100*/  @P2 STG.E.U16 [R26.64], R16 ;  /* 0x000000101a002986 */ /* 0x0023e2000c10150a */
[----:B-----5:R-:W-:Y:S02]  /*44110*/  PRMT R4, R5, 0x7632, R4 ;  /* 0x0000763205047816 */ /* 0x020fe40000000004 */
[C---:B------:R-:W-:Y:S01]  /*44120*/  ISETP.LT.AND P2, PT, R23.reuse, c[0x0][0x17c], !P0 ;  /* 0x00005f0017007a0c */ /* 0x040fe20004741270 */
[----:B------:R-:W-:Y:S01]  /*44130*/  @P4 STG.E.U16 [R2.64], R12 ;  /* 0x0000000c02004986 */ /* 0x000fe2000c10150a */
[----:B-1----:R-:W-:Y:S02]  /*44140*/  IMAD R26, R6, c[0x0][0x198], RZ ;  /* 0x00006600061a7a24 */ /* 0x002fe400078e02ff */
[----:B------:R-:W-:Y:S01]  /*44150*/  IMAD R27, R23, c[0x0][0x198], RZ ;  /* 0x00006600171b7a24 */ /* 0x000fe200078e02ff */
[C---:B----4-:R-:W-:Y:S01]  /*44160*/  ISETP.LT.AND P1, PT, R29.reuse, c[0x0][0x17c], !P0 ;  /* 0x00005f001d007a0c */ /* 0x050fe20004721270 */
[----:B------:R-:W-:-:S05]  /*44170*/  IMAD R29, R29, c[0x0][0x198], RZ ;  /* 0x000066001d1d7a24 */ /* 0x000fca00078e02ff */
[----:B------:R-:W-:-:S04]  /*44180*/  LEA R24, P3, R29, R28, 0x1 ;  /* 0x0000001c1d187211 */ /* 0x000fc800078608ff */
[----:B------:R-:W-:Y:S02]  /*44190*/  LEA.HI.X.SX32 R25, R29, R0, 0x1, P3 ;  /* 0x000000001d197211 */ /* 0x000fe400018f0eff */
[----:B------:R-:W-:Y:S02]  /*441a0*/  ISETP.LT.AND P3, PT, R6, c[0x0][0x17c], !P0 ;  /* 0x00005f0006007a0c */ /* 0x000fe40004761270 */
[----:B------:R-:W2:Y:S04]  /*441b0*/  LDL.LU R6, [R1+0xb0] ;  /* 0x0000b00001067983 */ /* 0x000ea80000300800 */
[----:B------:R-:W4:Y:S04]  /*441c0*/  LDL.LU R5, [R1+0x78] ;  /* 0x0000780001057983 */ /* 0x000f280000300800 */
[----:B------:R-:W5:Y:S04]  /*441d0*/  LDL.LU R29, [R1+0xa0] ;  /* 0x0000a000011d7983 */ /* 0x000f680000300800 */
[----:B0-----:R0:W-:Y:S04]  /*441e0*/  @P1 STG.E.U16 [R24.64], R8 ;  /* 0x0000000818001986 */ /* 0x0011e8000c10150a */
[----:B------:R-:W2:Y:S04]  /*441f0*/  LDL.LU R23, [R1+0x7c] ;  /* 0x00007c0001177983 */ /* 0x000ea80000300800 */
[----:B0-----:R-:W2:Y:S01]  /*44200*/  LDL.LU R25, [R1+0x58] ;  /* 0x0000580001197983 */ /* 0x001ea20000300800 */
[----:B------:R-:W-:-:S02]  /*44210*/  LEA R2, P4, R27, R28, 0x1 ;  /* 0x0000001c1b027211 */ /* 0x000fc400078808ff */
[----:B------:R-:W-:Y:S02]  /*44220*/  LEA R24, P5, R26, R28, 0x1 ;  /* 0x0000001c1a187211 */ /* 0x000fe400078a08ff */
[----:B------:R-:W-:Y:S02]  /*44230*/  LEA.HI.X.SX32 R3, R27, R0, 0x1, P4 ;  /* 0x000000001b037211 */ /* 0x000fe400020f0eff */
[----:B---3--:R-:W-:-:S03]  /*44240*/  PRMT R8, R7, 0x7632, R8 ;  /* 0x0000763207087816 */ /* 0x008fc60000000008 */
[----:B------:R0:W-:Y:S01]  /*44250*/  @P2 STG.E.U16 [R2.64], R4 ;  /* 0x0000000402002986 */ /* 0x0001e2000c10150a */
[C---:B--2---:R-:W-:Y:S01]  /*44260*/  ISETP.LT.AND P1, PT, R25.reuse, c[0x0][0x17c], !P0 ;  /* 0x00005f0019007a0c */ /* 0x044fe20004721270 */
[----:B------:R-:W-:Y:S01]  /*44270*/  IMAD R27, R25, c[0x0][0x198], RZ ;  /* 0x00006600191b7a24 */ /* 0x000fe200078e02ff */
[----:B------:R-:W-:Y:S02]  /*44280*/  LEA.HI.X.SX32 R25, R26, R0, 0x1, P5 ;  /* 0x000000001a197211 */ /* 0x000fe400028f0eff */
[----:B------:R-:W2:Y:S04]  /*44290*/  LDL.LU R26, [R1+0x74] ;  /* 0x00007400011a7983 */ /* 0x000ea80000300800 */
[----:B------:R-:W3:Y:S04]  /*442a0*/  LDL.LU R7, [R1+0xf5c] ;  /* 0x000f5c0001077983 */ /* 0x000ee80000300800 */
[----:B0-----:R-:W2:Y:S01]  /*442b0*/  LDL.LU R3, [R1+0x5c] ;  /* 0x00005c0001037983 */ /* 0x001ea20000300800 */
[----:B------:R-:W-:-:S03]  /*442c0*/  LEA R2, P4, R27, R28, 0x1 ;  /* 0x0000001c1b027211 */ /* 0x000fc600078808ff */
[----:B------:R0:W-:Y:S04]  /*442d0*/  @P3 STG.E.U16 [R24.64], R8 ;  /* 0x0000000818003986 */ /* 0x0001e8000c10150a */
[----:B0-----:R-:W3:Y:S01]  /*442e0*/  LDL.LU R24, [R1+0x70] ;  /* 0x0000700001187983 */ /* 0x001ee20000300800 */
[C---:B--2---:R-:W-:Y:S01]  /*442f0*/  ISETP.LT.AND P2, PT, R3.reuse, c[0x0][0x17c], !P0 ;  /* 0x00005f0003007a0c */ /* 0x044fe20004741270 */
[----:B------:R-:W-:Y:S01]  /*44300*/  IMAD R25, R3, c[0x0][0x198], RZ ;  /* 0x0000660003197a24 */ /* 0x000fe200078e02ff */
[----:B------:R-:W-:Y:S02]  /*44310*/  LEA.HI.X.SX32 R3, R27, R0, 0x1, P4 ;  /* 0x000000001b037211 */ /* 0x000fe400020f0eff */
[----:B------:R-:W2:Y:S02]  /*44320*/  LDL.LU R27, [R1+0xc0] ;  /* 0x0000c000011b7983 */ /* 0x000ea40000300800 */
[----:B--2---:R-:W-:-:S05]  /*44330*/  PRMT R4, R27, 0x7632, R4 ;  /* 0x000076321b047816 */ /* 0x004fca0000000004 */
[----:B------:R0:W-:Y:S04]  /*44340*/  @P1 STG.E.U16 [R2.64], R4 ;  /* 0x0000000402001986 */ /* 0x0001e8000c10150a */
[----:B0-----:R-:W2:Y:S01]  /*44350*/  LDL.LU R3, [R1+0xd0] ;  /* 0x0000d00001037983 */ /* 0x001ea20000300800 */
[----:B---3--:R-:W-:-:S05]  /*44360*/  IMAD R27, R24, c[0x0][0x198], RZ ;  /* 0x00006600181b7a24 */ /* 0x008fca00078e02ff */
[-C--:B------:R-:W-:Y:S02]  /*44370*/  LEA R2, P5, R27, R28.reuse, 0x1 ;  /* 0x0000001c1b027211 */ /* 0x080fe400078a08ff */
[----:B------:R-:W-:Y:S02]  /*44380*/  PRMT R8, R6, 0x7632, R8 ;  /* 0x0000763206087816 */ /* 0x000fe40000000008 */
[----:B------:R-:W-:Y:S02]  /*44390*/  ISETP.LT.AND P3, PT, R24, c[0x0][0x17c], !P0 ;  /* 0x00005f0018007a0c */ /* 0x000fe40004761270 */
[----:B------:R-:W-:Y:S02]  /*443a0*/  LEA R24, P4, R25, R28, 0x1 ;  /* 0x0000001c19187211 */ /* 0x000fe400078808ff */
[----:B------:R-:W-:Y:S02]  /*443b0*/  ISETP.LT.AND P1, PT, R26, c[0x0][0x17c], !P0 ;  /* 0x00005f001a007a0c */ /* 0x000fe40004721270 */
[----:B--2---:R-:W-:-:S02]  /*443c0*/  PRMT R4, R3, 0x7632, R4 ;  /* 0x0000763203047816 */ /* 0x004fc40000000004 */
[-C--:B------:R-:W-:Y:S02]  /*443d0*/  LEA.HI.X.SX32 R3, R27, R0.reuse, 0x1, P5 ;  /* 0x000000001b037211 */ /* 0x080fe400028f0eff */
[----:B------:R-:W2:Y:S04]  /*443e0*/  LDL.LU R27, [R1+0xe0] ;  /* 0x0000e000011b7983 */ /* 0x000ea80000300800 */
[----:B------:R-:W3:Y:S01]  /*443f0*/  LDL.LU R6, [R1+0xf58] ;  /* 0x000f580001067983 */ /* 0x000ee20000300800 */
[----:B------:R-:W-:Y:S01]  /*44400*/  LEA.HI.X.SX32 R25, R25, R0, 0x1, P4 ;  /* 0x0000000019197211 */ /* 0x000fe200020f0eff */
[----:B------:R-:W-:-:S04]  /*44410*/  IMAD R26, R26, c[0x0][0x198], RZ ;  /* 0x000066001a1a7a24 */ /* 0x000fc800078e02ff */
[----:B------:R0:W-:Y:S01]  /*44420*/  @P2 STG.E.U16 [R24.64], R4 ;  /* 0x0000000418002986 */ /* 0x0001e2000c10150a */
[----:B----4-:R-:W-:-:S03]  /*44430*/  ISETP.LT.AND P2, PT, R5, c[0x0][0x17c], !P0 ;  /* 0x00005f0005007a0c */ /* 0x010fc60004741270 */
[----:B------:R1:W-:Y:S01]  /*44440*/  @P3 STG.E.U16 [R2.64], R8 ;  /* 0x0000000802003986 */ /* 0x0003e2000c10150a */
[C---:B0-----:R-:W-:Y:S02]  /*44450*/  LEA R24, P4, R26.reuse, R28, 0x1 ;  /* 0x0000001c1a187211 */ /* 0x041fe400078808ff */
[----:B-----5:R-:W-:Y:S01]  /*44460*/  PRMT R4, R29, 0x7632, R4 ;  /* 0x000076321d047816 */ /* 0x020fe20000000004 */
[----:B-1----:R-:W-:Y:S01]  /*44470*/  IMAD R3, R5, c[0x0][0x198], RZ ;  /* 0x0000660005037a24 */ /* 0x002fe200078e02ff */
[----:B------:R-:W-:Y:S01]  /*44480*/  LEA.HI.X.SX32 R25, R26, R0, 0x1, P4 ;  /* 0x000000001a197211 */ /* 0x000fe200020f0eff */
[----:B------:R-:W-:Y:S01]  /*44490*/  IMAD R26, R23, c[0x0][0x198], RZ ;  /* 0x00006600171a7a24 */ /* 0x000fe200078e02ff */
[----:B------:R-:W4:Y:S02]  /*444a0*/  LDL.LU R5, [R1+0xec] ;  /* 0x0000ec0001057983 */ /* 0x000f240000300800 */
[----:B------:R-:W-:Y:S02]  /*444b0*/  LEA R2, P4, R3, R28, 0x1 ;  /* 0x0000001c03027211 */ /* 0x000fe400078808ff */
[----:B------:R0:W-:Y:S01]  /*444c0*/  @P1 STG.E.U16 [R24.64], R4 ;  /* 0x0000000418001986 */ /* 0x0001e2000c10150a */
[----:B------:R-:W-:-:S02]  /*444d0*/  ISETP.LT.AND P3, PT, R23, c[0x0][0x17c], !P0 ;  /* 0x00005f0017007a0c */ /* 0x000fc40004761270 */
[----:B------:R-:W-:Y:S01]  /*444e0*/  LEA.HI.X.SX32 R3, R3, R0, 0x1, P4 ;  /* 0x0000000003037211 */ /* 0x000fe200020f0eff */
[----:B------:R-:W5:Y:S01]  /*444f0*/  LDL.LU R29, [R1+0x20] ;  /* 0x00002000011d7983 */ /* 0x000f620000300800 */
[----:B------:R-:W-:-:S03]  /*44500*/  PRMT R8, R7, 0x7632, R8 ;  /* 0x0000763207087816 */ /* 0x000fc60000000008 */
[----:B------:R-:W4:Y:S01]  /*44510*/  LDL.LU R23, [R1+0xf0] ;  /* 0x0000f00001177983 */ /* 0x000f220000300800 */
[----:B0-----:R-:W-:-:S04]  /*44520*/  LEA R24, P5, R26, R28, 0x1 ;  /* 0x0000001c1a187211 */ /* 0x001fc800078a08ff */
[----:B------:R-:W-:Y:S02]  /*44530*/  LEA.HI.X.SX32 R25, R26, R0, 0x1, P5 ;  /* 0x000000001a197211 */ /* 0x000fe400028f0eff */
[----:B---3--:R-:W-:Y:S02]  /*44540*/  PRMT R4, R6, 0x7632, R4 ;  /* 0x0000763206047816 */ /* 0x008fe40000000004 */
[----:B------:R-:W3:Y:S04]  /*44550*/  LDL.LU R6, [R1+0xf4] ;  /* 0x0000f40001067983 */ /* 0x000ee80000300800 */
[----:B------:R-:W3:Y:S04]  /*44560*/  LDL.LU R26, [R1+0x40] ;  /* 0x00004000011a7983 */ /* 0x000ee80000300800 */
[----:B------:R-:W3:Y:S04]  /*44570*/  LDL.LU R7, [R1+0xfc] ;  /* 0x0000fc0001077983 */ /* 0x000ee80000300800 */
[----:B------:R0:W-:Y:S04]  /*44580*/  @P2 STG.E.U16 [R2.64], R4 ;  /* 0x0000000402002986 */ /* 0x0001e8000c10150a */
[----:B0-----:R-:W3:Y:S01]  /*44590*/  LDL.LU R3, [R1+0xe4] ;  /* 0x0000e40001037983 */ /* 0x001ee20000300800 */
[C---:B--2---:R-:W-:Y:S01]  /*445a0*/  ISETP.LT.AND P1, PT, R27.reuse, c[0x0][0x17c], !P0 ;  /* 0x00005f001b007a0c */ /* 0x044fe20004721270 */
[----:B------:R-:W-:-:S02]  /*445b0*/  IMAD R27, R27, c[0x0][0x198], RZ ;  /* 0x000066001b1b7a24 */ /* 0x000fc400078e02ff */
[----:B------:R0:W-:Y:S03]  /*445c0*/  @P3 STG.E.U16 [R24.64], R8 ;  /* 0x0000000818003986 */ /* 0x0001e6000c10150a */
[----:B------:R-:W-:Y:S01]  /*445d0*/  LEA R2, P4, R27, R28, 0x1 ;  /* 0x0000001c1b027211 */ /* 0x000fe200078808ff */
[----:B0-----:R-:W2:Y:S01]  /*445e0*/  LDL.LU R24, [R1+0xe8] ;  /* 0x0000e80001187983 */ /* 0x001ea20000300800 */
[C---:B---3--:R-:W-:Y:S01]  /*445f0*/  ISETP.LT.AND P2, PT, R3.reuse, c[0x0][0x17c], !P0 ;  /* 0x00005f0003007a0c */ /* 0x048fe20004741270 */
[----:B------:R-:W-:Y:S01]  /*44600*/  IMAD R25, R3, c[0x0][0x198], RZ ;  /* 0x0000660003197a24 */ /* 0x000fe200078e02ff */
[----:B------:R-:W-:Y:S02]  /*44610*/  LEA.HI.X.SX32 R3, R27, R0, 0x1, P4 ;  /* 0x000000001b037211 */ /* 0x000fe400020f0eff */
[----:B------:R-:W3:Y:S01]  /*44620*/  LDL.LU R27, [R1+0x60] ;  /* 0x00006000011b7983 */ /* 0x000ee20000300800 */
[----:B-----5:R-:W-:-:S02]  /*44630*/  PRMT R8, R29, 0x7632, R8 ;  /* 0x000076321d087816 */ /* 0x020fc40000000008 */
[----:B--2---:R-:W-:Y:S02]  /*44640*/  ISETP.LT.AND P3, PT, R24, c[0x0][0x17c], !P0 ;  /* 0x00005f0018007a0c */ /* 0x004fe40004761270 */
[----:B------:R-:W-:Y:S02]  /*44650*/  PRMT R20, R20, 0x7632, R20 ;  /* 0x0000763214147816 */ /* 0x000fe40000000014 */
[----:B---3--:R-:W-:Y:S01]  /*44660*/  PRMT R4, R27, 0x7632, R4 ;  /* 0x000076321b047816 */ /* 0x008fe20000000004 */
[----:B------:R-:W-:Y:S01]  /*44670*/  IMAD R27, R24, c[0x0][0x198], RZ ;  /* 0x00006600181b7a24 */ /* 0x000fe200078e02ff */
[----:B------:R-:W-:-:S03]  /*44680*/  LEA R24, P4, R25, R28, 0x1 ;  /* 0x0000001c19187211 */ /* 0x000fc600078808ff */
[----:B------:R0:W-:Y:S01]  /*44690*/  @P1 STG.E.U16 [R2.64], R4 ;  /* 0x0000000402001986 */ /* 0x0001e2000c10150a */
[----:B------:R-:W-:Y:S02]  /*446a0*/  LEA.HI.X.SX32 R25, R25, R0, 0x1, P4 ;  /* 0x0000000019197211 */ /* 0x000fe400020f0eff */
[----:B----4-:R-:W-:Y:S02]  /*446b0*/  ISETP.LT.AND P1, PT, R5, c[0x0][0x17c], !P0 ;  /* 0x00005f0005007a0c */ /* 0x010fe40004721270 */
[----:B0-----:R-:W-:Y:S02]  /*446c0*/  LEA R2, P5, R27, R28, 0x1 ;  /* 0x0000001c1b027211 */ /* 0x001fe400078a08ff */
[----:B------:R-:W-:Y:S01]  /*446d0*/  PRMT R4, R26, 0x7632, R4 ;  /* 0x000076321a047816 */ /* 0x000fe20000000004 */
[----:B------:R-:W-:Y:S01]  /*446e0*/  IMAD R26, R5, c[0x0][0x198], RZ ;  /* 0x00006600051a7a24 */ /* 0x000fe200078e02ff */
[----:B------:R-:W-:-:S03]  /*446f0*/  LEA.HI.X.SX32 R3, R27, R0, 0x1, P5 ;  /* 0x000000001b037211 */ /* 0x000fc600028f0eff */
[----:B------:R0:W-:Y:S04]  /*44700*/  @P2 STG.E.U16 [R24.64], R4 ;  /* 0x0000000418002986 */ /* 0x0001e8000c10150a */
[----:B------:R1:W-:Y:S01]  /*44710*/  @P3 STG.E.U16 [R2.64], R8 ;  /* 0x0000000802003986 */ /* 0x0003e2000c10150a */
[----:B------:R-:W-:-:S03]  /*44720*/  ISETP.LT.AND P3, PT, R23, c[0x0][0x17c], !P0 ;  /* 0x00005f0017007a0c */ /* 0x000fc60004761270 */
[----:B------:R-:W2:Y:S01]  /*44730*/  LDL.LU R5, [R1+0x100] ;  /* 0x0001000001057983 */ /* 0x000ea20000300800 */
[----:B0-----:R-:W-:Y:S02]  /*44740*/  LEA R24, P2, R26, R28, 0x1 ;  /* 0x0000001c1a187211 */ /* 0x001fe400078408ff */
[----:B------:R-:W-:Y:S01]  /*44750*/  PRMT R4, R4, 0x7632, R4 ;  /* 0x0000763204047816 */ /* 0x000fe20000000004 */
[----:B-1----:R-:W-:Y:S01]  /*44760*/  IMAD R3, R23, c[0x0][0x198], RZ ;  /* 0x0000660017037a24 */ /* 0x002fe200078e02ff */
[----:B------:R-:W-:Y:S01]  /*44770*/  LEA.HI.X.SX32 R25, R26, R0, 0x1, P2 ;  /* 0x000000001a197211 */ /* 0x000fe200010f0eff */
[----:B------:R-:W-:-:S03]  /*44780*/  IMAD R27, R6, c[0x0][0x198], RZ ;  /* 0x00006600061b7a24 */ /* 0x000fc600078e02ff */
[C---:B------:R-:W-:Y:S01]  /*44790*/  LEA R2, P4, R3.reuse, R28, 0x1 ;  /* 0x0000001c03027211 */ /* 0x040fe200078808ff */
[----:B------:R0:W-:Y:S01]  /*447a0*/  @P1 STG.E.U16 [R24.64], R4 ;  /* 0x0000000418001986 */ /* 0x0001e2000c10150a */
[----:B------:R-:W-:Y:S02]  /*447b0*/  ISETP.LT.AND P2, PT, R6, c[0x0][0x17c], !P0 ;  /* 0x00005f0006007a0c */ /* 0x000fe40004741270 */
[----:B------:R-:W-:Y:S01]  /*447c0*/  LEA.HI.X.SX32 R3, R3, R0, 0x1, P4 ;  /* 0x0000000003037211 */ /* 0x000fe200020f0eff */
[----:B------:R-:W3:Y:S01]  /*447d0*/  LDL.LU R6, [R1+0x10c] ;  /* 0x00010c0001067983 */ /* 0x000ee20000300800 */
[----:B------:R-:W-:-:S03]  /*447e0*/  ISETP.LT.AND P1, PT, R7, c[0x0][0x17c], !P0 ;  /* 0x00005f0007007a0c */ /* 0x000fc60004721270 */
[----:B------:R-:W4:Y:S01]  /*447f0*/  LDL R23, [R1+0x94] ;  /* 0x0000940001177983 */ /* 0x000f220000100800 */
[----:B0-----:R-:W-:Y:S01]  /*44800*/  IMAD R4, R7, c[0x0][0x198], RZ ;  /* 0x0000660007047a24 */ /* 0x001fe200078e02ff */
[CC--:B------:R-:W-:Y:S02]  /*44810*/  LEA R24, P5, R27.reuse, R28.reuse, 0x1 ;  /* 0x0000001c1b187211 */ /* 0x0c0fe400078a08ff */
[----:B------:R-:W5:Y:S02]  /*44820*/  LDL.LU R7, [R1+0x110] ;  /* 0x0001100001077983 */ /* 0x000f640000300800 */
[C---:B------:R-:W-:Y:S02]  /*44830*/  LEA R26, P4, R4.reuse, R28, 0x1 ;  /* 0x0000001c041a7211 */ /* 0x040fe400078808ff */
[----:B------:R0:W-:Y:S01]  /*44840*/  @P3 STG.E.U16 [R2.64], R20 ;  /* 0x0000001402003986 */ /* 0x0001e2000c10150a */
[-C--:B------:R-:W-:Y:S02]  /*44850*/  LEA.HI.X.SX32 R25, R27, R0.reuse, 0x1, P5 ;  /* 0x000000001b197211 */ /* 0x080fe400028f0eff */
[----:B------:R-:W-:Y:S01]  /*44860*/  LEA.HI.X.SX32 R27, R4, R0, 0x1, P4 ;  /* 0x00000000041b7211 */ /* 0x000fe200020f0eff */
[----:B0-----:R-:W4:Y:S04]  /*44870*/  LDL.LU R3, [R1+0x108] ;  /* 0x0001080001037983 */ /* 0x001f280000300800 */
[----:B------:R-:W4:Y:S04]  /*44880*/  LDL.LU R20, [R1+0x114] ;  /* 0x0001140001147983 */ /* 0x000f280000300800 */
[----:B------:R-:W4:Y:S01]  /*44890*/  LDL.LU R4, [R1+0x104] ;  /* 0x0001040001047983 */ /* 0x000f220000300800 */
[----:B------:R-:W-:-:S02]  /*448a0*/  PRMT R16, R16, 0x7632, R16 ;  /* 0x0000763210107816 */ /* 0x000fc40000000010 */
[----:B------:R-:W-:Y:S01]  /*448b0*/  PRMT R12, R12, 0x7632, R12 ;  /* 0x000076320c0c7816 */ /* 0x000fe2000000000c */
[----:B------:R-:W5:Y:S04]  /*448c0*/  LDL.LU R29, [R1+0x118] ;  /* 0x00011800011d7983 */ /* 0x000f680000300800 */
[----:B------:R0:W-:Y:S04]  /*448d0*/  @P2 STG.E.U16 [R24.64], R16 ;  /* 0x0000001018002986 */ /* 0x0001e8000c10150a */
[----:B------:R4:W-:Y:S01]  /*448e0*/  @P1 STG.E.U16 [R26.64], R12 ;  /* 0x0000000c1a001986 */ /* 0x0009e2000c10150a */
[----:B------:R-:W-:Y:S01]  /*448f0*/  PRMT R8, R8, 0x7632, R8 ;  /* 0x0000763208087816 */ /* 0x000fe20000000008 */
[C---:B--2---:R-:W-:Y:S01]  /*44900*/  IMAD R2, R5.reuse, c[0x0][0x198], RZ ;  /* 0x0000660005027a24 */ /* 0x044fe200078e02ff */
[----:B------:R-:W-:-:S02]  /*44910*/  ISETP.LT.AND P3, PT, R5, c[0x0][0x17c], !P0 ;  /* 0x00005f0005007a0c */ /* 0x000fc40004761270 */
[----:B------:R-:W2:Y:S02]  /*44920*/  LDL.LU R5, [R1+0x11c] ;  /* 0x00011c0001057983 */ /* 0x000ea40000300800 */
[C---:B0-----:R-:W-:Y:S02]  /*44930*/  LEA R24, P2, R2.reuse, R28, 0x1 ;  /* 0x0000001c02187211 */ /* 0x041fe400078408ff */
[----:B------:R-:W2:Y:S02]  /*44940*/  LDL.LU R16, [R1+0xd4] ;  /* 0x0000d40001107983 */ /* 0x000ea40000300800 */
[----:B------:R-:W-:-:S05]  /*44950*/  LEA.HI.X.SX32 R25, R2, R0, 0x1, P2 ;  /* 0x0000000002197211 */ /* 0x000fca00010f0eff */
[----:B------:R0:W-:Y:S01]  /*44960*/  @P3 STG.E.U16 [R24.64], R8 ;  /* 0x0000000818003986 */ /* 0x0001e2000c10150a */
[----:B---3--:R-:W-:Y:S01]  /*44970*/  ISETP.LT.AND P2, PT, R6, c[0x0][0x17c], !P0 ;  /* 0x00005f0006007a0c */ /* 0x008fe20004741270 */
[C---:B----4-:R-:W-:Y:S01]  /*44980*/  IMAD R12, R4.reuse, c[0x0][0x198], RZ ;  /* 0x00006600040c7a24 */ /* 0x050fe200078e02ff */
[----:B------:R-:W-:Y:S01]  /*44990*/  ISETP.LT.AND P4, PT, R4, c[0x0][0x17c], !P0 ;  /* 0x00005f0004007a0c */ /* 0x000fe20004781270 */
[----:B------:R-:W-:Y:S02]  /*449a0*/  IMAD R4, R6, c[0x0][0x198], RZ ;  /* 0x0000660006047a24 */ /* 0x000fe400078e02ff */
[----:B------:R-:W3:Y:S01]  /*449b0*/  LDL.LU R6, [R1+0xb4] ;  /* 0x0000b40001067983 */ /* 0x000ee20000300800 */
[----:B------:R-:W-:-:S03]  /*449c0*/  LEA R26, P5, R12, R28, 0x1 ;  /* 0x0000001c0c1a7211 */ /* 0x000fc600078a08ff */
[----:B0-----:R-:W4:Y:S01]  /*449d0*/  LDL R8, [R1+0x84] ;  /* 0x0000840001087983 */ /* 0x001f220000100800 */
[----:B------:R-:W-:-:S03]  /*449e0*/  LEA.HI.X.SX32 R27, R12, R0, 0x1, P5 ;  /* 0x000000000c1b7211 */ /* 0x000fc600028f0eff */
[----:B------:R-:W2:Y:S01]  /*449f0*/  LDL R12, [R1+0xc4] ;  /* 0x0000c400010c7983 */ /* 0x000ea20000100800 */
[C---:B------:R-:W-:Y:S01]  /*44a00*/  ISETP.LT.AND P1, PT, R3.reuse, c[0x0][0x17c], !P0 ;  /* 0x00005f0003007a0c */ /* 0x040fe20004721270 */
[----:B------:R-:W-:Y:S01]  /*44a10*/  IMAD R3, R3, c[0x0][0x198], RZ ;  /* 0x0000660003037a24 */ /* 0x000fe200078e02ff */
[----:B------:R-:W-:-:S04]  /*44a20*/  LEA R24, P3, R4, R28, 0x1 ;  /* 0x0000001c04187211 */ /* 0x000fc800078608ff */
[C---:B------:R-:W-:Y:S02]  /*44a30*/  LEA R2, P6, R3.reuse, R28, 0x1 ;  /* 0x0000001c03027211 */ /* 0x040fe400078c08ff */
[-C--:B------:R-:W-:Y:S02]  /*44a40*/  LEA.HI.X.SX32 R25, R4, R0.reuse, 0x1, P3 ;  /* 0x0000000004197211 */ /* 0x080fe400018f0eff */
[----:B------:R-:W-:Y:S01]  /*44a50*/  LEA.HI.X.SX32 R3, R3, R0, 0x1, P6 ;  /* 0x0000000003037211 */ /* 0x000fe200030f0eff */
[C---:B-----5:R-:W-:Y:S01]  /*44a60*/  IMAD R4, R7.reuse, c[0x0][0x198], RZ ;  /* 0x0000660007047a24 */ /* 0x060fe200078e02ff */
[----:B------:R0:W-:Y:S01]  /*44a70*/  @P4 STG.E.U16 [R26.64], R23 ;  /* 0x000000171a004986 */ /* 0x0001e2000c10150a */
[----:B------:R-:W-:Y:S02]  /*44a80*/  ISETP.LT.AND P4, PT, R7, c[0x0][0x17c], !P0 ;  /* 0x00005f0007007a0c */ /* 0x000fe40004781270 */
[----:B------:R-:W-:Y:S01]  /*44a90*/  ISETP.LT.AND P3, PT, R20, c[0x0][0x17c], !P0 ;  /* 0x00005f0014007a0c */ /* 0x000fe20004761270 */
[----:B0-----:R-:W5:Y:S04]  /*44aa0*/  LDL R23, [R1+0xa4] ;  /* 0x0000a40001177983 */ /* 0x001f680000100800 */
[----:B------:R-:W3:Y:S04]  /*44ab0*/  LDL.LU R7, [R1+0x14] ;  /* 0x0000140001077983 */ /* 0x000ee80000300800 */
[----:B----4-:R0:W-:Y:S04]  /*44ac0*/  @P1 STG.E.U16 [R2.64], R8 ;  /* 0x0000000802001986 */ /* 0x0101e8000c10150a */
[----:B--2---:R1:W-:Y:S01]  /*44ad0*/  @P2 STG.E.U16 [R24.64], R12 ;  /* 0x0000000c18002986 */ /* 0x0043e2000c10150a */
[----:B------:R-:W-:-:S02]  /*44ae0*/  ISETP.LT.AND P1, PT, R29, c[0x0][0x17c], !P0 ;  /* 0x00005f001d007a0c */ /* 0x000fc40004721270 */
[----:B0-----:R-:W-:Y:S01]  /*44af0*/  LEA R2, P2, R4, R28, 0x1 ;  /* 0x0000001c04027211 */ /* 0x001fe200078408ff */
[----:B------:R-:W-:-:S03]  /*44b00*/  IMAD R8, R5, c[0x0][0x198], RZ ;  /* 0x0000660005087a24 */ /* 0x000fc600078e02ff */
[----:B------:R-:W-:Y:S01]  /*44b10*/  LEA.HI.X.SX32 R3, R4, R0, 0x1, P2 ;  /* 0x0000000004037211 */ /* 0x000fe200010f0eff */
[----:B-1----:R-:W-:Y:S01]  /*44b20*/  IMAD R12, R20, c[0x0][0x198], RZ ;  /* 0x00006600140c7a24 */ /* 0x002fe200078e02ff */
[----:B------:R-:W-:Y:S01]  /*44b30*/  ISETP.LT.AND P2, PT, R5, c[0x0][0x17c], !P0 ;  /* 0x00005f0005007a0c */ /* 0x000fe20004741270 */
[----:B------:R-:W-:Y:S01]  /*44b40*/  IMAD R4, R29, c[0x0][0x198], RZ ;  /* 0x000066001d047a24 */ /* 0x000fe200078e02ff */
[----:B------:R-:W2:Y:S04]  /*44b50*/  LDL R5, [R1+0x64] ;  /* 0x0000640001057983 */ /* 0x000ea80000100800 */
[----:B------:R-:W4:Y:S04]  /*44b60*/  LDL.LU R20, [R1+0x44] ;  /* 0x0000440001147983 */ /* 0x000f280000300800 */
[----:B------:R-:W2:Y:S04]  /*44b70*/  LDL.LU R29, [R1+0x24] ;  /* 0x00002400011d7983 */ /* 0x000ea80000300800 */
[----:B------:R-:W2:Y:S01]  /*44b80*/  LDL.LU R27, [R1+0x120] ;  /* 0x00012000011b7983 */ /* 0x000ea20000300800 */
[----:B------:R-:W-:-:S03]  /*44b90*/  LEA R24, P6, R12, R28, 0x1 ;  /* 0x0000001c0c187211 */ /* 0x000fc600078c08ff */
[----:B------:R0:W-:Y:S01]  /*44ba0*/  @P4 STG.E.U16 [R2.64], R16 ;  /* 0x0000001002004986 */ /* 0x0001e2000c10150a */
[----:B------:R-:W-:Y:S02]  /*44bb0*/  LEA R26, P4, R4, R28, 0x1 ;  /* 0x0000001c041a7211 */ /* 0x000fe400078808ff */
[----:B------:R-:W-:Y:S02]  /*44bc0*/  LEA.HI.X.SX32 R25, R12, R0, 0x1, P6 ;  /* 0x000000000c197211 */ /* 0x000fe400030f0eff */
[----:B0-----:R-:W-:-:S03]  /*44bd0*/  LEA R2, P5, R8, R28, 0x1 ;  /* 0x0000001c08027211 */ /* 0x001fc600078a08ff */
[----:B---3--:R0:W-:Y:S01]  /*44be0*/  @P3 STG.E.U16 [R24.64], R6 ;  /* 0x0000000618003986 */ /* 0x0081e2000c10150a */
[-C--:B------:R-:W-:Y:S02]  /*44bf0*/  LEA.HI.X.SX32 R3, R8, R0.reuse, 0x1, P5 ;  /* 0x0000000008037211 */ /* 0x080fe400028f0eff */
[C---:B--2---:R-:W-:Y:S01]  /*44c00*/  ISETP.LT.AND P6, PT, R27.reuse, c[0x0][0x17c], !P0 ;  /* 0x00005f001b007a0c */ /* 0x044fe200047c1270 */
[----:B------:R-:W-:Y:S01]  /*44c10*/  IMAD R12, R27, c[0x0][0x198], RZ ;  /* 0x000066001b0c7a24 */ /* 0x000fe200078e02ff */
[----:B------:R-:W-:Y:S02]  /*44c20*/  LEA.HI.X.SX32 R27, R4, R0, 0x1, P4 ;  /* 0x00000000041b7211 */ /* 0x000fe400020f0eff */
[----:B------:R-:W2:Y:S04]  /*44c30*/  LDL.LU R4, [R1+0x130] ;  /* 0x0001300001047983 */ /* 0x000ea80000300800 */
[----:B------:R-:W3:Y:S04]  /*44c40*/  LDL.LU R8, [R1+0x12c] ;  /* 0x00012c0001087983 */ /* 0x000ee80000300800 */
[----:B0-----:R-:W2:Y:S04]  /*44c50*/  LDL R25, [R1+0x34] ;  /* 0x0000340001197983 */ /* 0x001ea80000100800 */
[----:B-----5:R0:W-:Y:S04]  /*44c60*/  @P1 STG.E.U16 [R26.64], R23 ;  /* 0x000000171a001986 */ /* 0x0201e8000c10150a */
[----:B0-----:R-:W5:Y:S04]  /*44c70*/  LDL.LU R23, [R1+0xf54] ;  /* 0x000f540001177983 */ /* 0x001f680000300800 */
[----:B------:R-:W3:Y:S04]  /*44c80*/  LDL.LU R26, [R1+0x124] ;  /* 0x00012400011a7983 */ /* 0x000ee80000300800 */
[----:B------:R-:W4:Y:S01]  /*44c90*/  LDL.LU R27, [R1+0x128] ;  /* 0x00012800011b7983 */ /* 0x000f220000300800 */
[----:B------:R-:W-:-:S03]  /*44ca0*/  LEA R24, P3, R12, R28, 0x1 ;  /* 0x0000001c0c187211 */ /* 0x000fc600078608ff */
[----:B--2---:R0:W-:Y:S02]  /*44cb0*/  @P2 STG.E.U16 [R2.64], R25 ;  /* 0x0000001902002986 */ /* 0x0041e4000c10150a */
[----:B0-----:R-:W-:Y:S02]  /*44cc0*/  LEA.HI.X.SX32 R25, R12, R0, 0x1, P3 ;  /* 0x000000000c197211 */ /* 0x001fe400018f0eff */
[----:B------:R-:W2:Y:S01]  /*44cd0*/  LDL.LU R12, [R1+0x13c] ;  /* 0x00013c00010c7983 */ /* 0x000ea20000300800 */
[C---:B---3--:R-:W-:Y:S01]  /*44ce0*/  IMAD R2, R26.reuse, c[0x0][0x198], RZ ;  /* 0x000066001a027a24 */ /* 0x048fe200078e02ff */
[----:B------:R-:W-:Y:S02]  /*44cf0*/  ISETP.LT.AND P1, PT, R26, c[0x0][0x17c], !P0 ;  /* 0x00005f001a007a0c */ /* 0x000fe40004721270 */
[----:B------:R0:W-:Y:S01]  /*44d00*/  @P6 STG.E.U16 [R24.64], R7 ;  /* 0x0000000718006986 */ /* 0x0001e2000c10150a */
[C---:B----4-:R-:W-:Y:S01]  /*44d10*/  IMAD R3, R27.reuse, c[0x0][0x198], RZ ;  /* 0x000066001b037a24 */ /* 0x050fe200078e02ff */
[----:B------:R-:W-:-:S04]  /*44d20*/  ISETP.LT.AND P2, PT, R27, c[0x0][0x17c], !P0 ;  /* 0x00005f001b007a0c */ /* 0x000fc80004741270 */
[-C--:B------:R-:W-:Y:S02]  /*44d30*/  LEA R26, P6, R3, R28.reuse, 0x1 ;  /* 0x0000001c031a7211 */ /* 0x080fe400078c08ff */
[----:B0-----:R-:W-:-:S04]  /*44d40*/  LEA R24, P3, R2, R28, 0x1 ;  /* 0x0000001c02187211 */ /* 0x001fc800078608ff */
[-C--:B------:R-:W-:Y:S02]  /*44d50*/  LEA.HI.X.SX32 R25, R2, R0.reuse, 0x1, P3 ;  /* 0x0000000002197211 */ /* 0x080fe400018f0eff */
[----:B------:R-:W-:Y:S02]  /*44d60*/  LEA.HI.X.SX32 R27, R3, R0, 0x1, P6 ;  /* 0x00000000031b7211 */ /* 0x000fe400030f0eff */
[----:B------:R-:W3:Y:S04]  /*44d70*/  LDL.LU R3, [R1+0x188] ;  /* 0x0001880001037983 */ /* 0x000ee80000300800 */
[----:B------:R0:W-:Y:S04]  /*44d80*/  @P1 STG.E.U16 [R24.64], R5 ;  /* 0x0000000518001986 */ /* 0x0001e8000c10150a */
[----:B------:R1:W-:Y:S04]  /*44d90*/  @P2 STG.E.U16 [R26.64], R20 ;  /* 0x000000141a002986 */ /* 0x0003e8000c10150a */
[----:B0-----:R-:W4:Y:S04]  /*44da0*/  LDL.LU R5, [R1+0xf50] ;  /* 0x000f500001057983 */ /* 0x001f280000300800 */
[----:B------:R-:W2:Y:S04]  /*44db0*/  LDL.LU R25, [R1+0x134] ;  /* 0x0001340001197983 */ /* 0x000ea80000300800 */
[----:B-1----:R-:W4:Y:S01]  /*44dc0*/  LDL.LU R27, [R1+0x138] ;  /* 0x00013800011b7983 */ /* 0x002f220000300800 */
[C---:B------:R-:W-:Y:S01]  /*44dd0*/  ISETP.LT.AND P5, PT, R8.reuse, c[0x0][0x17c], !P0 ;  /* 0x00005f0008007a0c */ /* 0x040fe200047a1270 */
[----:B------:R-:W-:Y:S01]  /*44de0*/  IMAD R8, R8, c[0x0][0x198], RZ ;  /* 0x0000660008087a24 */ /* 0x000fe200078e02ff */
[C---:B------:R-:W-:Y:S01]  /*44df0*/  ISETP.LT.AND P3, PT, R4.reuse, c[0x0][0x17c], !P0 ;  /* 0x00005f0004007a0c */ /* 0x040fe20004761270 */
[----:B------:R-:W-:Y:S01]  /*44e00*/  IMAD R4, R4, c[0x0][0x198], RZ ;  /* 0x0000660004047a24 */ /* 0x000fe200078e02ff */
[----:B------:R-:W5:Y:S02]  /*44e10*/  LDL.LU R26, [R1+0x94] ;  /* 0x00009400011a7983 */ /* 0x000f640000300800 */
[----:B------:R-:W-:-:S02]  /*44e20*/  LEA R2, P4, R8, R28, 0x1 ;  /* 0x0000001c08027211 */ /* 0x000fc400078808ff */
[----:B------:R-:W-:Y:S02]  /*44e30*/  LEA R24, P6, R4, R28, 0x1 ;  /* 0x0000001c04187211 */ /* 0x000fe400078c08ff */
[----:B---3--:R-:W-:Y:S02]  /*44e40*/  ISETP.LT.AND P1, PT, R3, c[0x0][0x17c], !P0 ;  /* 0x00005f0003007a0c */ /* 0x008fe40004721270 */
[----:B------:R-:W-:-:S05]  /*44e50*/  LEA.HI.X.SX32 R3, R8, R0, 0x1, P4 ;  /* 0x0000000008037211 */ /* 0x000fca00020f0eff */
[----:B------:R-:W-:Y:S01]  /*44e60*/  @P5 STG.E.U16 [R2.64], R29 ;  /* 0x0000001d02005986 */ /* 0x000fe2000c10150a */
[C---:B--2---:R-:W-:Y:S01]  /*44e70*/  ISETP.LT.AND P4, PT, R25.reuse, c[0x0][0x17c], !P0 ;  /* 0x00005f0019007a0c */ /* 0x044fe20004781270 */
[----:B------:R-:W-:Y:S01]  /*44e80*/  IMAD R8, R25, c[0x0][0x198], RZ ;  /* 0x0000660019087a24 */ /* 0x000fe200078e02ff */
[----:B------:R-:W-:Y:S02]  /*44e90*/  LEA.HI.X.SX32 R25, R4, R0, 0x1, P6 ;  /* 0x0000000004197211 */ /* 0x000fe400030f0eff */
[C---:B----4-:R-:W-:Y:S01]  /*44ea0*/  ISETP.LT.AND P2, PT, R27.reuse, c[0x0][0x17c], !P0 ;  /* 0x00005f001b007a0c */ /* 0x050fe20004741270 */
[----:B------:R-:W-:Y:S02]  /*44eb0*/  IMAD R4, R27, c[0x0][0x198], RZ ;  /* 0x000066001b047a24 */ /* 0x000fe400078e02ff */
[----:B------:R-:W2:Y:S04]  /*44ec0*/  LDL.LU R27, [R1+0x84] ;  /* 0x00008400011b7983 */ /* 0x000ea80000300800 */
[----:B------:R0:W-:Y:S04]  /*44ed0*/  @P3 STG.E.U16 [R24.64], R5 ;  /* 0x0000000518003986 */ /* 0x0001e8000c10150a */
[----:B0-----:R-:W3:Y:S01]  /*44ee0*/  LDL R25, [R1+0x140] ;  /* 0x0001400001197983 */ /* 0x001ee20000100800 */
[----:B------:R-:W-:-:S02]  /*44ef0*/  LEA R2, P5, R8, R28, 0x1 ;  /* 0x0000001c08027211 */ /* 0x000fc400078a08ff */
[----:B------:R-:W-:Y:S02]  /*44f00*/  LEA R24, P6, R4, R28, 0x1 ;  /* 0x0000001c04187211 */ /* 0x000fe400078c08ff */
[----:B------:R-:W-:Y:S01]  /*44f10*/  LEA.HI.X.SX32 R3, R8, R0, 0x1, P5 ;  /* 0x0000000008037211 */ /* 0x000fe200028f0eff */
[C---:B------:R-:W-:Y:S01]  /*44f20*/  IMAD R8, R12.reuse, c[0x0][0x198], RZ ;  /* 0x000066000c087a24 */ /* 0x040fe200078e02ff */
[----:B------:R-:W-:Y:S02]  /*44f30*/  ISETP.LT.AND P3, PT, R12, c[0x0][0x17c], !P0 ;  /* 0x00005f000c007a0c */ /* 0x000fe40004761270 */
[----:B------:R-:W4:Y:S04]  /*44f40*/  LDL.LU R12, [R1+0x150] ;  /* 0x00015000010c7983 */ /* 0x000f280000300800 */
[----:B------:R0:W-:Y:S02]  /*44f50*/  @P4 STG.E.U16 [R2.64], R21 ;  /* 0x0000001502004986 */ /* 0x0001e4000c10150a */
[----:B0-----:R-:W-:-:S04]  /*44f60*/  LEA R2, P4, R8, R28, 0x1 ;  /* 0x0000001c08027211 */ /* 0x001fc800078808ff */
[-C--:B------:R-:W-:Y:S02]  /*44f70*/  LEA.HI.X.SX32 R3, R8, R0.reuse, 0x1, P4 ;  /* 0x0000000008037211 */ /* 0x080fe400020f0eff */
[----:B---3--:R-:W-:Y:S02]  /*44f80*/  ISETP.LT.AND P5, PT, R25, c[0x0][0x17c], !P0 ;  /* 0x00005f0019007a0c */ /* 0x008fe400047a1270 */
[----:B------:R-:W-:Y:S02]  /*44f90*/  LEA.HI.X.SX32 R25, R4, R0, 0x1, P6 ;  /* 0x0000000004197211 */ /* 0x000fe400030f0eff */
[----:B------:R-:W3:Y:S04]  /*44fa0*/  LDL.LU R4, [R1+0x140] ;  /* 0x0001400001047983 */ /* 0x000ee80000300800 */
[----:B------:R0:W-:Y:S04]  /*44fb0*/  @P2 STG.E.U16 [R24.64], R17 ;  /* 0x0000001118002986 */ /* 0x0001e8000c10150a */
[----:B0-----:R-:W2:Y:S04]  /*44fc0*/  LDL.LU R25, [R1+0x144] ;  /* 0x0001440001197983 */ /* 0x001ea80000300800 */
[----:B------:R-:W4:Y:S01]  /*44fd0*/  LDL.LU R8, [R1+0x18c] ;  /* 0x00018c0001087983 */ /* 0x000f220000300800 */
[----:B-----5:R-:W-:-:S03]  /*44fe0*/  PRMT R5, R26, 0x7632, R5 ;  /* 0x000076321a057816 */ /* 0x020fc60000000005 */
[----:B------:R-:W-:Y:S01]  /*44ff0*/  @P3 STG.E.U16 [R2.64], R13 ;  /* 0x0000000d02003986 */ /* 0x000fe2000c10150a */
[----:B---3--:R-:W-:-:S05]  /*45000*/  IMAD R4, R4, c[0x0][0x198], RZ ;  /* 0x0000660004047a24 */ /* 0x008fca00078e02ff */
[----:B------:R-:W-:Y:S02]  /*45010*/  LEA R24, P6, R4, R28, 0x1 ;  /* 0x0000001c04187211 */ /* 0x000fe400078c08ff */
[C---:B--2---:R-:W-:Y:S02]  /*45020*/  ISETP.LT.AND P4, PT, R25.reuse, c[0x0][0x17c], !P0 ;  /* 0x00005f0019007a0c */ /* 0x044fe40004781270 */
[----:B----4-:R-:W-:Y:S01]  /*45030*/  ISETP.LT.AND P2, PT, R8, c[0x0][0x17c], !P0 ;  /* 0x00005f0008007a0c */ /* 0x010fe20004741270 */
[----:B------:R-:W-:Y:S01]  /*45040*/  IMAD R8, R25, c[0x0][0x198], RZ ;  /* 0x0000660019087a24 */ /* 0x000fe200078e02ff */
[----:B------:R-:W-:Y:S02]  /*45050*/  LEA.HI.X.SX32 R25, R4, R0, 0x1, P6 ;  /* 0x0000000004197211 */ /* 0x000fe400030f0eff */
[----:B------:R-:W2:Y:S04]  /*45060*/  LDL.LU R4, [R1+0x148] ;  /* 0x0001480001047983 */ /* 0x000ea80000300800 */
[----:B------:R0:W-:Y:S04]  /*45070*/  @P5 STG.E.U16 [R24.64], R9 ;  /* 0x0000000918005986 */ /* 0x0001e8000c10150a */
[----:B------:R-:W3:Y:S04]  /*45080*/  LDL.LU R26, [R1+0x15c] ;  /* 0x00015c00011a7983 */ /* 0x000ee80000300800 */
[----:B0-----:R-:W4:Y:S01]  /*45090*/  LDL.LU R25, [R1+0x14c] ;  /* 0x00014c0001197983 */ /* 0x001f220000300800 */
[----:B------:R-:W-:-:S04]  /*450a0*/  LEA R2, P6, R8, R28, 0x1 ;  /* 0x0000001c08027211 */ /* 0x000fc800078c08ff */
[----:B------:R-:W-:-:S05]  /*450b0*/  LEA.HI.X.SX32 R3, R8, R0, 0x1, P6 ;  /* 0x0000000008037211 */ /* 0x000fca00030f0eff */
[----:B------:R-:W-:Y:S01]  /*450c0*/  @P4 STG.E.U16 [R2.64], R5 ;  /* 0x0000000502004986 */ /* 0x000fe2000c10150a */
[C---:B--2---:R-:W-:Y:S01]  /*450d0*/  ISETP.LT.AND P3, PT, R4.reuse, c[0x0][0x17c], !P0 ;  /* 0x00005f0004007a0c */ /* 0x044fe20004761270 */
[----:B------:R-:W-:-:S05]  /*450e0*/  IMAD R4, R4, c[0x0][0x198], RZ ;  /* 0x0000660004047a24 */ /* 0x000fca00078e02ff */
[C---:B------:R-:W-:Y:S02]  /*450f0*/  LEA R24, P5, R4.reuse, R28, 0x1 ;  /* 0x0000001c04187211 */ /* 0x040fe400078a08ff */
[C---:B----4-:R-:W-:Y:S01]  /*45100*/  ISETP.LT.AND P6, PT, R25.reuse, c[0x0][0x17c], !P0 ;  /* 0x00005f0019007a0c */ /* 0x050fe200047c1270 */
[----:B------:R-:W-:Y:S01]  /*45110*/  IMAD R8, R25, c[0x0][0x198], RZ ;  /* 0x0000660019087a24 */ /* 0x000fe200078e02ff */
[----:B------:R-:W-:Y:S02]  /*45120*/  LEA.HI.X.SX32 R25, R4, R0, 0x1, P5 ;  /* 0x0000000004197211 */ /* 0x000fe400028f0eff */
[----:B------:R-:W-:Y:S02]  /*45130*/  PRMT R4, R27, 0x7632, R4 ;  /* 0x000076321b047816 */ /* 0x000fe40000000004 */
[----:B------:R-:W2:Y:S04]  /*45140*/  LDL.LU R27, [R1+0x34] ;  /* 0x00003400011b7983 */ /* 0x000ea80000300800 */
[----:B------:R0:W-:Y:S04]  /*45150*/  @P3 STG.E.U16 [R24.64], R4 ;  /* 0x0000000418003986 */ /* 0x0001e8000c10150a */
[----:B0-----:R-:W4:Y:S01]  /*45160*/  LDL.LU R24, [R1+0xc4] ;  /* 0x0000c40001187983 */ /* 0x001f220000300800 */
[----:B------:R-:W-:-:S03]  /*45170*/  LEA R2, P5, R8, R28, 0x1 ;  /* 0x0000001c08027211 */ /* 0x000fc600078a08ff */
[----:B------:R-:W5:Y:S01]  /*45180*/  LDL.LU R25, [R1+0x154] ;  /* 0x0001540001197983 */ /* 0x000f620000300800 */
[----:B------:R-:W-:Y:S01]  /*45190*/  LEA.HI.X.SX32 R3, R8, R0, 0x1, P5 ;  /* 0x0000000008037211 */ /* 0x000fe200028f0eff */
[C---:B------:R-:W-:Y:S01]  /*451a0*/  IMAD R4, R12.reuse, c[0x0][0x198], RZ ;  /* 0x000066000c047a24 */ /* 0x040fe200078e02ff */
[----:B------:R-:W-:Y:S02]  /*451b0*/  ISETP.LT.AND P4, PT, R12, c[0x0][0x17c], !P0 ;  /* 0x00005f000c007a0c */ /* 0x000fe40004781270 */
[----:B------:R-:W2:Y:S01]  /*451c0*/  LDL.LU R12, [R1+0x164] ;  /* 0x00016400010c7983 */ /* 0x000ea20000300800 */
[----:B----4-:R-:W-:-:S05]  /*451d0*/  PRMT R5, R24, 0x7632, R5 ;  /* 0x0000763218057816 */ /* 0x010fca0000000005 */
[----:B------:R0:W-:Y:S02]  /*451e0*/  @P6 STG.E.U16 [R2.64], R5 ;  /* 0x0000000502006986 */ /* 0x0001e4000c10150a */
[----:B0-----:R-:W-:Y:S02]  /*451f0*/  PRMT R5, R16, 0x7632, R5 ;  /* 0x0000763210057816 */ /* 0x001fe40000000005 */
[----:B------:R-:W4:Y:S04]  /*45200*/  LDL.LU R16, [R1+0x168] ;  /* 0x0001680001107983 */ /* 0x000f280000300800 */
[----:B------:R-:W2:Y:S01]  /*45210*/  LDL.LU R3, [R1+0x158] ;  /* 0x0001580001037983 */ /* 0x000ea20000300800 */
[C---:B-----5:R-:W-:Y:S01]  /*45220*/  IMAD R8, R25.reuse, c[0x0][0x198], RZ ;  /* 0x0000660019087a24 */ /* 0x060fe200078e02ff */
[----:B------:R-:W-:-:S02]  /*45230*/  ISETP.LT.AND P3, PT, R25, c[0x0][0x17c], !P0 ;  /* 0x00005f0019007a0c */ /* 0x000fc40004761270 */
[-C--:B------:R-:W-:Y:S02]  /*45240*/  LEA R24, P5, R4, R28.reuse, 0x1 ;  /* 0x0000001c04187211 */ /* 0x080fe400078a08ff */
[----:B------:R-:W-:Y:S02]  /*45250*/  LEA R2, P6, R8, R28, 0x1 ;  /* 0x0000001c08027211 */ /* 0x000fe400078c08ff */
[----:B------:R-:W-:-:S05]  /*45260*/  LEA.HI.X.SX32 R25, R4, R0, 0x1, P5 ;  /* 0x0000000004197211 */ /* 0x000fca00028f0eff */
[----:B------:R-:W-:Y:S01]  /*45270*/  @P4 STG.E.U16 [R24.64], R5 ;  /* 0x0000000518004986 */ /* 0x000fe2000c10150a */
[C---:B--2---:R-:W-:Y:S01]  /*45280*/  ISETP.LT.AND P5, PT, R3.reuse, c[0x0][0x17c], !P0 ;  /* 0x00005f0003007a0c */ /* 0x044fe200047a1270 */
[----:B------:R-:W-:Y:S01]  /*45290*/  IMAD R4, R3, c[0x0][0x198], RZ ;  /* 0x0000660003047a24 */ /* 0x000fe200078e02ff */
[----:B------:R-:W-:Y:S02]  /*452a0*/  LEA.HI.X.SX32 R3, R8, R0, 0x1, P6 ;  /* 0x0000000008037211 */ /* 0x000fe400030f0eff */
[----:B------:R-:W-:Y:S02]  /*452b0*/  PRMT R8, R6, 0x7632, R8 ;  /* 0x0000763206087816 */ /* 0x000fe40000000008 */
[----:B------:R-:W2:Y:S04]  /*452c0*/  LDL.LU R6, [R1+0xf4c] ;  /* 0x000f4c0001067983 */ /* 0x000ea80000300800 */
[----:B------:R0:W-:Y:S04]  /*452d0*/  @P3 STG.E.U16 [R2.64], R8 ;  /* 0x0000000802003986 */ /* 0x0001e8000c10150a */
[----:B0-----:R-:W5:Y:S04]  /*452e0*/  LDL.LU R8, [R1+0xa4] ;  /* 0x0000a40001087983 */ /* 0x001f680000300800 */
[----:B------:R-:W2:Y:S01]  /*452f0*/  LDL.LU R2, [R1+0x160] ;  /* 0x0001600001027983 */ /* 0x000ea20000300800 */
[----:B------:R-:W-:Y:S01]  /*45300*/  LEA R24, P6, R4, R28, 0x1 ;  /* 0x0000001c04187211 */ /* 0x000fe200078c08ff */
[C---:B---3--:R-:W-:Y:S01]  /*45310*/  IMAD R3, R26.reuse, c[0x0][0x198], RZ ;  /* 0x000066001a037a24 */ /* 0x048fe200078e02ff */
[----:B------:R-:W-:-:S02]  /*45320*/  ISETP.LT.AND P4, PT, R26, c[0x0][0x17c], !P0 ;  /* 0x00005f001a007a0c */ /* 0x000fc40004781270 */
[----:B------:R-:W-:Y:S01]  /*45330*/  LEA.HI.X.SX32 R25, R4, R0, 0x1, P6 ;  /* 0x0000000004197211 */ /* 0x000fe200030f0eff */
[----:B------:R-:W3:Y:S01]  /*45340*/  LDL.LU R26, [R1+0x170] ;  /* 0x00017000011a7983 */ /* 0x000ee20000300800 */
[----:B-----5:R-:W-:Y:S01]  /*45350*/  PRMT R5, R8, 0x7632, R5 ;  /* 0x0000763208057816 */ /* 0x020fe20000000005 */
[C---:B--2---:R-:W-:Y:S01]  /*45360*/  IMAD R4, R2.reuse, c[0x0][0x198], RZ ;  /* 0x0000660002047a24 */ /* 0x044fe200078e02ff */
[----:B------:R-:W-:-:S03]  /*45370*/  ISETP.LT.AND P3, PT, R2, c[0x0][0x17c], !P0 ;  /* 0x00005f0002007a0c */ /* 0x000fc60004761270 */
[----:B------:R0:W-:Y:S01]  /*45380*/  @P5 STG.E.U16 [R24.64], R5 ;  /* 0x0000000518005986 */ /* 0x0001e2000c10150a */
[----:B------:R-:W-:-:S04]  /*45390*/  LEA R2, P6, R3, R28, 0x1 ;  /* 0x0000001c03027211 */ /* 0x000fc800078c08ff */
[----:B------:R-:W-:Y:S02]  /*453a0*/  LEA.HI.X.SX32 R3, R3, R0, 0x1, P6 ;  /* 0x0000000003037211 */ /* 0x000fe400030f0eff */
[C---:B0-----:R-:W-:Y:S02]  /*453b0*/  LEA R24, P5, R4.reuse, R28, 0x1 ;  /* 0x0000001c04187211 */ /* 0x041fe400078a08ff */
[----:B------:R-:W-:Y:S02]  /*453c0*/  PRMT R5, R27, 0x7632, R5 ;  /* 0x000076321b057816 */ /* 0x000fe40000000005 */
[----:B------:R-:W-:Y:S01]  /*453d0*/  LEA.HI.X.SX32 R25, R4, R0, 0x1, P5 ;  /* 0x0000000004197211 */ /* 0x000fe200028f0eff */
[----:B------:R-:W2:Y:S01]  /*453e0*/  LDL.LU R27, [R1+0x174] ;  /* 0x00017400011b7983 */ /* 0x000ea20000300800 */
[----:B------:R-:W-:Y:S01]  /*453f0*/  PRMT R4, R7, 0x7632, R4 ;  /* 0x0000763207047816 */ /* 0x000fe20000000004 */
[C---:B------:R-:W-:Y:S01]  /*45400*/  IMAD R8, R12.reuse, c[0x0][0x198], RZ ;  /* 0x000066000c087a24 */ /* 0x040fe200078e02ff */
[----:B------:R-:W-:Y:S01]  /*45410*/  ISETP.LT.AND P6, PT, R12, c[0x0][0x17c], !P0 ;  /* 0x00005f000c007a0c */ /* 0x000fe200047c1270 */
[----:B------:R-:W-:Y:S04]  /*45420*/  @P4 STG.E.U16 [R2.64], R5 ;  /* 0x0000000502004986 */ /* 0x000fe8000c10150a */
[----:B------:R-:W5:Y:S04]  /*45430*/  LDL.LU R12, [R1+0x178] ;  /* 0x00017800010c7983 */ /* 0x000f680000300800 */
[----:B------:R-:W2:Y:S04]  /*45440*/  LDL.LU R7, [R1+0xf48] ;  /* 0x000f480001077983 */ /* 0x000ea80000300800 */
[----:B------:R0:W-:Y:S04]  /*45450*/  @P3 STG.E.U16 [R24.64], R4 ;  /* 0x0000000418003986 */ /* 0x0001e8000c10150a */
[----:B0-----:R-:W2:Y:S04]  /*45460*/  LDL.LU R24, [R1+0x64] ;  /* 0x0000640001187983 */ /* 0x001ea80000300800 */
[----:B------:R-:W3:Y:S01]  /*45470*/  LDL.LU R25, [R1+0x16c] ;  /* 0x00016c0001197983 */ /* 0x000ee20000300800 */
[----:B------:R-:W-:Y:S01]  /*45480*/  LEA R2, P5, R8, R28, 0x1 ;  /* 0x0000001c08027211 */ /* 0x000fe200078a08ff */
[C---:B----4-:R-:W-:Y:S01]  /*45490*/  IMAD R4, R16.reuse, c[0x0][0x198], RZ ;  /* 0x0000660010047a24 */ /* 0x050fe200078e02ff */
[----:B------:R-:W-:-:S02]  /*454a0*/  ISETP.LT.AND P4, PT, R16, c[0x0][0x17c], !P0 ;  /* 0x00005f0010007a0c */ /* 0x000fc40004781270 */
[----:B------:R-:W-:Y:S01]  /*454b0*/  LEA.HI.X.SX32 R3, R8, R0, 0x1, P5 ;  /* 0x0000000008037211 */ /* 0x000fe200028f0eff */
[----:B------:R-:W4:Y:S01]  /*454c0*/  LDL.LU R16, [R1+0x17c] ;  /* 0x00017c0001107983 */ /* 0x000f220000300800 */
[----:B--2---:R-:W-:Y:S01]  /*454d0*/  PRMT R5, R24, 0x7632, R5 ;  /* 0x0000763218057816 */ /* 0x004fe20000000005 */
[C---:B---3--:R-:W-:Y:S01]  /*454e0*/  IMAD R8, R25.reuse, c[0x0][0x198], RZ ;  /* 0x0000660019087a24 */ /* 0x048fe200078e02ff */
[----:B------:R-:W-:-:S03]  /*454f0*/  ISETP.LT.AND P3, PT, R25, c[0x0][0x17c], !P0 ;  /* 0x00005f0019007a0c */ /* 0x000fc60004761270 */
[----:B------:R0:W-:Y:S01]  /*45500*/  @P6 STG.E.U16 [R2.64], R5 ;  /* 0x0000000502006986 */ /* 0x0001e2000c10150a */
[----:B------:R-:W-:-:S04]  /*45510*/  LEA R24, P5, R4, R28, 0x1 ;  /* 0x0000001c04187211 */ /* 0x000fc800078a08ff */
[----:B------:R-:W-:Y:S02]  /*45520*/  LEA.HI.X.SX32 R25, R4, R0, 0x1, P5 ;  /* 0x0000000004197211 */ /* 0x000fe400028f0eff */
[----:B0-----:R-:W-:Y:S02]  /*45530*/  LEA R2, P6, R8, R28, 0x1 ;  /* 0x0000001c08027211 */ /* 0x001fe400078c08ff */
[----:B------:R-:W-:Y:S02]  /*45540*/  PRMT R5, R20, 0x7632, R5 ;  /* 0x0000763214057816 */ /* 0x000fe40000000005 */
[----:B------:R-:W2:Y:S01]  /*45550*/  LDL.LU R20, [R1+0x180] ;  /* 0x0001800001147983 */ /* 0x000ea20000300800 */
[----:B------:R-:W-:Y:S02]  /*45560*/  LEA.HI.X.SX32 R3, R8, R0, 0x1, P6 ;  /* 0x0000000008037211 */ /* 0x000fe400030f0eff */
[----:B------:R-:W-:Y:S02]  /*45570*/  PRMT R8, R29, 0x7632, R8 ;  /* 0x000076321d087816 */ /* 0x000fe40000000008 */
[----:B------:R-:W3:Y:S04]  /*45580*/  LDL.LU R29, [R1+0x184] ;  /* 0x00018400011d7983 */ /* 0x000ee80000300800 */
[----:B------:R-:W-:Y:S01]  /*45590*/  @P4 STG.E.U16 [R24.64], R5 ;  /* 0x0000000518004986 */ /* 0x000fe2000c10150a */
[----:B------:R-:W-:-:S03]  /*455a0*/  ISETP.LT.AND P4, PT, R27, c[0x0][0x17c], !P0 ;  /* 0x00005f001b007a0c */ /* 0x000fc60004781270 */
[----:B------:R0:W-:Y:S02]  /*455b0*/  @P3 STG.E.U16 [R2.64], R8 ;  /* 0x0000000802003986 */ /* 0x0001e4000c10150a */
[----:B0-----:R-:W-:Y:S02]  /*455c0*/  IMAD R3, R27, c[0x0][0x198], RZ ;  /* 0x000066001b037a24 */ /* 0x001fe400078e02ff */
[----:B------:R-:W3:Y:S01]  /*455d0*/  LDL.LU R27, [R1+0x190] ;  /* 0x00019000011b7983 */ /* 0x000ee20000300800 */
[C---:B------:R-:W-:Y:S01]  /*455e0*/  IMAD R4, R26.reuse, c[0x0][0x198], RZ ;  /* 0x000066001a047a24 */ /* 0x040fe200078e02ff */
[----:B------:R-:W-:Y:S02]  /*455f0*/  ISETP.LT.AND P5, PT, R26, c[0x0][0x17c], !P0 ;  /* 0x00005f001a007a0c */ /* 0x000fe400047a1270 */
[----:B-----5:R-:W-:Y:S01]  /*45600*/  ISETP.LT.AND P3, PT, R12, c[0x0][0x17c], !P0 ;  /* 0x00005f000c007a0c */ /* 0x020fe20004761270 */
[----:B----4-:R-:W-:Y:S01]  /*45610*/  IMAD R8, R16, c[0x0][0x198], RZ ;  /* 0x0000660010087a24 */ /* 0x010fe200078e02ff */
[C---:B------:R-:W-:Y:S01]  /*45620*/  LEA R24, P6, R4.reuse, R28, 0x1 ;  /* 0x0000001c04187211 */ /* 0x040fe200078c08ff */
[----:B------:R-:W4:Y:S03]  /*45630*/  LDL.LU R26, [R1+0x198] ;  /* 0x00019800011a7983 */ /* 0x000f260000300800 */
[----:B------:R-:W-:-:S02]  /*45640*/  LEA.HI.X.SX32 R25, R4, R0, 0x1, P6 ;  /* 0x0000000004197211 */ /* 0x000fc400030f0eff */
[----:B------:R-:W-:Y:S01]  /*45650*/  PRMT R4, R5, 0x7632, R4 ;  /* 0x0000763205047816 */ /* 0x000fe20000000004 */
[----:B------:R-:W-:Y:S01]  /*45660*/  IMAD R5, R12, c[0x0][0x198], RZ ;  /* 0x000066000c057a24 */ /* 0x000fe200078e02ff */
[----:B------:R-:W-:-:S03]  /*45670*/  LEA R2, P6, R3, R28, 0x1 ;  /* 0x0000001c03027211 */ /* 0x000fc600078c08ff */
[----:B------:R0:W-:Y:S01]  /*45680*/  @P5 STG.E.U16 [R24.64], R4 ;  /* 0x0000000418005986 */ /* 0x0001e2000c10150a */
[----:B------:R-:W-:Y:S02]  /*45690*/  PRMT R21, R21, 0x7632, R21 ;  /* 0x0000763215157816 */ /* 0x000fe40000000015 */
[----:B------:R-:W-:Y:S02]  /*456a0*/  LEA.HI.X.SX32 R3, R3, R0, 0x1, P6 ;  /* 0x0000000003037211 */ /* 0x000fe400030f0eff */
[----:B------:R-:W-:Y:S02]  /*456b0*/  ISETP.LT.AND P6, PT, R16, c[0x0][0x17c], !P0 ;  /* 0x00005f0010007a0c */ /* 0x000fe400047c1270 */
[----:B------:R-:W-:Y:S02]  /*456c0*/  PRMT R17, R17, 0x7632, R17 ;  /* 0x0000763211117816 */ /* 0x000fe40000000011 */
[C---:B0-----:R-:W-:Y:S01]  /*456d0*/  LEA R4, P5, R5.reuse, R28, 0x1 ;  /* 0x0000001c05047211 */ /* 0x041fe200078a08ff */
[----:B------:R0:W-:Y:S03]  /*456e0*/  @P4 STG.E.U16 [R2.64], R21 ;  /* 0x0000001502004986 */ /* 0x0001e6000c10150a */
[----:B------:R-:W-:Y:S01]  /*456f0*/  LEA.HI.X.SX32 R5, R5, R0, 0x1, P5 ;  /* 0x0000000005057211 */ /* 0x000fe200028f0eff */
[----:B------:R-:W5:Y:S01]  /*45700*/  LDL.LU R25, [R1+0x88] ;  /* 0x0000880001197983 */ /* 0x000f620000300800 */
[----:B------:R-:W-:-:S03]  /*45710*/  PRMT R13, R13, 0x7632, R13 ;  /* 0x000076320d0d7816 */ /* 0x000fc6000000000d */
[----:B------:R1:W-:Y:S01]  /*45720*/  @P3 STG.E.U16 [R4.64], R17 ;  /* 0x0000001104003986 */ /* 0x0003e2000c10150a */
[----:B0-----:R-:W-:-:S04]  /*45730*/  LEA R2, P5, R8, R28, 0x1 ;  /* 0x0000001c08027211 */ /* 0x001fc800078a08ff */
[----:B------:R-:W-:Y:S01]  /*45740*/  LEA.HI.X.SX32 R3, R8, R0, 0x1, P5 ;  /* 0x0000000008037211 */ /* 0x000fe200028f0eff */
[----:B------:R-:W-:Y:S01]  /*45750*/  IMAD.MOV.U32 R16, RZ, RZ, c[0x0][0x198] ;  /* 0x00006600ff107624 */ /* 0x000fe200078e00ff */
[----:B-1----:R-:W4:Y:S04]  /*45760*/  LDL R17, [R1+0x98] ;  /* 0x0000980001117983 */ /* 0x002f280000100800 */
[----:B------:R0:W-:Y:S01]  /*45770*/  @P6 STG.E.U16 [R2.64], R13 ;  /* 0x0000000d02006986 */ /* 0x0001e2000c10150a */
[C---:B--2---:R-:W-:Y:S01]  /*45780*/  IMAD R4, R20.reuse, c[0x0][0x198], RZ ;  /* 0x0000660014047a24 */ /* 0x044fe200078e02ff */
[----:B------:R-:W-:Y:S02]  /*45790*/  ISETP.LT.AND P4, PT, R20, c[0x0][0x17c], !P0 ;  /* 0x00005f0014007a0c */ /* 0x000fe40004781270 */
[----:B------:R-:W2:Y:S01]  /*457a0*/  LDL.LU R20, [R1+0x19c] ;  /* 0x00019c0001147983 */ /* 0x000ea20000300800 */
[----:B---3--:R-:W-:Y:S01]  /*457b0*/  IMAD R5, R29, c[0x0][0x198], RZ ;  /* 0x000066001d057a24 */ /* 0x008fe200078e02ff */
[----:B------:R-:W-:-:S02]  /*457c0*/  LEA R12, P5, R4, R28, 0x1 ;  /* 0x0000001c040c7211 */ /* 0x000fc400078a08ff */
[----:B------:R-:W3:Y:S01]  /*457d0*/  LDL R24, [R1+0xc8] ;  /* 0x0000c80001187983 */ /* 0x000ee20000100800 */
[----:B------:R-:W-:Y:S02]  /*457e0*/  ISETP.LT.AND P3, PT, R29, c[0x0][0x17c], !P0 ;  /* 0x00005f001d007a0c */ /* 0x000fe40004761270 */
[C---:B0-----:R-:W-:Y:S01]  /*457f0*/  LEA R2, P6, R5.reuse, R28, 0x1 ;  /* 0x0000001c05027211 */ /* 0x041fe200078c08ff */
[----:B------:R-:W3:Y:S01]  /*45800*/  LDL.LU R29, [R1+0x1a0] ;  /* 0x0001a000011d7983 */ /* 0x000ee20000300800 */
[-C--:B------:R-:W-:Y:S01]  /*45810*/  LEA.HI.X.SX32 R13, R4, R0.reuse, 0x1, P5 ;  /* 0x00000000040d7211 */ /* 0x080fe200028f0eff */
[----:B------:R-:W-:Y:S01]  /*45820*/  IMAD R4, R16, 0x2, R5 ;  /* 0x0000000210047824 */ /* 0x000fe200078e0205 */
[----:B------:R-:W-:Y:S02]  /*45830*/  LEA.HI.X.SX32 R3, R5, R0, 0x1, P6 ;  /* 0x0000000005037211 */ /* 0x000fe400030f0eff */
[----:B------:R-:W-:Y:S02]  /*45840*/  ISETP.LT.AND P5, PT, R27, c[0x0][0x17c], !P0 ;  /* 0x00005f001b007a0c */ /* 0x000fe400047a1270 */
[----:B------:R-:W3:Y:S04]  /*45850*/  LDL.LU R27, [R1+0x1a4] ;  /* 0x0001a400011b7983 */ /* 0x000ee80000300800 */
[----:B------:R-:W3:Y:S04]  /*45860*/  LDL.LU R21, [R1+0xb8] ;  /* 0x0000b80001157983 */ /* 0x000ee80000300800 */
[----:B------:R-:W3:Y:S01]  /*45870*/  LDL.LU R5, [R1+0x194] ;  /* 0x0001940001057983 */ /* 0x000ee20000300800 */
[----:B------:R-:W-:-:S02]  /*45880*/  PRMT R9, R9, 0x7632, R9 ;  /* 0x0000763209097816 */ /* 0x000fc40000000009 */
[----:B------:R-:W-:-:S03]  /*45890*/  LEA R8, P6, R4, R28, 0x1 ;  /* 0x0000001c04087211 */ /* 0x000fc600078c08ff */
[----:B------:R0:W-:Y:S02]  /*458a0*/  @P4 STG.E.U16 [R12.64], R9 ;  /* 0x000000090c004986 */ /* 0x0001e4000c10150a */
[----:B0-----:R-:W-:Y:S02]  /*458b0*/  LEA.HI.X.SX32 R9, R4, R0, 0x1, P6 ;  /* 0x0000000004097211 */ /* 0x001fe400030f0eff */
[----:B----4-:R0:W-:Y:S04]  /*458c0*/  @P3 STG.E.U16 [R2.64], R17 ;  /* 0x0000001102003986 */ /* 0x0101e8000c10150a */
[----:B-----5:R1:W-:Y:S01]  /*458d0*/  @P1 STG.E.U16 [R8.64], R25 ;  /* 0x0000001908001986 */ /* 0x0203e2000c10150a */
[----:B------:R-:W-:-:S03]  /*458e0*/  ISETP.LT.AND P3, PT, R26, c[0x0][0x17c], !P0 ;  /* 0x00005f001a007a0c */ /* 0x000fc60004761270 */
[----:B------:R-:W4:Y:S04]  /*458f0*/  LDL.LU R26, [R1+0x1ac] ;  /* 0x0001ac00011a7983 */ /* 0x000f280000300800 */
[----:B------:R-:W5:Y:S01]  /*45900*/  LDL.LU R13, [R1+0x38] ;  /* 0x00003800010d7983 */ /* 0x000f620000300800 */
[----:B--2---:R-:W-:-:S03]  /*45910*/  ISETP.LT.AND P1, PT, R20, c[0x0][0x17c], !P0 ;  /* 0x00005f0014007a0c */ /* 0x004fc60004721270 */
[----:B------:R-:W2:Y:S04]  /*45920*/  LDL.LU R20, [R1+0x18] ;  /* 0x0000180001147983 */ /* 0x000ea80000300800 */
[----:B0-----:R-:W2:Y:S01]  /*45930*/  LDL.LU R17, [R1+0x68] ;  /* 0x0000680001117983 */ /* 0x001ea20000300800 */
[----:B---3--:R-:W-:Y:S01]  /*45940*/  ISETP.LT.AND P4, PT, R5, c[0x0][0x17c], !P0 ;  /* 0x00005f0005007a0c */ /* 0x008fe20004781270 */
[----:B------:R-:W-:-:S04]  /*45950*/  IMAD R5, R16, 0x2, R4 ;  /* 0x0000000210057824 */ /* 0x000fc800078e0204 */
[----:B------:R-:W-:Y:S01]  /*45960*/  IMAD R4, R16, 0x2, R5 ;  /* 0x0000000210047824 */ /* 0x000fe200078e0205 */
[----:B------:R-:W-:-:S04]  /*45970*/  LEA R2, P6, R5, R28, 0x1 ;  /* 0x0000001c05027211 */ /* 0x000fc800078c08ff */
[----:B------:R-:W-:Y:S01]  /*45980*/  LEA.HI.X.SX32 R3, R5, R0, 0x1, P6 ;  /* 0x0000000005037211 */ /* 0x000fe200030f0eff */
[----:B------:R-:W-:Y:S01]  /*45990*/  IMAD R5, R16, 0x2, R4 ;  /* 0x0000000210057824 */ /* 0x000fe200078e0204 */
[----:B-1----:R-:W-:-:S03]  /*459a0*/  LEA R8, P6, R4, R28, 0x1 ;  /* 0x0000001c04087211 */ /* 0x002fc600078c08ff */
[----:B------:R0:W-:Y:S01]  /*459b0*/  @P2 STG.E.U16 [R2.64], R24 ;  /* 0x0000001802002986 */ /* 0x0001e2000c10150a */
[----:B------:R-:W-:Y:S02]  /*459c0*/  LEA.HI.X.SX32 R9, R4, R0, 0x1, P6 ;  /* 0x0000000004097211 */ /* 0x000fe400030f0eff */
[----:B------:R-:W-:Y:S01]  /*459d0*/  ISETP.LT.AND P2, PT, R29, c[0x0][0x17c], !P0 ;  /* 0x00005f001d007a0c */ /* 0x000fe20004741270 */
[----:B------:R-:W-:Y:S01]  /*459e0*/  IMAD R4, R16, 0x2, R5 ;  /* 0x0000000210047824 */ /* 0x000fe200078e0205 */
[----:B------:R-:W3:Y:S01]  /*459f0*/  LDL.LU R29, [R1+0x1b8] ;  /* 0x0001b800011d7983 */ /* 0x000ee20000300800 */
[----:B0-----:R-:W-:-:S03]  /*45a00*/  LEA R2, P6, R5, R28, 0x1 ;  /* 0x0000001c05027211 */ /* 0x001fc600078c08ff */
[----:B------:R-:W2:Y:S01]  /*45a10*/  LDL.LU R24, [R1+0x48] ;  /* 0x0000480001187983 */ /* 0x000ea20000300800 */
[----:B------:R-:W-:-:S03]  /*45a20*/  LEA.HI.X.SX32 R3, R5, R0, 0x1, P6 ;  /* 0x0000000005037211 */ /* 0x000fc600030f0eff */
[----:B------:R-:W2:Y:S04]  /*45a30*/  LDL R5, [R1+0xd8] ;  /* 0x0000d80001057983 */ /* 0x000ea80000100800 */
[----:B--2---:R0:W-:Y:S01]  /*45a40*/  @P5 STG.E.U16 [R8.64], R5 ;  /* 0x0000000508005986 */ /* 0x0041e2000c10150a */
[----:B------:R-:W-:-:S03]  /*45a50*/  ISETP.LT.AND P5, PT, R27, c[0x0][0x17c], !P0 ;  /* 0x00005f001b007a0c */ /* 0x000fc600047a1270 */
[----:B------:R-:W2:Y:S01]  /*45a60*/  LDL.LU R27, [R1+0x28] ;  /* 0x00002800011b7983 */ /* 0x000ea20000300800 */
[----:B0-----:R-:W-:Y:S01]  /*45a70*/  LEA R8, P6, R4, R28, 0x1 ;  /* 0x0000001c04087211 */ /* 0x001fe200078c08ff */
[----:B------:R-:W-:-:S03]  /*45a80*/  IMAD R5, R16, 0x2, R4 ;  /* 0x0000000210057824 */ /* 0x000fc600078e0204 */
[----:B------:R-:W-:Y:S02]  /*45a90*/  LEA.HI.X.SX32 R9, R4, R0, 0x1, P6 ;  /* 0x0000000004097211 */ /* 0x000fe400030f0eff */
[----:B------:R-:W2:Y:S04]  /*45aa0*/  LDL.LU R4, [R1+0x1a8] ;  /* 0x0001a80001047983 */ /* 0x000ea80000300800 */
[----:B------:R0:W-:Y:S02]  /*45ab0*/  @P4 STG.E.U16 [R2.64], R21 ;  /* 0x0000001502004986 */ /* 0x0001e4000c10150a */
[----:B0-----:R-:W-:-:S04]  /*45ac0*/  LEA R2, P6, R5, R28, 0x1 ;  /* 0x0000001c05027211 */ /* 0x001fc800078c08ff */
[----:B------:R-:W-:Y:S02]  /*45ad0*/  LEA.HI.X.SX32 R3, R5, R0, 0x1, P6 ;  /* 0x0000000005037211 */ /* 0x000fe400030f0eff */
[----:B--2---:R-:W-:Y:S01]  /*45ae0*/  ISETP.LT.AND P4, PT, R4, c[0x0][0x17c], !P0 ;  /* 0x00005f0004007a0c */ /* 0x004fe20004781270 */
[----:B------:R-:W-:Y:S02]  /*45af0*/  IMAD R4, R16, 0x2, R5 ;  /* 0x0000000210047824 */ /* 0x000fe400078e0205 */
[----:B------:R-:W2:Y:S04]  /*45b00*/  LDL R5, [R1+0xa8] ;  /* 0x0000a80001057983 */ /* 0x000ea80000100800 */
[----:B--2---:R0:W-:Y:S01]  /*45b10*/  @P3 STG.E.U16 [R8.64], R5 ;  /* 0x0000000508003986 */ /* 0x0041e2000c10150a */
[----:B----4-:R-:W-:-:S03]  /*45b20*/  ISETP.LT.AND P3, PT, R26, c[0x0][0x17c], !P0 ;  /* 0x00005f001a007a0c */ /* 0x010fc60004761270 */
[----:B------:R-:W2:Y:S01]  /*45b30*/  LDL.LU R26, [R1+0x1c4] ;  /* 0x0001c400011a7983 */ /* 0x000ea20000300800 */
[----:B0-----:R-:W-:Y:S01]  /*45b40*/  LEA R8, P6, R4, R28, 0x1 ;  /* 0x0000001c04087211 */ /* 0x001fe200078c08ff */
[----:B------:R-:W-:-:S03]  /*45b50*/  IMAD R5, R16, 0x2, R4 ;  /* 0x0000000210057824 */ /* 0x000fc600078e0204 */
[----:B------:R-:W-:Y:S02]  /*45b60*/  LEA.HI.X.SX32 R9, R4, R0, 0x1, P6 ;  /* 0x0000000004097211 */ /* 0x000fe400030f0eff */
[----:B------:R-:W4:Y:S04]  /*45b70*/  LDL.LU R4, [R1+0x1b0] ;  /* 0x0001b00001047983 */ /* 0x000f280000300800 */
[----:B-----5:R0:W-:Y:S02]  /*45b80*/  @P1 STG.E.U16 [R2.64], R13 ;  /* 0x0000000d02001986 */ /* 0x0201e4000c10150a */
[----:B0-----:R-:W-:-:S04]  /*45b90*/  LEA R2, P6, R5, R28, 0x1 ;  /* 0x0000001c05027211 */ /* 0x001fc800078c08ff */
[----:B------:R-:W-:Y:S02]  /*45ba0*/  LEA.HI.X.SX32 R3, R5, R0, 0x1, P6 ;  /* 0x0000000005037211 */ /* 0x000fe400030f0eff */
[----:B----4-:R-:W-:Y:S01]  /*45bb0*/  ISETP.LT.AND P1, PT, R4, c[0x0][0x17c], !P0 ;  /* 0x00005f0004007a0c */ /* 0x010fe20004721270 */
[----:B------:R-:W-:Y:S02]  /*45bc0*/  IMAD R4, R16, 0x2, R5 ;  /* 0x0000000210047824 */ /* 0x000fe400078e0205 */
[----:B------:R-:W4:Y:S04]  /*45bd0*/  LDL.LU R5, [R1+0x1b4] ;  /* 0x0001b40001057983 */ /* 0x000f280000300800 */
[----:B------:R0:W-:Y:S04]  /*45be0*/  @P2 STG.E.U16 [R8.64], R20 ;  /* 0x0000001408002986 */ /* 0x0001e8000c10150a */
[----:B------:R1:W-:Y:S01]  /*45bf0*/  @P5 STG.E.U16 [R2.64], R17 ;  /* 0x0000001102005986 */ /* 0x0003e2000c10150a */
[----:B0-----:R-:W-:-:S04]  /*45c00*/  LEA R8, P6, R4, R28, 0x1 ;  /* 0x0000001c04087211 */ /* 0x001fc800078c08ff */
[----:B------:R-:W-:Y:S02]  /*45c10*/  LEA.HI.X.SX32 R9, R4, R0, 0x1, P6 ;  /* 0x0000000004097211 */ /* 0x000fe400030f0eff */
[----:B---3--:R-:W-:Y:S02]  /*45c20*/  ISETP.LT.AND P5, PT, R29, c[0x0][0x17c], !P0 ;  /* 0x00005f001d007a0c */ /* 0x008fe400047a1270 */
[----:B------:R-:W3:Y:S01]  /*45c30*/  LDL.LU R29, [R1+0x1d4] ;  /* 0x0001d400011d7983 */ /* 0x000ee20000300800 */
[----:B----4-:R-:W-:Y:S01]  /*45c40*/  ISETP.LT.AND P2, PT, R5, c[0x0][0x17c], !P0 ;  /* 0x00005f0005007a0c */ /* 0x010fe20004741270 */
[----:B------:R-:W-:-:S05]  /*45c50*/  IMAD R5, R16, 0x2, R4 ;  /* 0x0000000210057824 */ /* 0x000fca00078e0204 */
[----:B-1----:R-:W-:Y:S01]  /*45c60*/  LEA R2, P6, R5, R28, 0x1 ;  /* 0x0000001c05027211 */ /* 0x002fe200078c08ff */
[----:B------:R-:W-:-:S03]  /*45c70*/  IMAD R4, R16, 0x2, R5 ;  /* 0x0000000210047824 */ /* 0x000fc600078e0205 */
[----:B------:R-:W-:Y:S02]  /*45c80*/  LEA.HI.X.SX32 R3, R5, R0, 0x1, P6 ;  /* 0x0000000005037211 */ /* 0x000fe400030f0eff */
[----:B------:R-:W4:Y:S04]  /*45c90*/  LDL.LU R5, [R1+0x1bc] ;  /* 0x0001bc0001057983 */ /* 0x000f280000300800 */
[----:B------:R0:W-:Y:S02]  /*45ca0*/  @P4 STG.E.U16 [R8.64], R24 ;  /* 0x0000001808004986 */ /* 0x0001e4000c10150a */
        /* <DEDUP_REMOVED lines=9> */
[----:B--2---:R-:W-:Y:S02]  /*45d40*/  ISETP.LT.AND P1, PT, R26, c[0x0][0x17c], !P0 ;  /* 0x00005f001a007a0c */ /* 0x004fe40004721270 */
[----:B------:R-:W2:Y:S01]  /*45d50*/  LDL.LU R26, [R1+0x1dc] ;  /* 0x0001dc00011a7983 */ /* 0x000ea20000300800 */
        /* <DEDUP_REMOVED lines=20> */
[----:B---3--:R-:W-:-:S03]  /*45ea0*/  ISETP.LT.AND P3, PT, R29, c[0x0][0x17c], !P0 ;  /* 0x00005f001d007a0c */ /* 0x008fc60004761270 */
[----:B------:R-:W3:Y:S01]  /*45eb0*/  LDL.LU R29, [R1+0x1e4] ;  /* 0x0001e400011d7983 */ /* 0x000ee20000300800 */
[----:B0-----:R-:W-:-:S04]  /*45ec0*/  LEA R2, P6, R5, R28, 0x1 ;  /* 0x0000001c05027211 */ /* 0x001fc800078c08ff */
[----:B------:R-:W-:Y:S02]  /*45ed0*/  LEA.HI.X.SX32 R3, R5, R0, 0x1, P6 ;  /* 0x0000000005037211 */ /* 0x000fe400030f0eff */
[----:B----4-:R-:W-:Y:S01]  /*45ee0*/  ISETP.LT.AND P4, PT, R4, c[0x0][0x17c], !P0 ;  /* 0x00005f0004007a0c */ /* 0x010fe20004781270 */
[----:B------:R-:W-:Y:S02]  /*45ef0*/  IMAD R4, R16, 0x2, R5 ;  /* 0x0000000210047824 */ /* 0x000fe400078e0205 */
[----:B------:R-:W4:Y:S03]  /*45f00*/  LDL.LU R5, [R1+0x98] ;  /* 0x0000980001057983 */ /* 0x000f260000300800 */
[----:B-1----:R-:W-:Y:S02]  /*45f10*/  LEA R8, P6, R4, R28, 0x1 ;  /* 0x0000001c04087211 */ /* 0x002fe400078c08ff */
[----:B------:R-:W-:-:S02]  /*45f20*/  PRMT R6, R25, 0x7632, R6 ;  /* 0x0000763219067816 */ /* 0x000fc40000000006 */
[----:B------:R-:W5:Y:S01]  /*45f30*/  LDL.LU R25, [R1+0x1e8] ;  /* 0x0001e80001197983 */ /* 0x000f620000300800 */
[----:B------:R-:W-:Y:S02]  /*45f40*/  LEA.HI.X.SX32 R9, R4, R0, 0x1, P6 ;  /* 0x0000000004097211 */ /* 0x000fe400030f0eff */
[----:B----4-:R-:W-:Y:S01]  /*45f50*/  PRMT R10, R5, 0x7632, R10 ;  /* 0x00007632050a7816 */ /* 0x010fe2000000000a */
[----:B------:R-:W-:Y:S02]  /*45f60*/  IMAD R5, R16, 0x2, R4 ;  /* 0x0000000210057824 */ /* 0x000fe400078e0204 */
[----:B------:R-:W4:Y:S04]  /*45f70*/  LDL.LU R4, [R1+0xc8] ;  /* 0x0000c80001047983 */ /* 0x000f280000300800 */
[----:B------:R0:W-:Y:S04]  /*45f80*/  @P1 STG.E.U16 [R2.64], R10 ;  /* 0x0000000a02001986 */ /* 0x0001e8000c10150a */
[----:B0-----:R-:W3:Y:S01]  /*45f90*/  LDL.LU R3, [R1+0x1d8] ;  /* 0x0001d80001037983 */ /* 0x001ee20000300800 */
[----:B------:R-:W-:-:S03]  /*45fa0*/  LEA R2, P6, R5, R28, 0x1 ;  /* 0x0000001c05027211 */ /* 0x000fc600078c08ff */
[----:B------:R0:W-:Y:S01]  /*45fb0*/  @P2 STG.E.U16 [R8.64], R6 ;  /* 0x0000000608002986 */ /* 0x0001e2000c10150a */
[----:B--2---:R-:W-:-:S03]  /*45fc0*/  ISETP.LT.AND P2, PT, R26, c[0x0][0x17c], !P0 ;  /* 0x00005f001a007a0c */ /* 0x004fc60004741270 */
[----:B------:R-:W2:Y:S01]  /*45fd0*/  LDL.LU R26, [R1+0x1f0] ;  /* 0x0001f000011a7983 */ /* 0x000ea20000300800 */
[--C-:B0-----:R-:W-:Y:S01]  /*45fe0*/  IMAD R9, R16, 0x2, R5.reuse ;  /* 0x0000000210097824 */ /* 0x101fe200078e0205 */
[----:B---3--:R-:W-:Y:S02]  /*45ff0*/  ISETP.LT.AND P1, PT, R3, c[0x0][0x17c], !P0 ;  /* 0x00005f0003007a0c */ /* 0x008fe40004721270 */
[----:B------:R-:W-:Y:S02]  /*46000*/  LEA.HI.X.SX32 R3, R5, R0, 0x1, P6 ;  /* 0x0000000005037211 */ /* 0x000fe400030f0eff */
[----:B----4-:R-:W-:-:S05]  /*46010*/  PRMT R5, R4, 0x7632, R5 ;  /* 0x0000763204057816 */ /* 0x010fca0000000005 */
[----:B------:R0:W-:Y:S04]  /*46020*/  @P5 STG.E.U16 [R2.64], R5 ;  /* 0x0000000502005986 */ /* 0x0001e8000c10150a */
[----:B0-----:R-:W3:Y:S04]  /*46030*/  LDL.LU R3, [R1+0x1e0] ;  /* 0x0001e00001037983 */ /* 0x001ee80000300800 */
[----:B------:R-:W4:Y:S01]  /*46040*/  LDL.LU R5, [R1+0xd8] ;  /* 0x0000d80001057983 */ /* 0x000f220000300800 */
[----:B------:R-:W-:Y:S01]  /*46050*/  LEA R8, P6, R9, R28, 0x1 ;  /* 0x0000001c09087211 */ /* 0x000fe200078c08ff */
[----:B------:R-:W-:-:S03]  /*46060*/  IMAD R4, R16, 0x2, R9 ;  /* 0x0000000210047824 */ /* 0x000fc600078e0209 */
[----:B------:R-:W-:Y:S02]  /*46070*/  LEA.HI.X.SX32 R9, R9, R0, 0x1, P6 ;  /* 0x0000000009097211 */ /* 0x000fe400030f0eff */
[----:B------:R-:W-:Y:S02]  /*46080*/  PRMT R6, R21, 0x7632, R6 ;  /* 0x0000763215067816 */ /* 0x000fe40000000006 */
[----:B------:R-:W2:Y:S01]  /*46090*/  LDL.LU R21, [R1+0x1f4] ;  /* 0x0001f40001157983 */ /* 0x000ea20000300800 */
[----:B----4-:R-:W-:-:S05]  /*460a0*/  PRMT R10, R5, 0x7632, R10 ;  /* 0x00007632050a7816 */ /* 0x010fca000000000a */
[----:B------:R0:W-:Y:S04]  /*460b0*/  @P4 STG.E.U16 [R8.64], R10 ;  /* 0x0000000a08004986 */ /* 0x0001e8000c10150a */
[----:B0-----:R-:W4:Y:S04]  /*460c0*/  LDL.LU R8, [R1+0xa8] ;  /* 0x0000a80001087983 */ /* 0x001f280000300800 */
[----:B------:R-:W2:Y:S01]  /*460d0*/  LDL.LU R9, [R1+0x1ec] ;  /* 0x0001ec0001097983 */ /* 0x000ea20000300800 */
[----:B------:R-:W-:-:S03]  /*460e0*/  ISETP.LT.AND P4, PT, R29, c[0x0][0x17c], !P0 ;  /* 0x00005f001d007a0c */ /* 0x000fc60004781270 */
[----:B------:R-:W2:Y:S01]  /*460f0*/  LDL.LU R29, [R1+0x1f8] ;  /* 0x0001f800011d7983 */ /* 0x000ea20000300800 */
[----:B------:R-:W-:Y:S02]  /*46100*/  LEA R2, P6, R4, R28, 0x1 ;  /* 0x0000001c04027211 */ /* 0x000fe400078c08ff */
[----:B---3--:R-:W-:Y:S01]  /*46110*/  ISETP.LT.AND P5, PT, R3, c[0x0][0x17c], !P0 ;  /* 0x00005f0003007a0c */ /* 0x008fe200047a1270 */
[----:B------:R-:W-:Y:S01]  /*46120*/  IMAD R5, R16, 0x2, R4 ;  /* 0x0000000210057824 */ /* 0x000fe200078e0204 */
[----:B------:R-:W-:-:S04]  /*46130*/  LEA.HI.X.SX32 R3, R4, R0, 0x1, P6 ;  /* 0x0000000004037211 */ /* 0x000fc800030f0eff */
[----:B------:R-:W-:Y:S01]  /*46140*/  LEA R4, P6, R5, R28, 0x1 ;  /* 0x0000001c05047211 */ /* 0x000fe200078c08ff */
[----:B------:R0:W-:Y:S01]  /*46150*/  @P3 STG.E.U16 [R2.64], R6 ;  /* 0x0000000602003986 */ /* 0x0001e2000c10150a */
[----:B------:R-:W-:Y:S01]  /*46160*/  PRMT R10, R13, 0x7632, R10 ;  /* 0x000076320d0a7816 */ /* 0x000fe2000000000a */
[----:B0-----:R-:W-:Y:S01]  /*46170*/  IMAD R3, R16, 0x2, R5 ;  /* 0x0000000210037824 */ /* 0x001fe200078e0205 */
[----:B------:R-:W-:-:S04]  /*46180*/  LEA.HI.X.SX32 R5, R5, R0, 0x1, P6 ;  /* 0x0000000005057211 */ /* 0x000fc800030f0eff */
[----:B------:R-:W-:Y:S02]  /*46190*/  LEA R2, P6, R3, R28, 0x1 ;  /* 0x0000001c03027211 */ /* 0x000fe400078c08ff */
[----:B-----5:R-:W-:Y:S02]  /*461a0*/  ISETP.LT.AND P3, PT, R25, c[0x0][0x17c], !P0 ;  /* 0x00005f0019007a0c */ /* 0x020fe40004761270 */
[----:B------:R-:W3:Y:S01]  /*461b0*/  LDL.LU R25, [R1+0x1fc] ;  /* 0x0001fc0001197983 */ /* 0x000ee20000300800 */
[----:B----4-:R-:W-:Y:S01]  /*461c0*/  PRMT R6, R8, 0x7632, R6 ;  /* 0x0000763208067816 */ /* 0x010fe20000000006 */
[----:B------:R-:W-:Y:S01]  /*461d0*/  IMAD R8, R16, 0x2, R3 ;  /* 0x0000000210087824 */ /* 0x000fe200078e0203 */
[----:B------:R-:W-:-:S03]  /*461e0*/  LEA.HI.X.SX32 R3, R3, R0, 0x1, P6 ;  /* 0x0000000003037211 */ /* 0x000fc600030f0eff */
[----:B------:R0:W-:Y:S01]  /*461f0*/  @P1 STG.E.U16 [R4.64], R6 ;  /* 0x0000000604001986 */ /* 0x0001e2000c10150a */
[----:B--2---:R-:W-:Y:S01]  /*46200*/  ISETP.LT.AND P1, PT, R9, c[0x0][0x17c], !P0 ;  /* 0x00005f0009007a0c */ /* 0x004fe20004721270 */
[----:B------:R-:W-:Y:S02]  /*46210*/  IMAD R9, R16, 0x2, R8 ;  /* 0x0000000210097824 */ /* 0x000fe400078e0208 */
[----:B------:R1:W-:Y:S01]  /*46220*/  @P2 STG.E.U16 [R2.64], R10 ;  /* 0x0000000a02002986 */ /* 0x0003e2000c10150a */
[----:B------:R-:W-:Y:S02]  /*46230*/  ISETP.LT.AND P2, PT, R26, c[0x0][0x17c], !P0 ;  /* 0x00005f001a007a0c */ /* 0x000fe40004741270 */
[----:B0-----:R-:W-:Y:S02]  /*46240*/  LEA R4, P6, R8, R28, 0x1 ;  /* 0x0000001c08047211 */ /* 0x001fe400078c08ff */
[----:B------:R-:W-:Y:S02]  /*46250*/  PRMT R6, R20, 0x7632, R6 ;  /* 0x0000763214067816 */ /* 0x000fe40000000006 */
[----:B------:R-:W-:Y:S01]  /*46260*/  LEA.HI.X.SX32 R5, R8, R0, 0x1, P6 ;  /* 0x0000000008057211 */ /* 0x000fe200030f0eff */
[----:B------:R-:W2:Y:S01]  /*46270*/  LDL.LU R20, [R1+0x200] ;  /* 0x0002000001147983 */ /* 0x000ea20000300800 */
[----:B-1----:R-:W-:-:S03]  /*46280*/  LEA R2, P6, R9, R28, 0x1 ;  /* 0x0000001c09027211 */ /* 0x002fc600078c08ff */
[----:B------:R-:W4:Y:S01]  /*46290*/  LDL.LU R26, [R1+0x204] ;  /* 0x00020400011a7983 */ /* 0x000f220000300800 */
[----:B------:R-:W-:-:S03]  /*462a0*/  LEA.HI.X.SX32 R3, R9, R0, 0x1, P6 ;  /* 0x0000000009037211 */ /* 0x000fc600030f0eff */
[----:B------:R0:W-:Y:S02]  /*462b0*/  @P5 STG.E.U16 [R4.64], R6 ;  /* 0x0000000604005986 */ /* 0x0001e4000c10150a */
[----:B0-----:R-:W-:-:S05]  /*462c0*/  PRMT R6, R17, 0x7632, R6 ;  /* 0x0000763211067816 */ /* 0x001fca0000000006 */
[----:B------:R0:W-:Y:S01]  /*462d0*/  @P4 STG.E.U16 [R2.64], R6 ;  /* 0x0000000602004986 */ /* 0x0001e2000c10150a */
[----:B------:R-:W-:-:S03]  /*462e0*/  ISETP.LT.AND P4, PT, R29, c[0x0][0x17c], !P0 ;  /* 0x00005f001d007a0c */ /* 0x000fc60004781270 */
[----:B------:R-:W5:Y:S01]  /*462f0*/  LDL.LU R29, [R1+0x208] ;  /* 0x00020800011d7983 */ /* 0x000f620000300800 */
[----:B------:R-:W-:-:S04]  /*46300*/  IMAD R5, R16, 0x2, R9 ;  /* 0x0000000210057824 */ /* 0x000fc800078e0209 */
[----:B------:R-:W-:Y:S01]  /*46310*/  IMAD R8, R16, 0x2, R5 ;  /* 0x0000000210087824 */ /* 0x000fe200078e0205 */
[C---:B------:R-:W-:Y:S02]  /*46320*/  LEA R4, P6, R5.reuse, R28, 0x1 ;  /* 0x0000001c05047211 */ /* 0x040fe400078c08ff */
[----:B------:R-:W-:Y:S02]  /*46330*/  PRMT R10, R24, 0x7632, R10 ;  /* 0x00007632180a7816 */ /* 0x000fe4000000000a */
[----:B------:R-:W-:Y:S01]  /*46340*/  LEA.HI.X.SX32 R5, R5, R0, 0x1, P6 ;  /* 0x0000000005057211 */ /* 0x000fe200030f0eff */
[----:B------:R-:W-:Y:S01]  /*46350*/  IMAD R9, R16, 0x2, R8 ;  /* 0x0000000210097824 */ /* 0x000fe200078e0208 */
[C---:B0-----:R-:W-:Y:S02]  /*46360*/  LEA R2, P6, R8.reuse, R28, 0x1 ;  /* 0x0000001c08027211 */ /* 0x041fe400078c08ff */
[----:B------:R-:W-:Y:S01]  /*46370*/  PRMT R6, R27, 0x7632, R6 ;  /* 0x000076321b067816 */ /* 0x000fe20000000006 */
[----:B------:R0:W-:Y:S01]  /*46380*/  @P3 STG.E.U16 [R4.64], R10 ;  /* 0x0000000a04003986 */ /* 0x0001e2000c10150a */
[----:B------:R-:W-:-:S02]  /*46390*/  LEA.HI.X.SX32 R3, R8, R0, 0x1, P6 ;  /* 0x0000000008037211 */ /* 0x000fc400030f0eff */
[----:B------:R-:W-:Y:S01]  /*463a0*/  PRMT R8, R6, 0x7632, R8 ;  /* 0x0000763206087816 */ /* 0x000fe20000000008 */
[----:B------:R-:W5:Y:S01]  /*463b0*/  LDL.LU R27, [R1+0x20c] ;  /* 0x00020c00011b7983 */ /* 0x000f620000300800 */
[----:B------:R-:W-:-:S03]  /*463c0*/  ISETP.LT.AND P5, PT, R21, c[0x0][0x17c], !P0 ;  /* 0x00005f0015007a0c */ /* 0x000fc600047a1270 */
[----:B------:R1:W-:Y:S01]  /*463d0*/  @P1 STG.E.U16 [R2.64], R6 ;  /* 0x0000000602001986 */ /* 0x0003e2000c10150a */
[----:B0-----:R-:W-:-:S04]  /*463e0*/  LEA R4, P6, R9, R28, 0x1 ;  /* 0x0000001c09047211 */ /* 0x001fc800078c08ff */
[----:B------:R-:W-:Y:S01]  /*463f0*/  LEA.HI.X.SX32 R5, R9, R0, 0x1, P6 ;  /* 0x0000000009057211 */ /* 0x000fe200030f0eff */
[----:B-1----:R-:W-:Y:S01]  /*46400*/  IMAD R3, R16, 0x2, R9 ;  /* 0x0000000210037824 */ /* 0x002fe200078e0209 */
[----:B---3--:R-:W-:-:S03]  /*46410*/  ISETP.LT.AND P3, PT, R25, c[0x0][0x17c], !P0 ;  /* 0x00005f0019007a0c */ /* 0x008fc60004761270 */
[----:B------:R0:W-:Y:S01]  /*46420*/  @P2 STG.E.U16 [R4.64], R8 ;  /* 0x0000000804002986 */ /* 0x0001e2000c10150a */
[C---:B------:R-:W-:Y:S01]  /*46430*/  LEA R2, P6, R3.reuse, R28, 0x1 ;  /* 0x0000001c03027211 */ /* 0x040fe200078c08ff */
[----:B------:R-:W-:Y:S01]  /*46440*/  IMAD R6, R16, 0x2, R3 ;  /* 0x0000000210067824 */ /* 0x000fe200078e0203 */
[----:B------:R-:W-:Y:S02]  /*46450*/  PRMT R22, R22, 0x7632, R22 ;  /* 0x0000763216167816 */ /* 0x000fe40000000016 */
[----:B------:R-:W-:-:S05]  /*46460*/  LEA.HI.X.SX32 R3, R3, R0, 0x1, P6 ;  /* 0x0000000003037211 */ /* 0x000fca00030f0eff */
[----:B------:R1:W-:Y:S01]  /*46470*/  @P5 STG.E.U16 [R2.64], R22 ;  /* 0x0000001602005986 */ /* 0x0003e2000c10150a */
[----:B--2---:R-:W-:-:S03]  /*46480*/  ISETP.LT.AND P1, PT, R20, c[0x0][0x17c], !P0 ;  /* 0x00005f0014007a0c */ /* 0x004fc60004721270 */
[----:B------:R-:W2:Y:S01]  /*46490*/  LDL.LU R20, [R1+0x210] ;  /* 0x0002100001147983 */ /* 0x000ea20000300800 */
[----:B----4-:R-:W-:-:S03]  /*464a0*/  ISETP.LT.AND P2, PT, R26, c[0x0][0x17c], !P0 ;  /* 0x00005f001a007a0c */ /* 0x010fc60004741270 */
[----:B------:R-:W3:Y:S04]  /*464b0*/  LDL.LU R25, [R1+0x214] ;  /* 0x0002140001197983 */ /* 0x000ee80000300800 */
[----:B------:R-:W4:Y:S04]  /*464c0*/  LDL.LU R26, [R1+0x218] ;  /* 0x00021800011a7983 */ /* 0x000f280000300800 */
[----:B------:R-:W4:Y:S04]  /*464d0*/  LDL.LU R21, [R1+0x9c] ;  /* 0x00009c0001157983 */ /* 0x000f280000300800 */
[----:B------:R-:W4:Y:S01]  /*464e0*/  LDL.LU R24, [R1+0x8c] ;  /* 0x00008c0001187983 */ /* 0x000f220000300800 */
[----:B-----5:R-:W-:-:S03]  /*464f0*/  ISETP.LT.AND P5, PT, R29, c[0x0][0x17c], !P0 ;  /* 0x00005f001d007a0c */ /* 0x020fc600047a1270 */
[----:B------:R-:W5:Y:S01]  /*46500*/  LDL.LU R29, [R1+0x21c] ;  /* 0x00021c00011d7983 */ /* 0x000f620000300800 */
[----:B0-----:R-:W-:Y:S01]  /*46510*/  LEA R4, P6, R6, R28, 0x1 ;  /* 0x0000001c06047211 */ /* 0x001fe200078c08ff */
[----:B------:R-:W-:Y:S01]  /*46520*/  IMAD R8, R16, 0x2, R6 ;  /* 0x0000000210087824 */ /* 0x000fe200078e0206 */
[----:B------:R-:W-:Y:S02]  /*46530*/  PRMT R18, R18, 0x7632, R18 ;  /* 0x0000763212127816 */ /* 0x000fe40000000012 */
[----:B------:R-:W-:Y:S02]  /*46540*/  LEA.HI.X.SX32 R5, R6, R0, 0x1, P6 ;  /* 0x0000000006057211 */ /* 0x000fe400030f0eff */
[----:B-1----:R-:W-:-:S03]  /*46550*/  LEA R2, P6, R8, R28, 0x1 ;  /* 0x0000001c08027211 */ /* 0x002fc600078c08ff */
[----:B------:R0:W-:Y:S01]  /*46560*/  @P4 STG.E.U16 [R4.64], R18 ;  /* 0x0000001204004986 */ /* 0x0001e2000c10150a */
[----:B------:R-:W-:Y:S02]  /*46570*/  LEA.HI.X.SX32 R3, R8, R0, 0x1, P6 ;  /* 0x0000000008037211 */ /* 0x000fe400030f0eff */
[----:B------:R-:W-:Y:S01]  /*46580*/  PRMT R14, R14, 0x7632, R14 ;  /* 0x000076320e0e7816 */ /* 0x000fe2000000000e */
[----:B0-----:R-:W-:-:S04]  /*46590*/  IMAD R5, R16, 0x2, R8 ;  /* 0x0000000210057824 */ /* 0x001fc800078e0208 */
[----:B------:R-:W-:Y:S01]  /*465a0*/  IMAD R6, R16, 0x2, R5 ;  /* 0x0000000210067824 */ /* 0x000fe200078e0205 */
[C---:B------:R-:W-:Y:S01]  /*465b0*/  LEA R4, P6, R5.reuse, R28, 0x1 ;  /* 0x0000001c05047211 */ /* 0x040fe200078c08ff */
[----:B------:R0:W-:Y:S01]  /*465c0*/  @P3 STG.E.U16 [R2.64], R14 ;  /* 0x0000000e02003986 */ /* 0x0001e2000c10150a */
[----:B------:R-:W-:Y:S01]  /*465d0*/  PRMT R10, R10, 0x7632, R10 ;  /* 0x000076320a0a7816 */ /* 0x000fe2000000000a */
[----:B------:R-:W-:Y:S01]  /*465e0*/  IMAD R8, R16, 0x2, R6 ;  /* 0x0000000210087824 */ /* 0x000fe200078e0206 */
[----:B------:R-:W-:-:S05]  /*465f0*/  LEA.HI.X.SX32 R5, R5, R0, 0x1, P6 ;  /* 0x0000000005057211 */ /* 0x000fca00030f0eff */
[----:B------:R1:W-:Y:S01]  /*46600*/  @P1 STG.E.U16 [R4.64], R10 ;  /* 0x0000000a04001986 */ /* 0x0003e2000c10150a */
[----:B0-----:R-:W-:-:S04]  /*46610*/  LEA R2, P6, R6, R28, 0x1 ;  /* 0x0000001c06027211 */ /* 0x001fc800078c08ff */
[----:B------:R-:W-:Y:S01]  /*46620*/  LEA.HI.X.SX32 R3, R6, R0, 0x1, P6 ;  /* 0x0000000006037211 */ /* 0x000fe200030f0eff */
[----:B------:R-:W-:Y:S01]  /*46630*/  IMAD R6, R16, 0x2, R8 ;  /* 0x0000000210067824 */ /* 0x000fe200078e0208 */
[C---:B-1----:R-:W-:Y:S02]  /*46640*/  LEA R4, P6, R8.reuse, R28, 0x1 ;  /* 0x0000001c08047211 */ /* 0x042fe400078c08ff */
[----:B------:R-:W-:Y:S02]  /*46650*/  ISETP.LT.AND P4, PT, R27, c[0x0][0x17c], !P0 ;  /* 0x00005f001b007a0c */ /* 0x000fe40004781270 */
[----:B------:R-:W-:Y:S01]  /*46660*/  LEA.HI.X.SX32 R5, R8, R0, 0x1, P6 ;  /* 0x0000000008057211 */ /* 0x000fe200030f0eff */
[----:B------:R-:W-:Y:S01]  /*46670*/  IMAD R8, R16, 0x2, R6 ;  /* 0x0000000210087824 */ /* 0x000fe200078e0206 */
[----:B------:R-:W5:Y:S04]  /*46680*/  LDL.LU R27, [R1+0x220] ;  /* 0x00022000011b7983 */ /* 0x000f680000300800 */
[----:B------:R-:W5:Y:S01]  /*46690*/  LDL.LU R18, [R1+0xdc] ;  /* 0x0000dc0001127983 */ /* 0x000f620000300800 */
[----:B--2---:R-:W-:-:S03]  /*466a0*/  ISETP.LT.AND P3, PT, R20, c[0x0][0x17c], !P0 ;  /* 0x00005f0014007a0c */ /* 0x004fc60004761270 */
[----:B------:R-:W2:Y:S04]  /*466b0*/  LDL.LU R20, [R1+0x224] ;  /* 0x0002240001147983 */ /* 0x000ea80000300800 */
[----:B------:R-:W2:Y:S01]  /*466c0*/  LDL.LU R13, [R1+0xbc] ;  /* 0x0000bc00010d7983 */ /* 0x000ea20000300800 */
[----:B---3--:R-:W-:-:S03]  /*466d0*/  ISETP.LT.AND P1, PT, R25, c[0x0][0x17c], !P0 ;  /* 0x00005f0019007a0c */ /* 0x008fc60004721270 */
[----:B------:R-:W3:Y:S04]  /*466e0*/  LDL.LU R17, [R1+0xac] ;  /* 0x0000ac0001117983 */ /* 0x000ee80000300800 */
[----:B----4-:R0:W-:Y:S01]  /*466f0*/  @P2 STG.E.U16 [R2.64], R21 ;  /* 0x0000001502002986 */ /* 0x0101e2000c10150a */
[----:B------:R-:W-:-:S03]  /*46700*/  ISETP.LT.AND P2, PT, R26, c[0x0][0x17c], !P0 ;  /* 0x00005f001a007a0c */ /* 0x000fc60004741270 */
[----:B------:R1:W-:Y:S04]  /*46710*/  @P5 STG.E.U16 [R4.64], R24 ;  /* 0x0000001804005986 */ /* 0x0003e8000c10150a */
[----:B------:R-:W4:Y:S01]  /*46720*/  LDL.LU R22, [R1+0x230] ;  /* 0x0002300001167983 */ /* 0x000f220000300800 */
[----:B0-----:R-:W-:-:S03]  /*46730*/  LEA R2, P6, R6, R28, 0x1 ;  /* 0x0000001c06027211 */ /* 0x001fc600078c08ff */
[----:B------:R-:W2:Y:S01]  /*46740*/  LDL.LU R26, [R1+0x3c] ;  /* 0x00003c00011a7983 */ /* 0x000ea20000300800 */
[----:B------:R-:W-:Y:S02]  /*46750*/  LEA.HI.X.SX32 R3, R6, R0, 0x1, P6 ;  /* 0x0000000006037211 */ /* 0x000fe400030f0eff */
[----:B-1----:R-:W-:Y:S02]  /*46760*/  LEA R4, P6, R8, R28, 0x1 ;  /* 0x0000001c08047211 */ /* 0x002fe400078c08ff */
[----:B-----5:R-:W-:Y:S01]  /*46770*/  ISETP.LT.AND P5, PT, R29, c[0x0][0x17c], !P0 ;  /* 0x00005f001d007a0c */ /* 0x020fe200047a1270 */
[----:B------:R-:W-:Y:S01]  /*46780*/  IMAD R6, R16, 0x2, R8 ;  /* 0x0000000210067824 */ /* 0x000fe200078e0208 */
[----:B------:R-:W5:Y:S01]  /*46790*/  LDL.LU R29, [R1+0x1c] ;  /* 0x00001c00011d7983 */ /* 0x000f620000300800 */
[----:B------:R-:W-:-:S03]  /*467a0*/  LEA.HI.X.SX32 R5, R8, R0, 0x1, P6 ;  /* 0x0000000008057211 */ /* 0x000fc600030f0eff */
[----:B------:R-:W2:Y:S04]  /*467b0*/  LDL.LU R25, [R1+0x6c] ;  /* 0x00006c0001197983 */ /* 0x000ea80000300800 */
[----:B------:R-:W2:Y:S04]  /*467c0*/  LDL R8, [R1+0xcc] ;  /* 0x0000cc0001087983 */ /* 0x000ea80000100800 */
[----:B--2---:R0:W-:Y:S01]  /*467d0*/  @P4 STG.E.U16 [R2.64], R8 ;  /* 0x0000000802004986 */ /* 0x0041e2000c10150a */
[----:B------:R-:W-:-:S03]  /*467e0*/  ISETP.LT.AND P4, PT, R27, c[0x0][0x17c], !P0 ;  /* 0x00005f001b007a0c */ /* 0x000fc60004781270 */
[----:B------:R1:W-:Y:S01]  /*467f0*/  @P3 STG.E.U16 [R4.64], R18 ;  /* 0x0000001204003986 */ /* 0x0003e2000c10150a */
[----:B0-----:R-:W-:Y:S01]  /*46800*/  LEA R2, P6, R6, R28, 0x1 ;  /* 0x0000001c06027211 */ /* 0x001fe200078c08ff */
[----:B------:R-:W-:Y:S02]  /*46810*/  IMAD R8, R16, 0x2, R6 ;  /* 0x0000000210087824 */ /* 0x000fe400078e0206 */
[----:B------:R-:W2:Y:S01]  /*46820*/  LDL.LU R27, [R1+0x4c] ;  /* 0x00004c00011b7983 */ /* 0x000ea20000300800 */
[----:B------:R-:W-:Y:S02]  /*46830*/  LEA.HI.X.SX32 R3, R6, R0, 0x1, P6 ;  /* 0x0000000006037211 */ /* 0x000fe400030f0eff */
[----:B-1----:R-:W-:Y:S01]  /*46840*/  LEA R4, P6, R8, R28, 0x1 ;  /* 0x0000001c08047211 */ /* 0x002fe200078c08ff */
[----:B------:R-:W-:Y:S01]  /*46850*/  IMAD R6, R16, 0x2, R8 ;  /* 0x0000000210067824 */ /* 0x000fe200078e0208 */
[----:B------:R-:W-:Y:S02]  /*46860*/  ISETP.LT.AND P3, PT, R20, c[0x0][0x17c], !P0 ;  /* 0x00005f0014007a0c */ /* 0x000fe40004761270 */
[----:B------:R-:W2:Y:S01]  /*46870*/  LDL.LU R20, [R1+0x2c] ;  /* 0x00002c0001147983 */ /* 0x000ea20000300800 */
[----:B------:R-:W-:-:S03]  /*46880*/  LEA.HI.X.SX32 R5, R8, R0, 0x1, P6 ;  /* 0x0000000008057211 */ /* 0x000fc600030f0eff */
[----:B------:R-:W2:Y:S04]  /*46890*/  LDL.LU R8, [R1+0x228] ;  /* 0x0002280001087983 */ /* 0x000ea80000300800 */
[----:B------:R0:W-:Y:S02]  /*468a0*/  @P1 STG.E.U16 [R2.64], R13 ;  /* 0x0000000d02001986 */ /* 0x0001e4000c10150a */
[----:B0-----:R-:W-:-:S04]  /*468b0*/  LEA R2, P6, R6, R28, 0x1 ;  /* 0x0000001c06027211 */ /* 0x001fc800078c08ff */
[----:B------:R-:W-:Y:S02]  /*468c0*/  LEA.HI.X.SX32 R3, R6, R0, 0x1, P6 ;  /* 0x0000000006037211 */ /* 0x000fe400030f0eff */
[----:B--2---:R-:W-:Y:S01]  /*468d0*/  ISETP.LT.AND P1, PT, R8, c[0x0][0x17c], !P0 ;  /* 0x00005f0008007a0c */ /* 0x004fe20004721270 */
[----:B------:R-:W-:Y:S02]  /*468e0*/  IMAD R8, R16, 0x2, R6 ;  /* 0x0000000210087824 */ /* 0x000fe400078e0206 */
[----:B------:R-:W2:Y:S04]  /*468f0*/  LDL.LU R6, [R1+0x22c] ;  /* 0x00022c0001067983 */ /* 0x000ea80000300800 */
[----:B---3--:R0:W-:Y:S04]  /*46900*/  @P2 STG.E.U16 [R4.64], R17 ;  /* 0x0000001104002986 */ /* 0x0081e8000c10150a */
[----:B------:R1:W-:Y:S01]  /*46910*/  @P5 STG.E.U16 [R2.64], R26 ;  /* 0x0000001a02005986 */ /* 0x0003e2000c10150a */
[----:B0-----:R-:W-:-:S04]  /*46920*/  LEA R4, P6, R8, R28, 0x1 ;  /* 0x0000001c08047211 */ /* 0x001fc800078c08ff */
[----:B------:R-:W-:Y:S02]  /*46930*/  LEA.HI.X.SX32 R5, R8, R0, 0x1, P6 ;  /* 0x0000000008057211 */ /* 0x000fe400030f0eff */
[----:B----4-:R-:W-:Y:S02]  /*46940*/  ISETP.LT.AND P5, PT, R22, c[0x0][0x17c], !P0 ;  /* 0x00005f0016007a0c */ /* 0x010fe400047a1270 */
[----:B------:R-:W3:Y:S01]  /*46950*/  LDL.LU R22, [R1+0x24c] ;  /* 0x00024c0001167983 */ /* 0x000ee20000300800 */
[----:B--2---:R-:W-:Y:S01]  /*46960*/  ISETP.LT.AND P2, PT, R6, c[0x0][0x17c], !P0 ;  /* 0x00005f0006007a0c */ /* 0x004fe20004741270 */
[----:B------:R-:W-:-:S05]  /*46970*/  IMAD R6, R16, 0x2, R8 ;  /* 0x0000000210067824 */ /* 0x000fca00078e0208 */
[----:B-1----:R-:W-:Y:S01]  /*46980*/  LEA R2, P6, R6, R28, 0x1 ;  /* 0x0000001c06027211 */ /* 0x002fe200078c08ff */
[----:B------:R-:W-:-:S03]  /*46990*/  IMAD R8, R16, 0x2, R6 ;  /* 0x0000000210087824 */ /* 0x000fc600078e0206 */
[----:B------:R-:W-:Y:S02]  /*469a0*/  LEA.HI.X.SX32 R3, R6, R0, 0x1, P6 ;  /* 0x0000000006037211 */ /* 0x000fe400030f0eff */
[----:B------:R-:W2:Y:S04]  /*469b0*/  LDL.LU R6, [R1+0x234] ;  /* 0x0002340001067983 */ /* 0x000ea80000300800 */
[----:B-----5:R0:W-:Y:S02]  /*469c0*/  @P4 STG.E.U16 [R4.64], R29 ;  /* 0x0000001d04004986 */ /* 0x0201e4000c10150a */
[----:B0-----:R-:W-:-:S04]  /*469d0*/  LEA R4, P6, R8, R28, 0x1 ;  /* 0x0000001c08047211 */ /* 0x001fc800078c08ff */
[----:B------:R-:W-:Y:S02]  /*469e0*/  LEA.HI.X.SX32 R5, R8, R0, 0x1, P6 ;  /* 0x0000000008057211 */ /* 0x000fe400030f0eff */
[----:B--2---:R-:W-:Y:S01]  /*469f0*/  ISETP.LT.AND P4, PT, R6, c[0x0][0x17c], !P0 ;  /* 0x00005f0006007a0c */ /* 0x004fe20004781270 */
[----:B------:R-:W-:Y:S02]  /*46a00*/  IMAD R6, R16, 0x2, R8 ;  /* 0x0000000210067824 */ /* 0x000fe400078e0208 */
[----:B------:R-:W2:Y:S04]  /*46a10*/  LDL.LU R8, [R1+0x238] ;  /* 0x0002380001087983 */ /* 0x000ea80000300800 */
[----:B------:R0:W-:Y:S02]  /*46a20*/  @P3 STG.E.U16 [R2.64], R25 ;  /* 0x0000001902003986 */ /* 0x0001e4000c10150a */
        /* <DEDUP_REMOVED lines=23> */
[----:B------:R0:W-:Y:S04]  /*46ba0*/  @P4 STG.E.U16 [R2.64], R23 ;  /* 0x0000001702004986 */ /* 0x0001e8000c10150a */
[----:B------:R1:W-:Y:S01]  /*46bb0*/  @P3 STG.E.U16 [R4.64], R19 ;  /* 0x0000001304003986 */ /* 0x0003e2000c10150a */
[----:B0-----:R-:W-:-:S04]  /*46bc0*/  LEA R2, P6, R6, R28, 0x1 ;  /* 0x0000001c06027211 */ /* 0x001fc800078c08ff */
[----:B------:R-:W-:Y:S02]  /*46bd0*/  LEA.HI.X.SX32 R3, R6, R0, 0x1, P6 ;  /* 0x0000000006037211 */ /* 0x000fe400030f0eff */
[----:B---3--:R-:W-:Y:S02]  /*46be0*/  ISETP.LT.AND P3, PT, R22, c[0x0][0x17c], !P0 ;  /* 0x00005f0016007a0c */ /* 0x008fe40004761270 */
[----:B------:R-:W3:Y:S04]  /*46bf0*/  LDL.LU R22, [R1+0x260] ;  /* 0x0002600001167983 */ /* 0x000ee80000300800 */
[----:B------:R0:W-:Y:S01]  /*46c00*/  @P1 STG.E.U16 [R2.64], R15 ;  /* 0x0000000f02001986 */ /* 0x0001e2000c10150a */
[----:B--2---:R-:W-:Y:S01]  /*46c10*/  ISETP.LT.AND P4, PT, R8, c[0x0][0x17c], !P0 ;  /* 0x00005f0008007a0c */ /* 0x004fe20004781270 */
[----:B------:R-:W-:-:S05]  /*46c20*/  IMAD R8, R16, 0x2, R6 ;  /* 0x0000000210087824 */ /* 0x000fca00078e0206 */
[----:B-1----:R-:W-:Y:S01]  /*46c30*/  LEA R4, P6, R8, R28, 0x1 ;  /* 0x0000001c08047211 */ /* 0x002fe200078c08ff */
[----:B------:R-:W-:-:S03]  /*46c40*/  IMAD R6, R16, 0x2, R8 ;  /* 0x0000000210067824 */ /* 0x000fc600078e0208 */
[----:B------:R-:W-:Y:S02]  /*46c50*/  LEA.HI.X.SX32 R5, R8, R0, 0x1, P6 ;  /* 0x0000000008057211 */ /* 0x000fe400030f0eff */
[----:B------:R-:W2:Y:S04]  /*46c60*/  LDL.LU R8, [R1+0x250] ;  /* 0x0002500001087983 */ /* 0x000ea80000300800 */
[----:B0-----:R-:W4:Y:S01]  /*46c70*/  LDL.LU R3, [R1+0x254] ;  /* 0x0002540001037983 */ /* 0x001f220000300800 */
[----:B------:R-:W-:-:S03]  /*46c80*/  LEA R2, P6, R6, R28, 0x1 ;  /* 0x0000001c06027211 */ /* 0x000fc600078c08ff */
[----:B------:R0:W-:Y:S01]  /*46c90*/  @P2 STG.E.U16 [R4.64], R11 ;  /* 0x0000000b04002986 */ /* 0x0001e2000c10150a */
[----:B------:R-:W-:Y:S02]  /*46ca0*/  PRMT R7, R21, 0x7632, R7 ;  /* 0x0000763215077816 */ /* 0x000fe40000000007 */
[----:B------:R-:W-:Y:S01]  /*46cb0*/  PRMT R9, R24, 0x7632, R9 ;  /* 0x0000763218097816 */ /* 0x000fe20000000009 */
[----:B------:R-:W5:Y:S04]  /*46cc0*/  LDL.LU R21, [R1+0x26c] ;  /* 0x00026c0001157983 */ /* 0x000f680000300800 */
[----:B------:R-:W3:Y:S01]  /*46cd0*/  LDL.LU R24, [R1+0x270] ;  /* 0x0002700001187983 */ /* 0x000ee20000300800 */
[----:B--2---:R-:W-:Y:S01]  /*46ce0*/  ISETP.LT.AND P1, PT, R8, c[0x0][0x17c], !P0 ;  /* 0x00005f0008007a0c */ /* 0x004fe20004721270 */
[----:B------:R-:W-:Y:S01]  /*46cf0*/  IMAD R8, R16, 0x2, R6 ;  /* 0x0000000210087824 */ /* 0x000fe200078e0206 */
[----:B----4-:R-:W-:-:S02]  /*46d00*/  ISETP.LT.AND P2, PT, R3, c[0x0][0x17c], !P0 ;  /* 0x00005f0003007a0c */ /* 0x010fc40004741270 */
[----:B------:R-:W-:Y:S02]  /*46d10*/  LEA.HI.X.SX32 R3, R6, R0, 0x1, P6 ;  /* 0x0000000006037211 */ /* 0x000fe400030f0eff */
[----:B0-----:R-:W-:Y:S01]  /*46d20*/  LEA R4, P6, R8, R28, 0x1 ;  /* 0x0000001c08047211 */ /* 0x001fe200078c08ff */
[----:B------:R-:W-:Y:S02]  /*46d30*/  IMAD R6, R16, 0x2, R8 ;  /* 0x0000000210067824 */ /* 0x000fe400078e0208 */
[----:B------:R0:W-:Y:S01]  /*46d40*/  @P5 STG.E.U16 [R2.64], R7 ;  /* 0x0000000702005986 */ /* 0x0001e2000c10150a */
[----:B------:R-:W-:-:S03]  /*46d50*/  LEA.HI.X.SX32 R5, R8, R0, 0x1, P6 ;  /* 0x0000000008057211 */ /* 0x000fc600030f0eff */
[----:B------:R-:W2:Y:S04]  /*46d60*/  LDL.LU R8, [R1+0xcc] ;  /* 0x0000cc0001087983 */ /* 0x000ea80000300800 */
[----:B0-----:R-:W4:Y:S04]  /*46d70*/  LDL.LU R3, [R1+0x258] ;  /* 0x0002580001037983 */ /* 0x001f280000300800 */
[----:B------:R0:W-:Y:S01]  /*46d80*/  @P4 STG.E.U16 [R4.64], R9 ;  /* 0x0000000904004986 */ /* 0x0001e2000c10150a */
[----:B----4-:R-:W-:-:S03]  /*46d90*/  ISETP.LT.AND P5, PT, R3, c[0x0][0x17c], !P0 ;  /* 0x00005f0003007a0c */ /* 0x010fc600047a1270 */
[----:B------:R-:W4:Y:S04]  /*46da0*/  LDL.LU R3, [R1+0x25c] ;  /* 0x00025c0001037983 */ /* 0x000f280000300800 */
[----:B0-----:R-:W3:Y:S01]  /*46db0*/  LDL.LU R9, [R1+0x268] ;  /* 0x0002680001097983 */ /* 0x001ee20000300800 */
[----:B------:R-:W-:Y:S01]  /*46dc0*/  LEA R2, P6, R6, R28, 0x1 ;  /* 0x0000001c06027211 */ /* 0x000fe200078c08ff */
[----:B------:R-:W-:Y:S01]  /*46dd0*/  IMAD R5, R16, 0x2, R6 ;  /* 0x0000000210057824 */ /* 0x000fe200078e0206 */
[----:B--2---:R-:W-:Y:S02]  /*46de0*/  PRMT R10, R8, 0x7632, R10 ;  /* 0x00007632080a7816 */ /* 0x004fe4000000000a */
[----:B------:R-:W-:Y:S02]  /*46df0*/  PRMT R12, R18, 0x7632, R12 ;  /* 0x00007632120c7816 */ /* 0x000fe4000000000c */
[----:B------:R-:W-:Y:S01]  /*46e00*/  PRMT R7, R17, 0x7632, R7 ;  /* 0x0000763211077816 */ /* 0x000fe20000000007 */
[----:B------:R-:W2:Y:S01]  /*46e10*/  LDL.LU R18, [R1+0x274] ;  /* 0x0002740001127983 */ /* 0x000ea20000300800 */
[----:B----4-:R-:W-:-:S02]  /*46e20*/  ISETP.LT.AND P4, PT, R3, c[0x0][0x17c], !P0 ;  /* 0x00005f0003007a0c */ /* 0x010fc40004781270 */
[----:B------:R-:W-:Y:S01]  /*46e30*/  LEA.HI.X.SX32 R3, R6, R0, 0x1, P6 ;  /* 0x0000000006037211 */ /* 0x000fe200030f0eff */
[----:B------:R-:W-:Y:S01]  /*46e40*/  IMAD R6, R16, 0x2, R5 ;  /* 0x0000000210067824 */ /* 0x000fe200078e0205 */
[----:B------:R-:W-:-:S03]  /*46e50*/  LEA R4, P6, R5, R28, 0x1 ;  /* 0x0000001c05047211 */ /* 0x000fc600078c08ff */
[----:B------:R0:W-:Y:S01]  /*46e60*/  @P3 STG.E.U16 [R2.64], R10 ;  /* 0x0000000a02003986 */ /* 0x0001e2000c10150a */
[----:B------:R-:W-:Y:S01]  /*46e70*/  LEA.HI.X.SX32 R5, R5, R0, 0x1, P6 ;  /* 0x0000000005057211 */ /* 0x000fe200030f0eff */
[----:B------:R-:W-:-:S04]  /*46e80*/  IMAD R8, R16, 0x2, R6 ;  /* 0x0000000210087824 */ /* 0x000fc800078e0206 */
[----:B------:R1:W-:Y:S01]  /*46e90*/  @P1 STG.E.U16 [R4.64], R12 ;  /* 0x0000000c04001986 */ /* 0x0003e2000c10150a */
[----:B0-----:R-:W-:-:S04]  /*46ea0*/  LEA R2, P6, R6, R28, 0x1 ;  /* 0x0000001c06027211 */ /* 0x001fc800078c08ff */
[----:B------:R-:W-:Y:S02]  /*46eb0*/  LEA.HI.X.SX32 R3, R6, R0, 0x1, P6 ;  /* 0x0000000006037211 */ /* 0x000fe400030f0eff */
[C---:B-1----:R-:W-:Y:S02]  /*46ec0*/  LEA R4, P6, R8.reuse, R28, 0x1 ;  /* 0x0000001c08047211 */ /* 0x042fe400078c08ff */
[----:B------:R-:W-:Y:S02]  /*46ed0*/  PRMT R6, R13, 0x7632, R6 ;  /* 0x000076320d067816 */ /* 0x000fe40000000006 */
[----:B------:R-:W-:Y:S02]  /*46ee0*/  LEA.HI.X.SX32 R5, R8, R0, 0x1, P6 ;  /* 0x0000000008057211 */ /* 0x000fe400030f0eff */
[----:B---3--:R-:W-:Y:S01]  /*46ef0*/  ISETP.LT.AND P3, PT, R22, c[0x0][0x17c], !P0 ;  /* 0x00005f0016007a0c */ /* 0x008fe20004761270 */
[----:B------:R0:W-:Y:S01]  /*46f00*/  @P2 STG.E.U16 [R2.64], R6 ;  /* 0x0000000602002986 */ /* 0x0001e2000c10150a */
[----:B------:R-:W-:Y:S01]  /*46f10*/  ISETP.LT.AND P1, PT, R9, c[0x0][0x17c], !P0 ;  /* 0x00005f0009007a0c */ /* 0x000fe20004721270 */
[----:B------:R-:W-:Y:S01]  /*46f20*/  IMAD R9, R16, 0x2, R8 ;  /* 0x0000000210097824 */ /* 0x000fe200078e0208 */
[----:B------:R-:W-:Y:S01]  /*46f30*/  PRMT R10, R29, 0x7632, R10 ;  /* 0x000076321d0a7816 */ /* 0x000fe2000000000a */
[----:B------:R-:W3:Y:S01]  /*46f40*/  LDL.LU R22, [R1+0x278] ;  /* 0x0002780001167983 */ /* 0x000ee20000300800 */
[----:B------:R-:W-:-:S03]  /*46f50*/  PRMT R8, R26, 0x7632, R8 ;  /* 0x000076321a087816 */ /* 0x000fc60000000008 */
[----:B------:R1:W-:Y:S01]  /*46f60*/  @P5 STG.E.U16 [R4.64], R7 ;  /* 0x0000000704005986 */ /* 0x0003e2000c10150a */
[----:B------:R-:W-:-:S03]  /*46f70*/  ISETP.LT.AND P5, PT, R24, c[0x0][0x17c], !P0 ;  /* 0x00005f0018007a0c */ /* 0x000fc600047a1270 */
[----:B------:R-:W4:Y:S04]  /*46f80*/  LDL.LU R29, [R1+0x27c] ;  /* 0x00027c00011d7983 */ /* 0x000f280000300800 */
[----:B------:R-:W4:Y:S04]  /*46f90*/  LDL.LU R24, [R1+0x280] ;  /* 0x0002800001187983 */ /* 0x000f280000300800 */
[----:B------:R-:W4:Y:S01]  /*46fa0*/  LDL.LU R26, [R1+0x264] ;  /* 0x00026400011a7983 */ /* 0x000f220000300800 */
[----:B------:R-:W-:Y:S01]  /*46fb0*/  IMAD R13, R16, 0x2, R9 ;  /* 0x00000002100d7824 */ /* 0x000fe200078e0209 */
[----:B0-----:R-:W-:-:S03]  /*46fc0*/  LEA R2, P6, R9, R28, 0x1 ;  /* 0x0000001c09027211 */ /* 0x001fc600078c08ff */
[C---:B------:R-:W-:Y:S01]  /*46fd0*/  IMAD R17, R16.reuse, 0x2, R13 ;  /* 0x0000000210117824 */ /* 0x040fe200078e020d */
[----:B-----5:R-:W-:Y:S02]  /*46fe0*/  ISETP.LT.AND P2, PT, R21, c[0x0][0x17c], !P0 ;  /* 0x00005f0015007a0c */ /* 0x020fe40004741270 */
[----:B------:R-:W-:Y:S01]  /*46ff0*/  LEA.HI.X.SX32 R3, R9, R0, 0x1, P6 ;  /* 0x0000000009037211 */ /* 0x000fe200030f0eff */
[----:B------:R-:W-:Y:S01]  /*47000*/  IMAD R21, R16, 0x2, R17 ;  /* 0x0000000210157824 */ /* 0x000fe200078e0211 */
[----:B-1----:R-:W-:-:S03]  /*47010*/  LEA R4, P6, R13, R28, 0x1 ;  /* 0x0000001c0d047211 */ /* 0x002fc600078c08ff */
[C---:B------:R-:W-:Y:S01]  /*47020*/  IMAD R9, R16.reuse, 0x2, R21 ;  /* 0x0000000210097824 */ /* 0x040fe200078e0215 */
[----:B------:R-:W-:Y:S01]  /*47030*/  LEA.HI.X.SX32 R5, R13, R0, 0x1, P6 ;  /* 0x000000000d057211 */ /* 0x000fe200030f0eff */
[----:B------:R0:W-:Y:S02]  /*47040*/  @P4 STG.E.U16 [R2.64], R8 ;  /* 0x0000000802004986 */ /* 0x0001e4000c10150a */
[----:B------:R-:W-:Y:S01]  /*47050*/  IMAD R13, R16, 0x2, R9 ;  /* 0x00000002100d7824 */ /* 0x000fe200078e0209 */
[----:B------:R-:W-:Y:S01]  /*47060*/  PRMT R6, R25, 0x7632, R6 ;  /* 0x0000763219067816 */ /* 0x000fe20000000006 */
[----:B------:R1:W-:Y:S01]  /*47070*/  @P3 STG.E.U16 [R4.64], R10 ;  /* 0x0000000a04003986 */ /* 0x0003e2000c10150a */
[----:B0-----:R-:W-:-:S04]  /*47080*/  LEA R2, P6, R17, R28, 0x1 ;  /* 0x0000001c11027211 */ /* 0x001fc800078c08ff */
[----:B------:R-:W-:Y:S01]  /*47090*/  LEA.HI.X.SX32 R3, R17, R0, 0x1, P6 ;  /* 0x0000000011037211 */ /* 0x000fe200030f0eff */
[----:B------:R-:W-:Y:S01]  /*470a0*/  IMAD R17, R16, 0x2, R13 ;  /* 0x0000000210117824 */ /* 0x000fe200078e020d */
[----:B-1----:R-:W-:-:S03]  /*470b0*/  LEA R4, P6, R21, R28, 0x1 ;  /* 0x0000001c15047211 */ /* 0x002fc600078c08ff */
[C---:B------:R-:W-:Y:S01]  /*470c0*/  IMAD R25, R16.reuse, 0x2, R17 ;  /* 0x0000000210197824 */ /* 0x040fe200078e0211 */
[----:B------:R-:W-:Y:S01]  /*470d0*/  PRMT R7, R27, 0x7632, R7 ;  /* 0x000076321b077816 */ /* 0x000fe20000000007 */
[----:B------:R0:W-:Y:S01]  /*470e0*/  @P1 STG.E.U16 [R2.64], R6 ;  /* 0x0000000602001986 */ /* 0x0001e2000c10150a */
[----:B------:R-:W-:Y:S01]  /*470f0*/  LEA.HI.X.SX32 R5, R21, R0, 0x1, P6 ;  /* 0x0000000015057211 */ /* 0x000fe200030f0eff */
[----:B------:R-:W-:-:S04]  /*47100*/  IMAD R21, R16, 0x2, R25 ;  /* 0x0000000210157824 */ /* 0x000fc800078e0219 */
[----:B------:R1:W-:Y:S01]  /*47110*/  @P2 STG.E.U16 [R4.64], R7 ;  /* 0x0000000704002986 */ /* 0x0003e2000c10150a */
[----:B------:R-:W-:Y:S01]  /*47120*/  IMAD R27, R16, 0x2, R21 ;  /* 0x00000002101b7824 */ /* 0x000fe200078e0215 */
[----:B0-----:R-:W-:-:S04]  /*47130*/  LEA R2, P1, R9, R28, 0x1 ;  /* 0x0000001c09027211 */ /* 0x001fc800078208ff */
[----:B------:R-:W-:Y:S02]  /*47140*/  LEA.HI.X.SX32 R3, R9, R0, 0x1, P1 ;  /* 0x0000000009037211 */ /* 0x000fe400008f0eff */
[-C--:B-1----:R-:W-:Y:S02]  /*47150*/  LEA R4, P1, R17, R28.reuse, 0x1 ;  /* 0x0000001c11047211 */ /* 0x082fe400078208ff */
[-C--:B------:R-:W-:Y:S02]  /*47160*/  LEA R8, P2, R13, R28.reuse, 0x1 ;  /* 0x0000001c0d087211 */ /* 0x080fe400078408ff */
[----:B------:R-:W-:Y:S02]  /*47170*/  LEA R16, P6, R25, R28, 0x1 ;  /* 0x0000001c19107211 */ /* 0x000fe400078c08ff */
[----:B------:R-:W-:Y:S02]  /*47180*/  LEA.HI.X.SX32 R5, R17, R0, 0x1, P1 ;  /* 0x0000000011057211 */ /* 0x000fe400008f0eff */
[----:B------:R-:W-:-:S02]  /*47190*/  LEA R12, P1, R27, R28, 0x1 ;  /* 0x0000001c1b0c7211 */ /* 0x000fc400078208ff */
[----:B--2---:R-:W-:Y:S02]  /*471a0*/  ISETP.LT.AND P4, PT, R18, c[0x0][0x17c], !P0 ;  /* 0x00005f0012007a0c */ /* 0x004fe40004781270 */
[-C--:B------:R-:W-:Y:S02]  /*471b0*/  LEA.HI.X.SX32 R9, R13, R0.reuse, 0x1, P2 ;  /* 0x000000000d097211 */ /* 0x080fe400010f0eff */
[----:B------:R-:W-:Y:S02]  /*471c0*/  LEA.HI.X.SX32 R17, R25, R0, 0x1, P6 ;  /* 0x0000000019117211 */ /* 0x000fe400030f0eff */
[----:B------:R-:W-:Y:S02]  /*471d0*/  LEA R28, P6, R21, R28, 0x1 ;  /* 0x0000001c151c7211 */ /* 0x000fe400078c08ff */
[----:B------:R-:W-:Y:S02]  /*471e0*/  LEA.HI.X.SX32 R13, R27, R0, 0x1, P1 ;  /* 0x000000001b0d7211 */ /* 0x000fe400008f0eff */
[----:B------:R-:W-:-:S02]  /*471f0*/  PRMT R7, R7, 0x7632, R7 ;  /* 0x0000763207077816 */ /* 0x000fc40000000007 */
[----:B------:R-:W-:Y:S02]  /*47200*/  PRMT R23, R23, 0x7632, R23 ;  /* 0x0000763217177816 */ /* 0x000fe40000000017 */
[----:B------:R-:W-:Y:S02]  /*47210*/  PRMT R19, R19, 0x7632, R19 ;  /* 0x0000763213137816 */ /* 0x000fe40000000013 */
[----:B------:R-:W-:Y:S02]  /*47220*/  PRMT R14, R15, 0x7632, R14 ;  /* 0x000076320f0e7816 */ /* 0x000fe4000000000e */
[----:B---3--:R-:W-:Y:S02]  /*47230*/  ISETP.LT.AND P3, PT, R22, c[0x0][0x17c], !P0 ;  /* 0x00005f0016007a0c */ /* 0x008fe40004761270 */
[----:B----4-:R-:W-:Y:S02]  /*47240*/  ISETP.LT.AND P2, PT, R29, c[0x0][0x17c], !P0 ;  /* 0x00005f001d007a0c */ /* 0x010fe40004741270 */
[----:B------:R-:W-:-:S02]  /*47250*/  ISETP.LT.AND P1, PT, R24, c[0x0][0x17c], !P0 ;  /* 0x00005f0018007a0c */ /* 0x000fc40004721270 */
[----:B------:R-:W-:Y:S02]  /*47260*/  LEA.HI.X.SX32 R29, R21, R0, 0x1, P6 ;  /* 0x00000000151d7211 */ /* 0x000fe400030f0eff */
[----:B------:R-:W-:Y:S02]  /*47270*/  ISETP.LT.AND P0, PT, R26, c[0x0][0x17c], !P0 ;  /* 0x00005f001a007a0c */ /* 0x000fe40004701270 */
[----:B------:R-:W-:-:S05]  /*47280*/  PRMT R0, R20, 0x7632, R0 ;  /* 0x0000763214007816 */ /* 0x000fca0000000000 */
[----:B------:R0:W-:Y:S04]  /*47290*/  @P5 STG.E.U16 [R2.64], R0 ;  /* 0x0000000002005986 */ /* 0x0001e8000c10150a */
[----:B------:R0:W-:Y:S04]  /*472a0*/  @P4 STG.E.U16 [R8.64], R7 ;  /* 0x0000000708004986 */ /* 0x0001e8000c10150a */
[----:B------:R0:W-:Y:S04]  /*472b0*/  @P3 STG.E.U16 [R4.64], R23 ;  /* 0x0000001704003986 */ /* 0x0001e8000c10150a */
[----:B------:R0:W-:Y:S04]  /*472c0*/  @P2 STG.E.U16 [R16.64], R19 ;  /* 0x0000001310002986 */ /* 0x0001e8000c10150a */
[----:B------:R0:W-:Y:S01]  /*472d0*/  @P1 STG.E.U16 [R28.64], R14 ;  /* 0x0000000e1c001986 */ /* 0x0001e2000c10150a */
[----:B------:R-:W-:Y:S05]  /*472e0*/  @!P0 EXIT ;  /* 0x000000000000894d */ /* 0x000fea0003800000 */
[----:B------:R-:W-:-:S05]  /*472f0*/  PRMT R6, R11, 0x7632, R6 ;  /* 0x000076320b067816 */ /* 0x000fca0000000006 */
[----:B------:R-:W-:Y:S01]  /*47300*/  STG.E.U16 [R12.64], R6 ;  /* 0x000000060c007986 */ /* 0x000fe2000c10150a */
[----:B------:R-:W-:Y:S05]  /*47310*/  EXIT ;  /* 0x000000000000794d */ /* 0x000fea0003800000 */
.L_x_4:
[----:B------:R-:W-:-:S00]  /*47320*/  BRA `(.L_x_4) ;  /* 0xfffffff000007947 */ /* 0x000fc0000383ffff */
[----:B------:R-:W-:-:S00]  /*47330*/  NOP ;  /* 0x0000000000007918 */ /* 0x000fc00000000000 */
        /* <DEDUP_REMOVED lines=12> */
.L_x_5:


//--------------------- .nv.shared.matmul_kernel  --------------------------
	.section	.nv.shared.matmul_kernel,"aw",@nobits
	.sectionflags	@""
	.align	16
